	.target	sm_90a

	.elftype	@"ET_EXEC"


//--------------------- .note.nv.tkinfo           --------------------------
	.section	.note.nv.tkinfo,"",@"SHT_NOTE"
	.sectionflags	@"SHF_NOTE_NV_TKINFO"
	.tkinfo
        /*0018*/ 	.word	0x00000002
        /*0030*/ 	.string	""
        /*0030*/ 	.string	"ptxas"
        /*0030*/ 	.string	"Cuda compilation tools, release 13.0, V13.0.88"
        /*0030*/ 	.string	"Build cuda_13.0.r13.0/compiler.36424714_0"
        /*0030*/ 	.string	"-arch sm_90a -m 64 "



//--------------------- .note.nv.cuinfo           --------------------------
	.section	.note.nv.cuinfo,"",@"SHT_NOTE"
	.sectionflags	@"SHF_NOTE_NV_CUINFO"
        /*0018*/ 	.short	0x0002
        /*001a*/ 	.short	0x005a
        /*001c*/ 	.short	0x0082
	.zero		2


//--------------------- .nv.info                  --------------------------
	.section	.nv.info,"",@"SHT_CUDA_INFO"
	.align	4


	//----- nvinfo : EIATTR_REGCOUNT
	.align		4
        /*0000*/ 	.byte	0x04, 0x2f
        /*0002*/ 	.short	(.L_15 - .L_14)
	.align		4
.L_14:
        /*0004*/ 	.word	index@(_ZN7cutlass13device_kernelINS_4gemm6kernel13GemmUniversalIN4cute5tupleIJiiiiEEENS1_10collective13CollectiveMmaINS1_34MainloopSm90TmaGmmaWarpSpecializedILi2ENS5_IJNS4_1CILi2EEENSA_ILi1EEESC_EEENS1_35KernelTmaWarpSpecializedCooperativeEEENS5_IJNSA_ILi512EEENSA_ILi160EEENSA_ILi64EEEEEENS_6half_tENS5_IJlSC_lEEESK_SL_NS4_8TiledMMAINS4_8MMA_AtomIJNS4_4SM904GMMA25MMA_64x32x16_F32F16F16_SSILNSP_5MajorE0ELSR_0ELNSP_7ScaleInE1ELSS_1EEEEEENS4_6LayoutISD_NS5_IJSC_NSA_ILi0EEESW_EEEEENS5_IJNS4_10UnderscoreESZ_SZ_EEEEENS4_13SM90_TMA_LOADENS4_14ComposedLayoutINS4_7SwizzleILi3ELi4ELi3EEENS4_18smem_ptr_flag_bitsILi16EEENSV_INS5_IJNSA_ILi8EEESI_EEENS5_IJSI_SC_EEEEEEEvNS4_8identityENS4_23SM90_TMA_LOAD_MULTICASTES1C_vS1D_EENS_8epilogue10collective6detail29Sm90TmaWarpSpecializedAdapterINS1H_15DefaultEpilogueISK_SL_SL_NS1G_6thread17LinearCombinationISK_Li1EffLNS1L_9ScaleType4KindE0ELNS_15FloatRoundStyleE2ESK_EENS1_15EpilogueDefaultEEEEEvvEEEEvNT_6ParamsE)
        /*0008*/ 	.word	0x000000a8


	//----- nvinfo : EIATTR_FRAME_SIZE
	.align		4
.L_15:
        /*000c*/ 	.byte	0x04, 0x11
        /*000e*/ 	.short	(.L_17 - .L_16)
	.align		4
.L_16:
        /*0010*/ 	.word	index@(_ZN7cutlass13device_kernelINS_4gemm6kernel13GemmUniversalIN4cute5tupleIJiiiiEEENS1_10collective13CollectiveMmaINS1_34MainloopSm90TmaGmmaWarpSpecializedILi2ENS5_IJNS4_1CILi2EEENSA_ILi1EEESC_EEENS1_35KernelTmaWarpSpecializedCooperativeEEENS5_IJNSA_ILi512EEENSA_ILi160EEENSA_ILi64EEEEEENS_6half_tENS5_IJlSC_lEEESK_SL_NS4_8TiledMMAINS4_8MMA_AtomIJNS4_4SM904GMMA25MMA_64x32x16_F32F16F16_SSILNSP_5MajorE0ELSR_0ELNSP_7ScaleInE1ELSS_1EEEEEENS4_6LayoutISD_NS5_IJSC_NSA_ILi0EEESW_EEEEENS5_IJNS4_10UnderscoreESZ_SZ_EEEEENS4_13SM90_TMA_LOADENS4_14ComposedLayoutINS4_7SwizzleILi3ELi4ELi3EEENS4_18smem_ptr_flag_bitsILi16EEENSV_INS5_IJNSA_ILi8EEESI_EEENS5_IJSI_SC_EEEEEEEvNS4_8identityENS4_23SM90_TMA_LOAD_MULTICASTES1C_vS1D_EENS_8epilogue10collective6detail29Sm90TmaWarpSpecializedAdapterINS1H_15DefaultEpilogueISK_SL_SL_NS1G_6thread17LinearCombinationISK_Li1EffLNS1L_9ScaleType4KindE0ELNS_15FloatRoundStyleE2ESK_EENS1_15EpilogueDefaultEEEEEvvEEEEvNT_6ParamsE)
        /*0014*/ 	.word	0x000006b0


	//----- nvinfo : EIATTR_MIN_STACK_SIZE
	.align		4
.L_17:
        /*0018*/ 	.byte	0x04, 0x12
        /*001a*/ 	.short	(.L_19 - .L_18)
	.align		4
.L_18:
        /*001c*/ 	.word	index@(_ZN7cutlass13device_kernelINS_4gemm6kernel13GemmUniversalIN4cute5tupleIJiiiiEEENS1_10collective13CollectiveMmaINS1_34MainloopSm90TmaGmmaWarpSpecializedILi2ENS5_IJNS4_1CILi2EEENSA_ILi1EEESC_EEENS1_35KernelTmaWarpSpecializedCooperativeEEENS5_IJNSA_ILi512EEENSA_ILi160EEENSA_ILi64EEEEEENS_6half_tENS5_IJlSC_lEEESK_SL_NS4_8TiledMMAINS4_8MMA_AtomIJNS4_4SM904GMMA25MMA_64x32x16_F32F16F16_SSILNSP_5MajorE0ELSR_0ELNSP_7ScaleInE1ELSS_1EEEEEENS4_6LayoutISD_NS5_IJSC_NSA_ILi0EEESW_EEEEENS5_IJNS4_10UnderscoreESZ_SZ_EEEEENS4_13SM90_TMA_LOADENS4_14ComposedLayoutINS4_7SwizzleILi3ELi4ELi3EEENS4_18smem_ptr_flag_bitsILi16EEENSV_INS5_IJNSA_ILi8EEESI_EEENS5_IJSI_SC_EEEEEEEvNS4_8identityENS4_23SM90_TMA_LOAD_MULTICASTES1C_vS1D_EENS_8epilogue10collective6detail29Sm90TmaWarpSpecializedAdapterINS1H_15DefaultEpilogueISK_SL_SL_NS1G_6thread17LinearCombinationISK_Li1EffLNS1L_9ScaleType4KindE0ELNS_15FloatRoundStyleE2ESK_EENS1_15EpilogueDefaultEEEEEvvEEEEvNT_6ParamsE)
        /*0020*/ 	.word	0x000006b0
.L_19:


//--------------------- .nv.compat                --------------------------
	.section	.nv.compat,"",@"SHT_CUDA_COMPAT_INFO"
	.align	4
        /*0000*/ 	.byte	0x02, 0x09, 0x01, 0x00, 0x02, 0x02, 0x04, 0x00, 0x02, 0x05, 0x05, 0x00, 0x03, 0x07, 0x01, 0x01
        /*0010*/ 	.byte	0x02, 0x03, 0x01, 0x00, 0x02, 0x06, 0x01, 0x00, 0x04, 0x0b, 0x08, 0x00, 0x00, 0x00, 0x00, 0x00
        /*0020*/ 	.byte	0x00, 0x00, 0x00, 0x00


//--------------------- .nv.info._ZN7cutlass13device_kernelINS_4gemm6kernel13GemmUniversalIN4cute5tupleIJiiiiEEENS1_10collective13CollectiveMmaINS1_34MainloopSm90TmaGmmaWarpSpecializedILi2ENS5_IJNS4_1CILi2EEENSA_ILi1EEESC_EEENS1_35KernelTmaWarpSpecializedCooperativeEEENS5_IJNSA_ILi512EEENSA_ILi160EEENSA_ILi64EEEEEENS_6half_tENS5_IJlSC_lEEESK_SL_NS4_8TiledMMAINS4_8MMA_AtomIJNS4_4SM904GMMA25MMA_64x32x16_F32F16F16_SSILNSP_5MajorE0ELSR_0ELNSP_7ScaleInE1ELSS_1EEEEEENS4_6LayoutISD_NS5_IJSC_NSA_ILi0EEESW_EEEEENS5_IJNS4_10UnderscoreESZ_SZ_EEEEENS4_13SM90_TMA_LOADENS4_14ComposedLayoutINS4_7SwizzleILi3ELi4ELi3EEENS4_18smem_ptr_flag_bitsILi16EEENSV_INS5_IJNSA_ILi8EEESI_EEENS5_IJSI_SC_EEEEEEEvNS4_8identityENS4_23SM90_TMA_LOAD_MULTICASTES1C_vS1D_EENS_8epilogue10collective6detail29Sm90TmaWarpSpecializedAdapterINS1H_15DefaultEpilogueISK_SL_SL_NS1G_6thread17LinearCombinationISK_Li1EffLNS1L_9ScaleType4KindE0ELNS_15FloatRoundStyleE2ESK_EENS1_15EpilogueDefaultEEEEEvvEEEEvNT_6ParamsE --------------------------
	.section	.nv.info._ZN7cutlass13device_kernelINS_4gemm6kernel13GemmUniversalIN4cute5tupleIJiiiiEEENS1_10collective13CollectiveMmaINS1_34MainloopSm90TmaGmmaWarpSpecializedILi2ENS5_IJNS4_1CILi2EEENSA_ILi1EEESC_EEENS1_35KernelTmaWarpSpecializedCooperativeEEENS5_IJNSA_ILi512EEENSA_ILi160EEENSA_ILi64EEEEEENS_6half_tENS5_IJlSC_lEEESK_SL_NS4_8TiledMMAINS4_8MMA_AtomIJNS4_4SM904GMMA25MMA_64x32x16_F32F16F16_SSILNSP_5MajorE0ELSR_0ELNSP_7ScaleInE1ELSS_1EEEEEENS4_6LayoutISD_NS5_IJSC_NSA_ILi0EEESW_EEEEENS5_IJNS4_10UnderscoreESZ_SZ_EEEEENS4_13SM90_TMA_LOADENS4_14ComposedLayoutINS4_7SwizzleILi3ELi4ELi3EEENS4_18smem_ptr_flag_bitsILi16EEENSV_INS5_IJNSA_ILi8EEESI_EEENS5_IJSI_SC_EEEEEEEvNS4_8identityENS4_23SM90_TMA_LOAD_MULTICASTES1C_vS1D_EENS_8epilogue10collective6detail29Sm90TmaWarpSpecializedAdapterINS1H_15DefaultEpilogueISK_SL_SL_NS1G_6thread17LinearCombinationISK_Li1EffLNS1L_9ScaleType4KindE0ELNS_15FloatRoundStyleE2ESK_EENS1_15EpilogueDefaultEEEEEvvEEEEvNT_6ParamsE,"",@"SHT_CUDA_INFO"
	.sectionflags	@""
	.align	4


	//----- nvinfo : EIATTR_CUDA_API_VERSION
	.align		4
        /*0000*/ 	.byte	0x04, 0x37
        /*0002*/ 	.short	(.L_21 - .L_20)
.L_20:
        /*0004*/ 	.word	0x00000082


	//----- nvinfo : EIATTR_KPARAM_INFO
	.align		4
.L_21:
        /*0008*/ 	.byte	0x04, 0x17
        /*000a*/ 	.short	(.L_23 - .L_22)
.L_22:
        /*000c*/ 	.word	0x00000000
        /*0010*/ 	.short	0x0000
        /*0012*/ 	.short	0x0070
        /*0014*/ 	.byte	0x00, 0xf0, 0x01, 0x10


	//----- nvinfo : EIATTR_SPARSE_MMA_MASK
	.align		4
.L_23:
        /*0018*/ 	.byte	0x03, 0x50
        /*001a*/ 	.short	0x0000


	//----- nvinfo : EIATTR_MAXREG_COUNT
	.align		4
        /*001c*/ 	.byte	0x03, 0x1b
        /*001e*/ 	.short	0x00a8


	//----- nvinfo : EIATTR_NUM_BARRIERS
	.align		4
        /*0020*/ 	.byte	0x02, 0x4c
        /*0022*/ 	.byte	0x01
	.zero		1


	//----- nvinfo : EIATTR_EXTERNS
	.align		4
        /*0024*/ 	.byte	0x04, 0x0f
        /*0026*/ 	.short	(.L_25 - .L_24)


	//   ....[0]....
	.align		4
.L_24:
        /*0028*/ 	.word	index@(__assertfail)


	//----- nvinfo : EIATTR_ANNOTATIONS
	.align		4
.L_25:
        /*002c*/ 	.byte	0x04, 0x55
        /*002e*/ 	.short	(.L_27 - .L_26)


	//   ....[0]....
.L_26:
        /*0030*/ 	.word	0x00000001
        /*0034*/ 	.byte	0x00, 0x07, 0x00, 0x00, 0x01, 0x00, 0x00, 0x00, 0xe0, 0x07, 0x00, 0x00, 0x01, 0x00, 0x00, 0x00
        /* <DEDUP_REMOVED lines=1610> */
        /*64e4*/ 	.byte	0x20, 0xb9, 0x02, 0x00


	//----- nvinfo : EIATTR_MERCURY_ISA_VERSION
	.align		4
.L_27:
        /*64e8*/ 	.byte	0x03, 0x5f
        /*64ea*/ 	.short	0x0101


	//----- nvinfo : EIATTR_INT_WARP_WIDE_INSTR_OFFSETS
	.align		4
        /*64ec*/ 	.byte	0x04, 0x31
        /*64ee*/ 	.short	(.L_29 - .L_28)


	//   ....[0]....
.L_28:
        /*64f0*/ 	.word	0x00000530


	//   ....[1]....
        /*64f4*/ 	.word	0x00000540


	//   ....[2]....
        /*64f8*/ 	.word	0x000006a0


	//----- nvinfo : EIATTR_COOP_GROUP_MASK_REGIDS
	.align		4
.L_29:
        /*64fc*/ 	.byte	0x04, 0x29
        /*64fe*/ 	.short	(.L_31 - .L_30)


	//   ....[0]....
.L_30:
        /*6500*/ 	.word	0xffffffff


	//   ....[1]....
        /*6504*/ 	.word	0xffffffff


	//   ....[2]....
        /*6508*/ 	.word	0xffffffff


	//   ....[3]....
        /*650c*/ 	.word	0xffffffff


	//   ....[4]....
        /*6510*/ 	.word	0xffffffff


	//   ....[5]....
        /*6514*/ 	.word	0xffffffff


	//----- nvinfo : EIATTR_COOP_GROUP_INSTR_OFFSETS
	.align		4
.L_31:
        /*6518*/ 	.byte	0x04, 0x28
        /*651a*/ 	.short	(.L_33 - .L_32)


	//   ....[0]....
.L_32:
        /*651c*/ 	.word	0x00000070


	//   ....[1]....
        /*6520*/ 	.word	0x00000080


	//   ....[2]....
        /*6524*/ 	.word	0x000001a0


	//   ....[3]....
        /*6528*/ 	.word	0x00000390


	//   ....[4]....
        /*652c*/ 	.word	0x00000820


	//   ....[5]....
        /*6530*/ 	.word	0x000013f0


	//----- nvinfo : EIATTR_REG_RECONFIG
	.align		4
.L_33:
        /*6534*/ 	.byte	0x01, 0x54
	.zero		2


	//----- nvinfo : EIATTR_SYSCALL_OFFSETS
	.align		4
        /*6538*/ 	.byte	0x04, 0x46
        /*653a*/ 	.short	(.L_35 - .L_34)


	//   ....[0]....
.L_34:
        /*653c*/ 	.word	0x000015a0


	//----- nvinfo : EIATTR_MBARRIER_INSTR_OFFSETS
	.align		4
.L_35:
        /*6540*/ 	.byte	0x04, 0x39
        /*6542*/ 	.short	(.L_37 - .L_36)


	//   ....[0]....
.L_36:
        /*6544*/ 	.word	0x00000320
        /*6548*/ 	.word	0x000000ff
        /*654c*/ 	.word	0x00000000
        /*6550*/ 	.short	0x0100
        /*6552*/ 	.byte	0x08
	.zero		1


	//   ....[1]....
        /*6554*/ 	.word	0x00000330
        /*6558*/ 	.word	0x000000ff
        /*655c*/ 	.word	0x00000010
        /*6560*/ 	.short	0x0100
        /*6562*/ 	.byte	0x08
	.zero		1


	//   ....[2]....
        /*6564*/ 	.word	0x00000340
        /*6568*/ 	.word	0x000000ff
        /*656c*/ 	.word	0x00000008
        /*6570*/ 	.short	0x0100
        /*6572*/ 	.byte	0x08
	.zero		1


	//   ....[3]....
        /*6574*/ 	.word	0x00000350
        /*6578*/ 	.word	0x000000ff
        /*657c*/ 	.word	0x00000018
        /*6580*/ 	.short	0x0100
        /*6582*/ 	.byte	0x08
	.zero		1


	//   ....[4]....
        /*6584*/ 	.word	0x00000720
        /*6588*/ 	.word	0x000000ff
        /*658c*/ 	.word	0x00000030
        /*6590*/ 	.short	0x0100
        /*6592*/ 	.byte	0x06
	.zero		1


	//   ....[5]....
        /*6594*/ 	.word	0x00000770
        /*6598*/ 	.word	0x000000ff
        /*659c*/ 	.word	0x00000038
        /*65a0*/ 	.short	0x0100
        /*65a2*/ 	.byte	0x06
	.zero		1


	//   ....[6]....
        /*65a4*/ 	.word	0x00001640
        /*65a8*/ 	.word	0x00000003
        /*65ac*/ 	.word	0x00000000
        /*65b0*/ 	.short	0x010a
        /*65b2*/ 	.byte	0x3f
	.zero		1


	//   ....[7]....
        /*65b4*/ 	.word	0x00001680
        /*65b8*/ 	.word	0x00000003
        /*65bc*/ 	.word	0x00000000
        /*65c0*/ 	.short	0x010a
        /*65c2*/ 	.byte	0x3f
	.zero		1


	//   ....[8]....
        /*65c4*/ 	.word	0x00007770
        /*65c8*/ 	.word	0x000000ff
        /*65cc*/ 	.word	0x00000000
        /*65d0*/ 	.short	0x010a
        /*65d2*/ 	.byte	0x04
	.zero		1


	//   ....[9]....
        /*65d4*/ 	.word	0x000077b0
        /*65d8*/ 	.word	0x000000ff
        /*65dc*/ 	.word	0x00000000
        /*65e0*/ 	.short	0x010a
        /*65e2*/ 	.byte	0x04
	.zero		1


	//   ....[10]....
        /*65e4*/ 	.word	0x0000d860
        /*65e8*/ 	.word	0x00000000
        /*65ec*/ 	.word	0x00000000
        /*65f0*/ 	.short	0x0101
        /*65f2*/ 	.byte	0x3f
	.zero		1


	//   ....[11]....
        /*65f4*/ 	.word	0x0000da60
        /*65f8*/ 	.word	0x00000000
        /*65fc*/ 	.word	0x00000000
        /*6600*/ 	.short	0x0101
        /*6602*/ 	.byte	0x3f
	.zero		1


	//   ....[12]....
        /*6604*/ 	.word	0x0002b470
        /*6608*/ 	.word	0x0000000f
        /*660c*/ 	.word	0x00000010
        /*6610*/ 	.short	0x010a
        /*6612*/ 	.byte	0x3f
	.zero		1


	//   ....[13]....
        /*6614*/ 	.word	0x0002b890
        /*6618*/ 	.word	0x00000002
        /*661c*/ 	.word	0x00000038
        /*6620*/ 	.short	0x0101
        /*6622*/ 	.byte	0x3f
	.zero		1


	//   ....[14]....
        /*6624*/ 	.word	0x0002c030
        /*6628*/ 	.word	0x00000005
        /*662c*/ 	.word	0x00000000
        /*6630*/ 	.short	0x010a
        /*6632*/ 	.byte	0x3f
	.zero		1


	//   ....[15]....
        /*6634*/ 	.word	0x0002c0c0
        /*6638*/ 	.word	0x00000003
        /*663c*/ 	.word	0x00000000
        /*6640*/ 	.short	0x010a
        /*6642*/ 	.byte	0x3f
	.zero		1


	//   ....[16]....
        /*6644*/ 	.word	0x0002c120
        /*6648*/ 	.word	0x00000003
        /*664c*/ 	.word	0x00000000
        /*6650*/ 	.short	0x010a
        /*6652*/ 	.byte	0x3f
	.zero		1


	//   ....[17]....
        /*6654*/ 	.word	0x0002c180
        /*6658*/ 	.word	0x00000004
        /*665c*/ 	.word	0x00000000
        /*6660*/ 	.short	0x010a
        /*6662*/ 	.byte	0x3f
	.zero		1


	//   ....[18]....
        /*6664*/ 	.word	0x0002c250
        /*6668*/ 	.word	0x0000000f
        /*666c*/ 	.word	0x00000010
        /*6670*/ 	.short	0x010a
        /*6672*/ 	.byte	0x3f
	.zero		1


	//   ....[19]....
        /*6674*/ 	.word	0x0002c320
        /*6678*/ 	.word	0x00000005
        /*667c*/ 	.word	0x00000000
        /*6680*/ 	.short	0x010a
        /*6682*/ 	.byte	0x3f
	.zero		1


	//----- nvinfo : EIATTR_NUM_MBARRIERS
	.align		4
.L_37:
        /*6684*/ 	.byte	0x03, 0x38
        /*6686*/ 	.short	0x0006


	//----- nvinfo : EIATTR_EXIT_INSTR_OFFSETS
	.align		4
        /*6688*/ 	.byte	0x04, 0x1c
        /*668a*/ 	.short	(.L_39 - .L_38)


	//   ....[0]....
.L_38:
        /*668c*/ 	.word	0x00000a80


	//   ....[1]....
        /*6690*/ 	.word	0x00001310


	//   ....[2]....
        /*6694*/ 	.word	0x0002ab00


	//   ....[3]....
        /*6698*/ 	.word	0x0002b120


	//   ....[4]....
        /*669c*/ 	.word	0x0002c110


	//----- nvinfo : EIATTR_MAX_THREADS
	.align		4
.L_39:
        /*66a0*/ 	.byte	0x04, 0x05
        /*66a2*/ 	.short	(.L_41 - .L_40)
.L_40:
        /*66a4*/ 	.word	0x00000180
        /*66a8*/ 	.word	0x00000001
        /*66ac*/ 	.word	0x00000001


	//----- nvinfo : EIATTR_CRS_STACK_SIZE
	.align		4
.L_41:
        /*66b0*/ 	.byte	0x04, 0x1e
        /*66b2*/ 	.short	(.L_43 - .L_42)
.L_42:
        /*66b4*/ 	.word	0x00000000


	//----- nvinfo : EIATTR_CBANK_PARAM_SIZE
	.align		4
.L_43:
        /*66b8*/ 	.byte	0x03, 0x19
        /*66ba*/ 	.short	0x0470


	//----- nvinfo : EIATTR_PARAM_CBANK
	.align		4
        /*66bc*/ 	.byte	0x04, 0x0a
        /*66be*/ 	.short	(.L_45 - .L_44)
	.align		4
.L_44:
        /*66c0*/ 	.word	index@(.nv.constant0._ZN7cutlass13device_kernelINS_4gemm6kernel13GemmUniversalIN4cute5tupleIJiiiiEEENS1_10collective13CollectiveMmaINS1_34MainloopSm90TmaGmmaWarpSpecializedILi2ENS5_IJNS4_1CILi2EEENSA_ILi1EEESC_EEENS1_35KernelTmaWarpSpecializedCooperativeEEENS5_IJNSA_ILi512EEENSA_ILi160EEENSA_ILi64EEEEEENS_6half_tENS5_IJlSC_lEEESK_SL_NS4_8TiledMMAINS4_8MMA_AtomIJNS4_4SM904GMMA25MMA_64x32x16_F32F16F16_SSILNSP_5MajorE0ELSR_0ELNSP_7ScaleInE1ELSS_1EEEEEENS4_6LayoutISD_NS5_IJSC_NSA_ILi0EEESW_EEEEENS5_IJNS4_10UnderscoreESZ_SZ_EEEEENS4_13SM90_TMA_LOADENS4_14ComposedLayoutINS4_7SwizzleILi3ELi4ELi3EEENS4_18smem_ptr_flag_bitsILi16EEENSV_INS5_IJNSA_ILi8EEESI_EEENS5_IJSI_SC_EEEEEEEvNS4_8identityENS4_23SM90_TMA_LOAD_MULTICASTES1C_vS1D_EENS_8epilogue10collective6detail29Sm90TmaWarpSpecializedAdapterINS1H_15DefaultEpilogueISK_SL_SL_NS1G_6thread17LinearCombinationISK_Li1EffLNS1L_9ScaleType4KindE0ELNS_15FloatRoundStyleE2ESK_EENS1_15EpilogueDefaultEEEEEvvEEEEvNT_6ParamsE)
        /*66c4*/ 	.short	0x0210
        /*66c6*/ 	.short	0x0470


	//----- nvinfo : EIATTR_SW_WAR
	.align		4
.L_45:
        /*66c8*/ 	.byte	0x04, 0x36
        /*66ca*/ 	.short	(.L_47 - .L_46)
.L_46:
        /*66cc*/ 	.word	0x00000008
.L_47:


//--------------------- .nv.callgraph             --------------------------
	.section	.nv.callgraph,"",@"SHT_CUDA_CALLGRAPH"
	.align	4
	.sectionentsize	8
	.align		4
        /*0000*/ 	.word	0x00000000
	.align		4
        /*0004*/ 	.word	0xffffffff
	.align		4
        /*0008*/ 	.word	index@(_ZN7cutlass13device_kernelINS_4gemm6kernel13GemmUniversalIN4cute5tupleIJiiiiEEENS1_10collective13CollectiveMmaINS1_34MainloopSm90TmaGmmaWarpSpecializedILi2ENS5_IJNS4_1CILi2EEENSA_ILi1EEESC_EEENS1_35KernelTmaWarpSpecializedCooperativeEEENS5_IJNSA_ILi512EEENSA_ILi160EEENSA_ILi64EEEEEENS_6half_tENS5_IJlSC_lEEESK_SL_NS4_8TiledMMAINS4_8MMA_AtomIJNS4_4SM904GMMA25MMA_64x32x16_F32F16F16_SSILNSP_5MajorE0ELSR_0ELNSP_7ScaleInE1ELSS_1EEEEEENS4_6LayoutISD_NS5_IJSC_NSA_ILi0EEESW_EEEEENS5_IJNS4_10UnderscoreESZ_SZ_EEEEENS4_13SM90_TMA_LOADENS4_14ComposedLayoutINS4_7SwizzleILi3ELi4ELi3EEENS4_18smem_ptr_flag_bitsILi16EEENSV_INS5_IJNSA_ILi8EEESI_EEENS5_IJSI_SC_EEEEEEEvNS4_8identityENS4_23SM90_TMA_LOAD_MULTICASTES1C_vS1D_EENS_8epilogue10collective6detail29Sm90TmaWarpSpecializedAdapterINS1H_15DefaultEpilogueISK_SL_SL_NS1G_6thread17LinearCombinationISK_Li1EffLNS1L_9ScaleType4KindE0ELNS_15FloatRoundStyleE2ESK_EENS1_15EpilogueDefaultEEEEEvvEEEEvNT_6ParamsE)
	.align		4
        /*000c*/ 	.word	index@(__assertfail)
	.align		4
        /*0010*/ 	.word	0x00000000
	.align		4
        /*0014*/ 	.word	0xfffffffe
	.align		4
        /*0018*/ 	.word	0x00000000
	.align		4
        /*001c*/ 	.word	0xfffffffd
	.align		4
        /*0020*/ 	.word	0x00000000
	.align		4
        /*0024*/ 	.word	0xfffffffc


//--------------------- .nv.constant4             --------------------------
	.section	.nv.constant4,"a",@progbits
	.align	8
	.align		8
.nv.constant4:
        /*0000*/ 	.dword	__assertfail
	.align		8
        /*0008*/ 	.dword	__unnamed_1
	.align		8
        /*0010*/ 	.dword	_ZN39_INTERNAL_f62adac8_4_k_cu_13b486a2_35304cuda3std3__45__cpo5beginE
	.align		8
        /*0018*/ 	.dword	_ZN39_INTERNAL_f62adac8_4_k_cu_13b486a2_35304cuda3std3__45__cpo3endE
	.align		8
        /*0020*/ 	.dword	_ZN39_INTERNAL_f62adac8_4_k_cu_13b486a2_35304cuda3std3__45__cpo6cbeginE
	.align		8
        /*0028*/ 	.dword	_ZN39_INTERNAL_f62adac8_4_k_cu_13b486a2_35304cuda3std3__45__cpo4cendE
	.align		8
        /*0030*/ 	.dword	_ZN39_INTERNAL_f62adac8_4_k_cu_13b486a2_35304cuda3std3__441_GLOBAL__N__f62adac8_4_k_cu_13b486a2_35306ignoreE
	.align		8
        /*0038*/ 	.dword	_ZN39_INTERNAL_f62adac8_4_k_cu_13b486a2_35304cuda3std3__419piecewise_constructE
	.align		8
        /*0040*/ 	.dword	_ZN39_INTERNAL_f62adac8_4_k_cu_13b486a2_35304cuda3std3__48in_placeE
	.align		8
        /*0048*/ 	.dword	_ZN39_INTERNAL_f62adac8_4_k_cu_13b486a2_35304cuda3std6ranges3__45__cpo4swapE
	.align		8
        /*0050*/ 	.dword	_ZN39_INTERNAL_f62adac8_4_k_cu_13b486a2_35304cuda3std6ranges3__45__cpo9iter_moveE
	.align		8
        /*0058*/ 	.dword	_ZN39_INTERNAL_f62adac8_4_k_cu_13b486a2_35304cute7productE
	.align		8
        /*0060*/ 	.dword	_ZN39_INTERNAL_f62adac8_4_k_cu_13b486a2_35304cute1_E
	.align		8
        /*0068*/ 	.dword	$str$22
	.align		8
        /*0070*/ 	.dword	$str$23


//--------------------- .text._ZN7cutlass13device_kernelINS_4gemm6kernel13GemmUniversalIN4cute5tupleIJiiiiEEENS1_10collective13CollectiveMmaINS1_34MainloopSm90TmaGmmaWarpSpecializedILi2ENS5_IJNS4_1CILi2EEENSA_ILi1EEESC_EEENS1_35KernelTmaWarpSpecializedCooperativeEEENS5_IJNSA_ILi512EEENSA_ILi160EEENSA_ILi64EEEEEENS_6half_tENS5_IJlSC_lEEESK_SL_NS4_8TiledMMAINS4_8MMA_AtomIJNS4_4SM904GMMA25MMA_64x32x16_F32F16F16_SSILNSP_5MajorE0ELSR_0ELNSP_7ScaleInE1ELSS_1EEEEEENS4_6LayoutISD_NS5_IJSC_NSA_ILi0EEESW_EEEEENS5_IJNS4_10UnderscoreESZ_SZ_EEEEENS4_13SM90_TMA_LOADENS4_14ComposedLayoutINS4_7SwizzleILi3ELi4ELi3EEENS4_18smem_ptr_flag_bitsILi16EEENSV_INS5_IJNSA_ILi8EEESI_EEENS5_IJSI_SC_EEEEEEEvNS4_8identityENS4_23SM90_TMA_LOAD_MULTICASTES1C_vS1D_EENS_8epilogue10collective6detail29Sm90TmaWarpSpecializedAdapterINS1H_15DefaultEpilogueISK_SL_SL_NS1G_6thread17LinearCombinationISK_Li1EffLNS1L_9ScaleType4KindE0ELNS_15FloatRoundStyleE2ESK_EENS1_15EpilogueDefaultEEEEEvvEEEEvNT_6ParamsE --------------------------
	.section	.text._ZN7cutlass13device_kernelINS_4gemm6kernel13GemmUniversalIN4cute5tupleIJiiiiEEENS1_10collective13CollectiveMmaINS1_34MainloopSm90TmaGmmaWarpSpecializedILi2ENS5_IJNS4_1CILi2EEENSA_ILi1EEESC_EEENS1_35KernelTmaWarpSpecializedCooperativeEEENS5_IJNSA_ILi512EEENSA_ILi160EEENSA_ILi64EEEEEENS_6half_tENS5_IJlSC_lEEESK_SL_NS4_8TiledMMAINS4_8MMA_AtomIJNS4_4SM904GMMA25MMA_64x32x16_F32F16F16_SSILNSP_5MajorE0ELSR_0ELNSP_7ScaleInE1ELSS_1EEEEEENS4_6LayoutISD_NS5_IJSC_NSA_ILi0EEESW_EEEEENS5_IJNS4_10UnderscoreESZ_SZ_EEEEENS4_13SM90_TMA_LOADENS4_14ComposedLayoutINS4_7SwizzleILi3ELi4ELi3EEENS4_18smem_ptr_flag_bitsILi16EEENSV_INS5_IJNSA_ILi8EEESI_EEENS5_IJSI_SC_EEEEEEEvNS4_8identityENS4_23SM90_TMA_LOAD_MULTICASTES1C_vS1D_EENS_8epilogue10collective6detail29Sm90TmaWarpSpecializedAdapterINS1H_15DefaultEpilogueISK_SL_SL_NS1G_6thread17LinearCombinationISK_Li1EffLNS1L_9ScaleType4KindE0ELNS_15FloatRoundStyleE2ESK_EENS1_15EpilogueDefaultEEEEEvvEEEEvNT_6ParamsE,"ax",@progbits
	.align	128
.text._ZN7cutlass13device_kernelINS_4gemm6kernel13GemmUniversalIN4cute5tupleIJiiiiEEENS1_10collective13CollectiveMmaINS1_34MainloopSm90TmaGmmaWarpSpecializedILi2ENS5_IJNS4_1CILi2EEENSA_ILi1EEESC_EEENS1_35KernelTmaWarpSpecializedCooperativeEEENS5_IJNSA_ILi512EEENSA_ILi160EEENSA_ILi64EEEEEENS_6half_tENS5_IJlSC_lEEESK_SL_NS4_8TiledMMAINS4_8MMA_AtomIJNS4_4SM904GMMA25MMA_64x32x16_F32F16F16_SSILNSP_5MajorE0ELSR_0ELNSP_7ScaleInE1ELSS_1EEEEEENS4_6LayoutISD_NS5_IJSC_NSA_ILi0EEESW_EEEEENS5_IJNS4_10UnderscoreESZ_SZ_EEEEENS4_13SM90_TMA_LOADENS4_14ComposedLayoutINS4_7SwizzleILi3ELi4ELi3EEENS4_18smem_ptr_flag_bitsILi16EEENSV_INS5_IJNSA_ILi8EEESI_EEENS5_IJSI_SC_EEEEEEEvNS4_8identityENS4_23SM90_TMA_LOAD_MULTICASTES1C_vS1D_EENS_8epilogue10collective6detail29Sm90TmaWarpSpecializedAdapterINS1H_15DefaultEpilogueISK_SL_SL_NS1G_6thread17LinearCombinationISK_Li1EffLNS1L_9ScaleType4KindE0ELNS_15FloatRoundStyleE2ESK_EENS1_15EpilogueDefaultEEEEEvvEEEEvNT_6ParamsE:
        .type           _ZN7cutlass13device_kernelINS_4gemm6kernel13GemmUniversalIN4cute5tupleIJiiiiEEENS1_10collective13CollectiveMmaINS1_34MainloopSm90TmaGmmaWarpSpecializedILi2ENS5_IJNS4_1CILi2EEENSA_ILi1EEESC_EEENS1_35KernelTmaWarpSpecializedCooperativeEEENS5_IJNSA_ILi512EEENSA_ILi160EEENSA_ILi64EEEEEENS_6half_tENS5_IJlSC_lEEESK_SL_NS4_8TiledMMAINS4_8MMA_AtomIJNS4_4SM904GMMA25MMA_64x32x16_F32F16F16_SSILNSP_5MajorE0ELSR_0ELNSP_7ScaleInE1ELSS_1EEEEEENS4_6LayoutISD_NS5_IJSC_NSA_ILi0EEESW_EEEEENS5_IJNS4_10UnderscoreESZ_SZ_EEEEENS4_13SM90_TMA_LOADENS4_14ComposedLayoutINS4_7SwizzleILi3ELi4ELi3EEENS4_18smem_ptr_flag_bitsILi16EEENSV_INS5_IJNSA_ILi8EEESI_EEENS5_IJSI_SC_EEEEEEEvNS4_8identityENS4_23SM90_TMA_LOAD_MULTICASTES1C_vS1D_EENS_8epilogue10collective6detail29Sm90TmaWarpSpecializedAdapterINS1H_15DefaultEpilogueISK_SL_SL_NS1G_6thread17LinearCombinationISK_Li1EffLNS1L_9ScaleType4KindE0ELNS_15FloatRoundStyleE2ESK_EENS1_15EpilogueDefaultEEEEEvvEEEEvNT_6ParamsE,@function
        .size           _ZN7cutlass13device_kernelINS_4gemm6kernel13GemmUniversalIN4cute5tupleIJiiiiEEENS1_10collective13CollectiveMmaINS1_34MainloopSm90TmaGmmaWarpSpecializedILi2ENS5_IJNS4_1CILi2EEENSA_ILi1EEESC_EEENS1_35KernelTmaWarpSpecializedCooperativeEEENS5_IJNSA_ILi512EEENSA_ILi160EEENSA_ILi64EEEEEENS_6half_tENS5_IJlSC_lEEESK_SL_NS4_8TiledMMAINS4_8MMA_AtomIJNS4_4SM904GMMA25MMA_64x32x16_F32F16F16_SSILNSP_5MajorE0ELSR_0ELNSP_7ScaleInE1ELSS_1EEEEEENS4_6LayoutISD_NS5_IJSC_NSA_ILi0EEESW_EEEEENS5_IJNS4_10UnderscoreESZ_SZ_EEEEENS4_13SM90_TMA_LOADENS4_14ComposedLayoutINS4_7SwizzleILi3ELi4ELi3EEENS4_18smem_ptr_flag_bitsILi16EEENSV_INS5_IJNSA_ILi8EEESI_EEENS5_IJSI_SC_EEEEEEEvNS4_8identityENS4_23SM90_TMA_LOAD_MULTICASTES1C_vS1D_EENS_8epilogue10collective6detail29Sm90TmaWarpSpecializedAdapterINS1H_15DefaultEpilogueISK_SL_SL_NS1G_6thread17LinearCombinationISK_Li1EffLNS1L_9ScaleType4KindE0ELNS_15FloatRoundStyleE2ESK_EENS1_15EpilogueDefaultEEEEEvvEEEEvNT_6ParamsE,(.L_x_699 - _ZN7cutlass13device_kernelINS_4gemm6kernel13GemmUniversalIN4cute5tupleIJiiiiEEENS1_10collective13CollectiveMmaINS1_34MainloopSm90TmaGmmaWarpSpecializedILi2ENS5_IJNS4_1CILi2EEENSA_ILi1EEESC_EEENS1_35KernelTmaWarpSpecializedCooperativeEEENS5_IJNSA_ILi512EEENSA_ILi160EEENSA_ILi64EEEEEENS_6half_tENS5_IJlSC_lEEESK_SL_NS4_8TiledMMAINS4_8MMA_AtomIJNS4_4SM904GMMA25MMA_64x32x16_F32F16F16_SSILNSP_5MajorE0ELSR_0ELNSP_7ScaleInE1ELSS_1EEEEEENS4_6LayoutISD_NS5_IJSC_NSA_ILi0EEESW_EEEEENS5_IJNS4_10UnderscoreESZ_SZ_EEEEENS4_13SM90_TMA_LOADENS4_14ComposedLayoutINS4_7SwizzleILi3ELi4ELi3EEENS4_18smem_ptr_flag_bitsILi16EEENSV_INS5_IJNSA_ILi8EEESI_EEENS5_IJSI_SC_EEEEEEEvNS4_8identityENS4_23SM90_TMA_LOAD_MULTICASTES1C_vS1D_EENS_8epilogue10collective6detail29Sm90TmaWarpSpecializedAdapterINS1H_15DefaultEpilogueISK_SL_SL_NS1G_6thread17LinearCombinationISK_Li1EffLNS1L_9ScaleType4KindE0ELNS_15FloatRoundStyleE2ESK_EENS1_15EpilogueDefaultEEEEEvvEEEEvNT_6ParamsE)
        .other          _ZN7cutlass13device_kernelINS_4gemm6kernel13GemmUniversalIN4cute5tupleIJiiiiEEENS1_10collective13CollectiveMmaINS1_34MainloopSm90TmaGmmaWarpSpecializedILi2ENS5_IJNS4_1CILi2EEENSA_ILi1EEESC_EEENS1_35KernelTmaWarpSpecializedCooperativeEEENS5_IJNSA_ILi512EEENSA_ILi160EEENSA_ILi64EEEEEENS_6half_tENS5_IJlSC_lEEESK_SL_NS4_8TiledMMAINS4_8MMA_AtomIJNS4_4SM904GMMA25MMA_64x32x16_F32F16F16_SSILNSP_5MajorE0ELSR_0ELNSP_7ScaleInE1ELSS_1EEEEEENS4_6LayoutISD_NS5_IJSC_NSA_ILi0EEESW_EEEEENS5_IJNS4_10UnderscoreESZ_SZ_EEEEENS4_13SM90_TMA_LOADENS4_14ComposedLayoutINS4_7SwizzleILi3ELi4ELi3EEENS4_18smem_ptr_flag_bitsILi16EEENSV_INS5_IJNSA_ILi8EEESI_EEENS5_IJSI_SC_EEEEEEEvNS4_8identityENS4_23SM90_TMA_LOAD_MULTICASTES1C_vS1D_EENS_8epilogue10collective6detail29Sm90TmaWarpSpecializedAdapterINS1H_15DefaultEpilogueISK_SL_SL_NS1G_6thread17LinearCombinationISK_Li1EffLNS1L_9ScaleType4KindE0ELNS_15FloatRoundStyleE2ESK_EENS1_15EpilogueDefaultEEEEEvvEEEEvNT_6ParamsE,@"STO_CUDA_ENTRY STV_DEFAULT"
_ZN7cutlass13device_kernelINS_4gemm6kernel13GemmUniversalIN4cute5tupleIJiiiiEEENS1_10collective13CollectiveMmaINS1_34MainloopSm90TmaGmmaWarpSpecializedILi2ENS5_IJNS4_1CILi2EEENSA_ILi1EEESC_EEENS1_35KernelTmaWarpSpecializedCooperativeEEENS5_IJNSA_ILi512EEENSA_ILi160EEENSA_ILi64EEEEEENS_6half_tENS5_IJlSC_lEEESK_SL_NS4_8TiledMMAINS4_8MMA_AtomIJNS4_4SM904GMMA25MMA_64x32x16_F32F16F16_SSILNSP_5MajorE0ELSR_0ELNSP_7ScaleInE1ELSS_1EEEEEENS4_6LayoutISD_NS5_IJSC_NSA_ILi0EEESW_EEEEENS5_IJNS4_10UnderscoreESZ_SZ_EEEEENS4_13SM90_TMA_LOADENS4_14ComposedLayoutINS4_7SwizzleILi3ELi4ELi3EEENS4_18smem_ptr_flag_bitsILi16EEENSV_INS5_IJNSA_ILi8EEESI_EEENS5_IJSI_SC_EEEEEEEvNS4_8identityENS4_23SM90_TMA_LOAD_MULTICASTES1C_vS1D_EENS_8epilogue10collective6detail29Sm90TmaWarpSpecializedAdapterINS1H_15DefaultEpilogueISK_SL_SL_NS1G_6thread17LinearCombinationISK_Li1EffLNS1L_9ScaleType4KindE0ELNS_15FloatRoundStyleE2ESK_EENS1_15EpilogueDefaultEEEEEvvEEEEvNT_6ParamsE:
[----:B------:R-:W0:Y:S02]  /*0000*/  LDC R1, c[0x0][0x28] ;  /* 0x00000a00ff017b82 */ /* 0x000e240000000800 */
[----:B0-----:R-:W-:Y:S01]  /*0010*/  VIADD R1, R1, 0xfffff950 ;  /* 0xfffff95001017836 */ /* 0x001fe20000000000 */
[----:B------:R-:W0:Y:S01]  /*0020*/  S2R R4, SR_TID.X ;  /* 0x0000000000047919 */ /* 0x000e220000002100 */
[----:B------:R-:W-:Y:S01]  /*0030*/  ELECT P0, URZ, PT ;  /* 0x00000000003f782f */ /* 0x000fe20003800000 */
[----:B------:R-:W-:Y:S01]  /*0040*/  BSSY B0, `(.L_x_0) ;  /* 0x0000015000007945 */ /* 0x000fe20003800000 */
[--C-:B0-----:R-:W-:Y:S02]  /*0050*/  SHF.R.U32.HI R0, RZ, 0x5, R4.reuse ;  /* 0x00000005ff007819 */ /* 0x101fe40000011604 */
[----:B------:R-:W-:-:S03]  /*0060*/  SHF.R.U32.HI R2, RZ, 0x7, R4 ;  /* 0x00000007ff027819 */ /* 0x000fc60000011604 */
[----:B------:R-:W0:Y:S04]  /*0070*/  SHFL.IDX PT, R3, R0, RZ, 0x1f ;  /* 0x00001fff00037589 */ /* 0x000e2800000e0000 */
[----:B------:R-:W1:Y:S01]  /*0080*/  SHFL.IDX PT, R2, R2, RZ, 0x1f ;  /* 0x00001fff02027589 */ /* 0x000e6200000e0000 */
[----:B0-----:R-:W-:Y:S02]  /*0090*/  R2UR UR9, R3 ;  /* 0x00000000030972ca */ /* 0x001fe400000e0000 */
[----:B-1----:R-:W-:-:S11]  /*00a0*/  R2UR UR5, R2 ;  /* 0x00000000020572ca */ /* 0x002fd600000e0000 */
[----:B------:R-:W-:Y:S02]  /*00b0*/  USHF.R.S32.HI UR4, URZ, 0x1f, UR9 ;  /* 0x0000001f3f047899 */ /* 0x000fe40008011409 */
[----:B------:R-:W-:Y:S02]  /*00c0*/  ISETP.NE.OR P0, PT, RZ, UR9, !P0 ;  /* 0x00000009ff007c0c */ /* 0x000fe4000c705670 */
[----:B------:R-:W-:-:S04]  /*00d0*/  ULEA.HI UR4, UR4, UR9, URZ, 0x2 ;  /* 0x0000000904047291 */ /* 0x000fc8000f8f103f */
[----:B------:R-:W-:-:S04]  /*00e0*/  ULOP3.LUT UR4, UR4, 0xfffffffc, URZ, 0xc0, !UPT ;  /* 0xfffffffc04047892 */ /* 0x000fc8000f8ec03f */
[----:B------:R-:W-:-:S03]  /*00f0*/  UIADD3 UR9, UR9, -UR4, URZ ;  /* 0x8000000409097290 */ /* 0x000fc6000fffe03f */
[----:B------:R-:W-:Y:S09]  /*0100*/  @P0 BRA `(.L_x_1) ;  /* 0x0000000000200947 */ /* 0x000ff20003800000 */
[----:B------:R-:W-:Y:S02]  /*0110*/  ULDC.64 UR6, c[0x0][0x198] ;  /* 0x0000660000067ab9 */ /* 0x000fe40000000a00 */
[----:B------:R-:W-:Y:S02]  /*0120*/  UIADD3 UR10, UP0, UR6, 0xf0, URZ ;  /* 0x000000f0060a7890 */ /* 0x000fe4000ff1e03f */
[----:B------:R-:W-:Y:S02]  /*0130*/  UIADD3 UR6, UP1, UR6, 0x1f0, URZ ;  /* 0x000001f006067890 */ /* 0x000fe4000ff3e03f */
[----:B------:R-:W-:Y:S02]  /*0140*/  UIADD3.X UR11, URZ, UR7, URZ, UP0, !UPT ;  /* 0x000000073f0b7290 */ /* 0x000fe400087fe43f */
[----:B------:R-:W-:-:S07]  /*0150*/  UIADD3.X UR7, URZ, UR7, URZ, UP1, !UPT ;  /* 0x000000073f077290 */ /* 0x000fce0008ffe43f */
[----:B------:R0:W-:Y:S02]  /*0160*/  UTMACCTL.PF [UR10] ;  /* 0x000000000a0079b9 */ /* 0x0001e40008040000 */
[----:B------:R0:W-:Y:S02]  /*0170*/  UTMACCTL.PF [UR6] ;  /* 0x00000000060079b9 */ /* 0x0001e40008040000 */
[----:B0-----:R-:W-:Y:S01]  /*0180*/  NOP ;  /* 0x0000000000007918 */ /* 0x001fe20000000000 */
.L_x_1:
[----:B------:R-:W-:Y:S05]  /*0190*/  BSYNC B0 ;  /* 0x0000000000007941 */ /* 0x000fea0003800000 */
.L_x_0:
[----:B------:R-:W0:Y:S01]  /*01a0*/  SHFL.IDX PT, R2, R0, RZ, 0x1f ;  /* 0x00001fff00027589 */ /* 0x000e2200000e0000 */
[----:B------:R-:W-:Y:S01]  /*01b0*/  UISETP.NE.AND UP0, UPT, UR9, 0x3, UPT ;  /* 0x000000030900788c */ /* 0x000fe2000bf05270 */
[----:B------:R-:W-:Y:S01]  /*01c0*/  ISETP.NE.AND P1, PT, RZ, UR5, PT ;  /* 0x00000005ff007c0c */ /* 0x000fe2000bf25270 */
[----:B------:R-:W-:Y:S02]  /*01d0*/  UIADD3 UR16, UR5, -0x1, URZ ;  /* 0xffffffff05107890 */ /* 0x000fe4000fffe03f */
[----:B------:R-:W-:Y:S02]  /*01e0*/  UISETP.EQ.OR UP0, UPT, UR9, URZ, !UP0 ;  /* 0x0000003f0900728c */ /* 0x000fe4000c702670 */
[----:B------:R-:W-:Y:S02]  /*01f0*/  UISETP.GE.U32.AND UP1, UPT, UR16, 0x2, UPT ;  /* 0x000000021000788c */ /* 0x000fe4000bf26070 */
[----:B------:R-:W-:-:S04]  /*0200*/  UISETP.EQ.AND UP0, UPT, UR5, URZ, UP0 ;  /* 0x0000003f0500728c */ /* 0x000fc80008702270 */
[----:B------:R-:W-:-:S04]  /*0210*/  USEL UR38, URZ, 0x1, !UP0 ;  /* 0x000000013f267887 */ /* 0x000fc8000c000000 */
[----:B------:R-:W-:Y:S01]  /*0220*/  USEL UR38, UR38, 0x2, UP1 ;  /* 0x0000000226267887 */ /* 0x000fe20008800000 */
[----:B0-----:R-:W-:-:S13]  /*0230*/  ISETP.NE.AND P0, PT, R2, RZ, PT ;  /* 0x000000ff0200720c */ /* 0x001fda0003f05270 */
[----:B------:R-:W-:Y:S05]  /*0240*/  @P0 BRA `(.L_x_2) ;  /* 0x0000000000480947 */ /* 0x000fea0003800000 */
[----:B------:R-:W0:Y:S01]  /*0250*/  S2UR UR8, SR_CgaCtaId ;  /* 0x00000000000879c3 */ /* 0x000e220000008800 */
[----:B------:R-:W-:Y:S01]  /*0260*/  UMOV UR4, 0x400 ;  /* 0x0000040000047882 */ /* 0x000fe20000000000 */
[----:B------:R-:W-:Y:S01]  /*0270*/  UMOV UR5, 0x1 ;  /* 0x0000000100057882 */ /* 0x000fe20000000000 */
[----:B------:R-:W-:Y:S01]  /*0280*/  UMOV UR6, 0x4 ;  /* 0x0000000400067882 */ /* 0x000fe20000000000 */
[----:B------:R-:W-:Y:S01]  /*0290*/  ELECT P0, URZ, PT ;  /* 0x00000000003f782f */ /* 0x000fe20003800000 */
[----:B------:R-:W-:-:S04]  /*02a0*/  UIADD3 UR6, -UR6, 0x100000, URZ ;  /* 0x0010000006067890 */ /* 0x000fc8000fffe13f */
[----:B------:R-:W-:Y:S02]  /*02b0*/  USHF.L.U32 UR7, UR6, 0xb, URZ ;  /* 0x0000000b06077899 */ /* 0x000fe4000800063f */
[----:B------:R-:W-:Y:S02]  /*02c0*/  USHF.L.U32 UR6, UR6, 0x1, URZ ;  /* 0x0000000106067899 */ /* 0x000fe4000800063f */
[----:B0-----:R-:W-:Y:S02]  /*02d0*/  ULEA UR8, UR8, UR4, 0x18 ;  /* 0x0000000408087291 */ /* 0x001fe4000f8ec03f */
[----:B------:R-:W-:-:S04]  /*02e0*/  UIADD3 UR4, -UR5, 0x100000, URZ ;  /* 0x0010000005047890 */ /* 0x000fc8000fffe13f */
[----:B------:R-:W-:Y:S02]  /*02f0*/  USHF.L.U32 UR5, UR4, 0xb, URZ ;  /* 0x0000000b04057899 */ /* 0x000fe4000800063f */
[----:B------:R-:W-:Y:S01]  /*0300*/  USHF.L.U32 UR4, UR4, 0x1, URZ ;  /* 0x0000000104047899 */ /* 0x000fe2000800063f */
[----:B------:R-:W0:Y:S11]  /*0310*/  FENCE.VIEW.ASYNC.S ;  /* 0x00000000000073c6 */ /* 0x000e360000000000 */
[----:B0-----:R0:W1:Y:S01]  /*0320*/  SYNCS.EXCH.64 URZ, [UR8], UR4 ;  /* 0x00000004083f75b2 */ /* 0x0010620008000100 */
[----:B------:R0:W2:Y:S01]  /*0330*/  SYNCS.EXCH.64 URZ, [UR8+0x10], UR6 ;  /* 0x00001006083f75b2 */ /* 0x0000a20008000100 */
[----:B------:R0:W3:Y:S01]  /*0340*/  SYNCS.EXCH.64 URZ, [UR8+0x8], UR4 ;  /* 0x00000804083f75b2 */ /* 0x0000e20008000100 */
[----:B------:R0:W4:Y:S01]  /*0350*/  SYNCS.EXCH.64 URZ, [UR8+0x18], UR6 ;  /* 0x00001806083f75b2 */ /* 0x0001220008000100 */
[----:B------:R-:W-:Y:S01]  /*0360*/  NOP ;  /* 0x0000000000007918 */ /* 0x000fe20000000000 */
.L_x_2:
[----:B------:R-:W5:Y:S01]  /*0370*/  S2UR UR13, SR_CTAID.X ;  /* 0x00000000000d79c3 */ /* 0x000f620000002500 */
[----:B------:R-:W-:Y:S01]  /*0380*/  SHF.R.S32.HI R3, RZ, 0x1f, R4 ;  /* 0x0000001fff037819 */ /* 0x000fe20000011404 */
[----:B------:R5:W1:Y:S01]  /*0390*/  SHFL.IDX PT, R6, R0, RZ, 0x1f ;  /* 0x00001fff00067589 */ /* 0x000a6200000e0000 */
[----:B0-----:R-:W-:Y:S01]  /*03a0*/  ULDC UR4, c[0x0][0x150] ;  /* 0x0000540000047ab9 */ /* 0x001fe20000000800 */
[----:B------:R-:W-:Y:S02]  /*03b0*/  ELECT P0, URZ, PT ;  /* 0x00000000003f782f */ /* 0x000fe40003800000 */
[----:B------:R-:W-:Y:S01]  /*03c0*/  LEA.HI R3, R3, R4, RZ, 0x7 ;  /* 0x0000000403037211 */ /* 0x000fe200078f38ff */
[----:B------:R-:W-:Y:S01]  /*03d0*/  ULDC UR5, c[0x0][0x154] ;  /* 0x0000550000057ab9 */ /* 0x000fe20000000800 */
[----:B------:R-:W-:Y:S01]  /*03e0*/  SHF.R.S32.HI R7, RZ, 0x1f, R2 ;  /* 0x0000001fff077819 */ /* 0x000fe20000011402 */
[----:B------:R-:W0:Y:S01]  /*03f0*/  S2UR UR10, SR_CTAID.Y ;  /* 0x00000000000a79c3 */ /* 0x000e220000002600 */
[----:B------:R-:W-:Y:S01]  /*0400*/  LOP3.LUT R3, R3, 0xffffff80, RZ, 0xc0, !PT ;  /* 0xffffff8003037812 */ /* 0x000fe200078ec0ff */
[----:B------:R-:W-:Y:S01]  /*0410*/  ULDC UR8, c[0x0][0x144] ;  /* 0x0000510000087ab9 */ /* 0x000fe20000000800 */
[----:B------:R-:W-:Y:S01]  /*0420*/  LEA.HI R7, R7, R2, RZ, 0x2 ;  /* 0x0000000207077211 */ /* 0x000fe200078f10ff */
[----:B------:R-:W-:Y:S01]  /*0430*/  NOP ;  /* 0x0000000000007918 */ /* 0x000fe20000000000 */
[----:B------:R-:W-:Y:S01]  /*0440*/  NOP ;  /* 0x0000000000007918 */ /* 0x000fe20000000000 */
[----:B------:R-:W-:Y:S01]  /*0450*/  IMAD.IADD R3, R4, 0x1, -R3 ;  /* 0x0000000104037824 */ /* 0x000fe200078e0a03 */
[----:B------:R-:W-:Y:S01]  /*0460*/  LOP3.LUT R7, R7, 0x3ffffffc, RZ, 0xc0, !PT ;  /* 0x3ffffffc07077812 */ /* 0x000fe200078ec0ff */
[----:B------:R-:W-:-:S03]  /*0470*/  ULDC UR11, c[0x0][0x148] ;  /* 0x00005200000b7ab9 */ /* 0x000fc60000000800 */
[----:B------:R-:W-:Y:S01]  /*0480*/  SHF.R.S32.HI R4, RZ, 0x1f, R3 ;  /* 0x0000001fff047819 */ /* 0x000fe20000011403 */
[----:B------:R-:W-:-:S03]  /*0490*/  IMAD.IADD R2, R2, 0x1, -R7 ;  /* 0x0000000102027824 */ /* 0x000fc600078e0a07 */
[----:B------:R-:W-:Y:S02]  /*04a0*/  LEA.HI R4, R4, R3, RZ, 0x3 ;  /* 0x0000000304047211 */ /* 0x000fe400078f18ff */
[----:B-----5:R-:W-:Y:S02]  /*04b0*/  I2FP.F32.U32 R5, UR13 ;  /* 0x0000000d00057c45 */ /* 0x020fe40008201000 */
[--C-:B------:R-:W-:Y:S02]  /*04c0*/  SHF.R.S32.HI R0, RZ, 0x3, R4.reuse ;  /* 0x00000003ff007819 */ /* 0x100fe40000011404 */
[----:B-1----:R-:W-:Y:S01]  /*04d0*/  ISETP.NE.OR P0, PT, R6, RZ, !P0 ;  /* 0x000000ff0600720c */ /* 0x002fe20004705670 */
[----:B------:R-:W-:Y:S01]  /*04e0*/  FMUL R8, R5, UR4 ;  /* 0x0000000405087c20 */ /* 0x000fe20008400000 */
[----:B------:R-:W-:-:S04]  /*04f0*/  SHF.R.S32.HI R5, RZ, 0x1f, R4 ;  /* 0x0000001fff057819 */ /* 0x000fc80000011404 */
[----:B------:R-:W-:Y:S01]  /*0500*/  LEA.HI R5, R5, R0, RZ, 0x2 ;  /* 0x0000000005057211 */ /* 0x000fe200078f10ff */
[----:B------:R-:W1:Y:S03]  /*0510*/  F2I.U32.TRUNC.NTZ R8, R8 ;  /* 0x0000000800087305 */ /* 0x000e66000020f000 */
[----:B------:R-:W-:-:S03]  /*0520*/  LOP3.LUT R5, R5, 0xfffffffc, RZ, 0xc0, !PT ;  /* 0xfffffffc05057812 */ /* 0x000fc600078ec0ff */
[----:B------:R-:W-:Y:S01]  /*0530*/  VOTEU.ALL UP0, P0 ;  /* 0x00000000003f7886 */ /* 0x000fe20000000000 */
[----:B------:R-:W-:Y:S01]  /*0540*/  VOTEU.ALL UP1, P0 ;  /* 0x00000000003f7886 */ /* 0x000fe20000020000 */
[----:B------:R-:W-:Y:S01]  /*0550*/  IMAD.IADD R5, R0, 0x1, -R5 ;  /* 0x0000000100057824 */ /* 0x000fe200078e0a05 */
[----:B0-----:R-:W-:Y:S02]  /*0560*/  I2FP.F32.U32 R0, UR10 ;  /* 0x0000000a00007c45 */ /* 0x001fe40008201000 */
[----:B------:R-:W0:Y:S01]  /*0570*/  @!UP0 S2UR UR7, SR_CgaCtaId ;  /* 0x00000000000789c3 */ /* 0x000e220000008800 */
[----:B------:R-:W-:Y:S01]  /*0580*/  IMAD R2, R2, 0x4, R5 ;  /* 0x0000000402027824 */ /* 0x000fe200078e0205 */
[----:B------:R-:W-:Y:S01]  /*0590*/  @!UP0 UMOV UR6, 0x400 ;  /* 0x0000040000068882 */ /* 0x000fe20000000000 */
[----:B------:R-:W-:Y:S01]  /*05a0*/  FMUL R4, R0, UR5 ;  /* 0x0000000500047c20 */ /* 0x000fe20008400000 */
[----:B-1----:R-:W-:Y:S02]  /*05b0*/  R2UR UR4, R8 ;  /* 0x00000000080472ca */ /* 0x002fe400000e0000 */
[----:B------:R-:W-:-:S03]  /*05c0*/  LEA.HI R0, R2, R2, RZ, 0x1 ;  /* 0x0000000202007211 */ /* 0x000fc600078f08ff */
[----:B------:R-:W1:Y:S01]  /*05d0*/  F2I.U32.TRUNC.NTZ R4, R4 ;  /* 0x0000000400047305 */ /* 0x000e62000020f000 */
[----:B------:R-:W-:-:S04]  /*05e0*/  LOP3.LUT R5, R0, 0xfffffffe, RZ, 0xc0, !PT ;  /* 0xfffffffe00057812 */ /* 0x000fc800078ec0ff */
[----:B------:R-:W-:-:S03]  /*05f0*/  IADD3 R5, R2, -R5, RZ ;  /* 0x8000000502057210 */ /* 0x000fc60007ffe0ff */
[----:B------:R-:W-:-:S04]  /*0600*/  UIADD3 UR4, -UR4, URZ, URZ ;  /* 0x0000003f04047290 */ /* 0x000fc8000fffe13f */
[----:B------:R-:W-:Y:S01]  /*0610*/  UIMAD UR8, UR8, UR4, UR13 ;  /* 0x00000004080872a4 */ /* 0x000fe2000f8e020d */
[----:B-1----:R-:W-:Y:S02]  /*0620*/  R2UR UR12, R4 ;  /* 0x00000000040c72ca */ /* 0x002fe400000e0000 */
[----:B------:R-:W-:Y:S01]  /*0630*/  UMOV UR4, 0x20 ;  /* 0x0000002000047882 */ /* 0x000fe20000000000 */
[----:B0-----:R-:W-:Y:S02]  /*0640*/  @!UP0 ULEA UR6, UR7, UR6, 0x18 ;  /* 0x0000000607068291 */ /* 0x001fe4000f8ec03f */
[----:B------:R-:W-:Y:S01]  /*0650*/  ISETP.NE.AND P3, PT, R5, UR8, PT ;  /* 0x0000000805007c0c */ /* 0x000fe2000bf65270 */
[----:B------:R-:W-:-:S04]  /*0660*/  @!UP0 UIADD3 UR4, -UR4, 0x100000, URZ ;  /* 0x0010000004048890 */ /* 0x000fc8000fffe13f */
[----:B------:R-:W-:Y:S02]  /*0670*/  @!UP0 USHF.L.U32 UR5, UR4, 0xb, URZ ;  /* 0x0000000b04058899 */ /* 0x000fe4000800063f */
[----:B------:R-:W-:Y:S01]  /*0680*/  @!UP0 USHF.L.U32 UR4, UR4, 0x1, URZ ;  /* 0x0000000104048899 */ /* 0x000fe2000800063f */
[C---:B------:R-:W-:Y:S01]  /*0690*/  IMAD.SHL.U32 R5, R2.reuse, 0x4, RZ ;  /* 0x0000000402057824 */ /* 0x040fe200078e00ff */
[----:B------:R-:W-:Y:S01]  /*06a0*/  VOTEU.ALL UP0, P0 ;  /* 0x00000000003f7886 */ /* 0x000fe20000000000 */
[----:B------:R-:W0:Y:S01]  /*06b0*/  LDC R4, c[0x0][0x140] ;  /* 0x00005000ff047b82 */ /* 0x000e220000000800 */
[----:B------:R-:W-:Y:S02]  /*06c0*/  LOP3.LUT P0, RZ, R3, 0x7, RZ, 0xc0, !PT ;  /* 0x0000000703ff7812 */ /* 0x000fe4000780c0ff */
[----:B------:R-:W-:Y:S01]  /*06d0*/  LOP3.LUT R9, R2, 0xc, R5, 0x78, !PT ;  /* 0x0000000c02097812 */ /* 0x000fe200078e7805 */
[----:B------:R-:W-:-:S03]  /*06e0*/  UIADD3 UR12, -UR12, URZ, URZ ;  /* 0x0000003f0c0c7290 */ /* 0x000fc6000fffe13f */
[C---:B------:R-:W-:Y:S01]  /*06f0*/  ISETP.LT.U32.AND P0, PT, R9.reuse, 0x2, !P0 ;  /* 0x000000020900780c */ /* 0x040fe20004701070 */
[----:B------:R1:W-:Y:S04]  /*0700*/  STL [R1+0x1cc], R9 ;  /* 0x0001cc0901007387 */ /* 0x0003e80000100800 */
[----:B------:R-:W5:Y:S02]  /*0710*/  FENCE.VIEW.ASYNC.S ;  /* 0x00000000000073c6 */ /* 0x000f640000000000 */
[----:B-----5:R-:W0:Y:S01]  /*0720*/  @!UP0 SYNCS.EXCH.64 URZ, [UR6+0x30], UR4 ;  /* 0x00003004063f85b2 */ /* 0x020e220008000100 */
[----:B------:R-:W-:Y:S02]  /*0730*/  @P3 LEA.HI R0, R9, R9, RZ, 0x1 ;  /* 0x0000000909003211 */ /* 0x000fe400078f08ff */
[----:B------:R-:W-:-:S02]  /*0740*/  SEL R3, RZ, 0x1, !P0 ;  /* 0x00000001ff037807 */ /* 0x000fc40004000000 */
[----:B------:R-:W-:Y:S02]  /*0750*/  @P3 SHF.R.S32.HI R0, RZ, 0x1, R0 ;  /* 0x00000001ff003819 */ /* 0x000fe40000011400 */
[----:B0-----:R-:W-:Y:S01]  /*0760*/  ISETP.EQ.U32.AND P2, PT, R4, 0x1, PT ;  /* 0x000000010400780c */ /* 0x001fe20003f42070 */
[----:B------:R0:W1:Y:S01]  /*0770*/  @!UP1 SYNCS.EXCH.64 URZ, [UR6+0x38], UR4 ;  /* 0x00003804063f95b2 */ /* 0x0000620008000100 */
[----:B------:R-:W-:Y:S01]  /*0780*/  NOP ;  /* 0x0000000000007918 */ /* 0x000fe20000000000 */
[----:B0-----:R-:W-:-:S06]  /*0790*/  UIMAD UR4, UR11, UR12, UR10 ;  /* 0x0000000c0b0472a4 */ /* 0x001fcc000f8e020a */
[----:B------:R-:W-:Y:S01]  /*07a0*/  @P3 ISETP.NE.AND P4, PT, R0, UR4, PT ;  /* 0x0000000400003c0c */ /* 0x000fe2000bf85270 */
[----:B------:R-:W-:-:S03]  /*07b0*/  IMAD.MOV.U32 R0, RZ, RZ, 0x1 ;  /* 0x00000001ff007424 */ /* 0x000fc600078e00ff */
[----:B------:R-:W-:-:S04]  /*07c0*/  @P3 SEL R0, RZ, 0x1, P4 ;  /* 0x00000001ff003807 */ /* 0x000fc80002000000 */
[----:B------:R-:W-:-:S05]  /*07d0*/  LOP3.LUT R0, R0, R3, RZ, 0xc0, !PT ;  /* 0x0000000300007212 */ /* 0x000fca00078ec0ff */
[----:B------:R0:W-:Y:S01]  /*07e0*/  STL [R1+0x1c8], R0 ;  /* 0x0001c80001007387 */ /* 0x0001e20000100800 */
[----:B------:R-:W-:Y:S05]  /*07f0*/  @!P2 BRA `(.L_x_3) ;  /* 0x000000000008a947 */ /* 0x000fea0003800000 */
[----:B-1234-:R-:W-:Y:S01]  /*0800*/  UCGABAR_ARV ;  /* 0x00000000000079c7 */ /* 0x01efe20008000000 */
[----:B------:R-:W-:Y:S05]  /*0810*/  BRA `(.L_x_4) ;  /* 0x0000000000047947 */ /* 0x000fea0003800000 */
.L_x_3:
[----:B-1234-:R-:W-:Y:S01]  /*0820*/  NOP ;  /* 0x0000000000007918 */ /* 0x01efe20000000000 */
.L_x_4:
[----:B------:R-:W-:Y:S01]  /*0830*/  ULDC UR4, c[0x0][0x65c] ;  /* 0x0001970000047ab9 */ /* 0x000fe20000000800 */
[----:B------:R-:W-:Y:S01]  /*0840*/  UMOV UR5, URZ ;  /* 0x0000003f00057c82 */ /* 0x000fe20008000000 */
[----:B------:R-:W-:-:S03]  /*0850*/  UISETP.NE.AND UP0, UPT, UR4, 0x1, UPT ;  /* 0x000000010400788c */ /* 0x000fc6000bf05270 */
[----:B------:R-:W-:Y:S01]  /*0860*/  UMOV UR4, UR13 ;  /* 0x0000000d00047c82 */ /* 0x000fe20008000000 */
[----:B------:R-:W-:Y:S02]  /*0870*/  UP2UR UR39, UPR, URZ, 0x1 ;  /* 0x000000013f277883 */ /* 0x000fe40008000000 */
[----:B------:R-:W-:Y:S02]  /*0880*/  PLOP3.LUT P0, PT, PT, PT, UP0, 0x80, 0x0 ;  /* 0x000000000000781c */ /* 0x000fe40003f0f008 */
[----:B------:R-:W-:Y:S02]  /*0890*/  PLOP3.LUT P3, PT, PT, PT, UP0, 0x80, 0x0 ;  /* 0x000000000000781c */ /* 0x000fe40003f6f008 */
[----:B------:R-:W-:Y:S01]  /*08a0*/  PLOP3.LUT P5, PT, PT, PT, UP0, 0x80, 0x0 ;  /* 0x000000000000781c */ /* 0x000fe20003faf008 */
[----:B------:R-:W-:Y:S01]  /*08b0*/  @UP0 ULDC UR14, c[0x0][0x10] ;  /* 0x00000400000e0ab9 */ /* 0x000fe20000000800 */
[----:B------:R-:W-:Y:S01]  /*08c0*/  @UP0 UMOV UR6, UR10 ;  /* 0x0000000a00060c82 */ /* 0x000fe20008000000 */
[----:B------:R-:W-:Y:S01]  /*08d0*/  @UP0 UMOV UR7, URZ ;  /* 0x0000003f00070c82 */ /* 0x000fe20008000000 */
[----:B------:R-:W-:Y:S01]  /*08e0*/  PLOP3.LUT P4, PT, PT, PT, UP0, 0x80, 0x0 ;  /* 0x000000000000781c */ /* 0x000fe20003f8f008 */
[----:B------:R-:W-:-:S03]  /*08f0*/  @UP0 UIMAD.WIDE.U32 UR14, UR13, UR14, UR6 ;  /* 0x0000000e0d0e02a5 */ /* 0x000fc6000f8e0006 */
[----:B------:R-:W-:Y:S01]  /*0900*/  @!UP0 ULDC UR7, c[0x0][0xc] ;  /* 0x0000030000078ab9 */ /* 0x000fe20000000800 */
[----:B------:R-:W-:Y:S01]  /*0910*/  @UP0 UMOV UR6, URZ ;  /* 0x0000003f00060c82 */ /* 0x000fe20008000000 */
[----:B------:R-:W-:Y:S01]  /*0920*/  @!UP0 UIMAD.WIDE.U32 UR4, UR10, UR7, UR4 ;  /* 0x000000070a0482a5 */ /* 0x000fe2000f8e0004 */
[----:B------:R-:W-:Y:S01]  /*0930*/  IMAD.U32 R2, RZ, RZ, UR14 ;  /* 0x0000000eff027e24 */ /* 0x000fe2000f8e00ff */
[----:B------:R-:W-:Y:S02]  /*0940*/  @UP0 UIADD3 UR6, UR15, UR6, URZ ;  /* 0x000000060f060290 */ /* 0x000fe4000fffe03f */
[----:B------:R-:W-:Y:S02]  /*0950*/  IMAD.U32 R3, RZ, RZ, UR15 ;  /* 0x0000000fff037e24 */ /* 0x000fe4000f8e00ff */
[----:B------:R-:W-:Y:S02]  /*0960*/  @P0 IMAD.MOV.U32 R7, RZ, RZ, R2 ;  /* 0x000000ffff070224 */ /* 0x000fe400078e0002 */
[----:B------:R-:W-:Y:S01]  /*0970*/  IMAD.U32 R5, RZ, RZ, UR5 ;  /* 0x00000005ff057e24 */ /* 0x000fe2000f8e00ff */
[----:B------:R-:W-:Y:S01]  /*0980*/  @P3 MOV R6, UR6 ;  /* 0x0000000600063c02 */ /* 0x000fe20008000f00 */
[----:B------:R-:W-:-:S02]  /*0990*/  IMAD.U32 R2, RZ, RZ, UR4 ;  /* 0x00000004ff027e24 */ /* 0x000fc4000f8e00ff */
[----:B------:R-:W-:Y:S01]  /*09a0*/  IMAD.U32 R3, RZ, RZ, UR5 ;  /* 0x00000005ff037e24 */ /* 0x000fe2000f8e00ff */
[----:B------:R-:W-:Y:S01]  /*09b0*/  @!P5 MOV R6, R5 ;  /* 0x000000050006d202 */ /* 0x000fe20000000f00 */
[----:B------:R-:W-:Y:S02]  /*09c0*/  @!P4 IMAD.MOV.U32 R7, RZ, RZ, R2 ;  /* 0x000000ffff07c224 */ /* 0x000fe400078e0002 */
[----:B------:R-:W-:Y:S02]  /*09d0*/  IMAD.U32 R4, RZ, RZ, UR4 ;  /* 0x00000004ff047e24 */ /* 0x000fe4000f8e00ff */
[----:B------:R1:W-:Y:S04]  /*09e0*/  STL [R1+0x1e8], R6 ;  /* 0x0001e80601007387 */ /* 0x0003e80000100800 */
[----:B------:R1:W-:Y:S01]  /*09f0*/  STL [R1+0x1ec], R7 ;  /* 0x0001ec0701007387 */ /* 0x0003e20000100800 */
[----:B------:R-:W-:Y:S05]  /*0a00*/  @!P2 BRA `(.L_x_5) ;  /* 0x00000000000ca947 */ /* 0x000fea0003800000 */
[----:B------:R-:W-:Y:S01]  /*0a10*/  UCGABAR_WAIT ;  /* 0x0000000000007dc7 */ /* 0x000fe20008000000 */
[----:B------:R-:W-:Y:S01]  /*0a20*/  CCTL.IVALL ;  /* 0x00000000ff00798f */ /* 0x000fe20002000000 */
[----:B------:R-:W-:Y:S05]  /*0a30*/  BRA `(.L_x_6) ;  /* 0x0000000000047947 */ /* 0x000fea0003800000 */
.L_x_5:
[----:B------:R-:W-:Y:S06]  /*0a40*/  BAR.SYNC.DEFER_BLOCKING 0x0 ;  /* 0x0000000000007b1d */ /* 0x000fec0000010000 */
.L_x_6:
[----:B------:R-:W-:Y:S05]  /*0a50*/  @!P1 BRA `(.L_x_7) ;  /* 0x000002a0002c9947 */ /* 0x000fea0003800000 */
[----:B------:R-:W-:-:S06]  /*0a60*/  UISETP.GT.U32.AND UP0, UPT, UR16, 0x1, UPT ;  /* 0x000000011000788c */ /* 0x000fcc000bf04070 */
[----:B------:R-:W-:-:S13]  /*0a70*/  PLOP3.LUT P0, PT, PT, PT, UP0, 0x80, 0x0 ;  /* 0x000000000000781c */ /* 0x000fda0003f0f008 */
[----:B------:R-:W-:Y:S05]  /*0a80*/  @P0 EXIT ;  /* 0x000000000000094d */ /* 0x000fea0003800000 */
[----:B------:R-:W-:Y:S01]  /*0a90*/  ULDC.64 UR4, c[0x0][0x650] ;  /* 0x0001940000047ab9 */ /* 0x000fe20000000a00 */
[----:B------:R-:W-:Y:S01]  /*0aa0*/  UMOV UR44, 0xffffffff ;  /* 0xffffffff002c7882 */ /* 0x000fe20000000000 */
[----:B------:R-:W-:Y:S01]  /*0ab0*/  ISETP.GE.U32.AND P0, PT, R7, UR4, PT ;  /* 0x0000000407007c0c */ /* 0x000fe2000bf06070 */
[----:B------:R-:W-:Y:S01]  /*0ac0*/  UMOV UR43, 0xffffffff ;  /* 0xffffffff002b7882 */ /* 0x000fe20000000000 */
[----:B------:R-:W-:Y:S01]  /*0ad0*/  UMOV UR40, 0xffffffff ;  /* 0xffffffff00287882 */ /* 0x000fe20000000000 */
[----:B0-----:R-:W-:Y:S02]  /*0ae0*/  PRMT R0, RZ, 0x7610, R0 ;  /* 0x00007610ff007816 */ /* 0x001fe40000000000 */
[----:B------:R-:W-:-:S13]  /*0af0*/  ISETP.GE.U32.AND.EX P0, PT, R6, UR5, PT, P0 ;  /* 0x0000000506007c0c */ /* 0x000fda000bf06100 */
[----:B------:R-:W-:Y:S05]  /*0b00*/  @P0 BRA `(.L_x_8) ;  /* 0x0000000400480947 */ /* 0x000fea0003800000 */
[----:B------:R-:W-:Y:S01]  /*0b10*/  ULDC.64 UR16, c[0x0][0x628] ;  /* 0x00018a0000107ab9 */ /* 0x000fe20000000a00 */
[C---:B------:R-:W-:Y:S01]  /*0b20*/  R2UR UR19, R7.reuse ;  /* 0x00000000071372ca */ /* 0x040fe200000e0000 */
[----:B------:R-:W-:Y:S01]  /*0b30*/  ULDC UR18, c[0x0][0x630] ;  /* 0x00018c0000127ab9 */ /* 0x000fe20000000800 */
[----:B------:R-:W-:Y:S02]  /*0b40*/  ISETP.NE.U32.AND P0, PT, RZ, UR16, PT ;  /* 0x00000010ff007c0c */ /* 0x000fe4000bf05070 */
[----:B------:R-:W-:Y:S02]  /*0b50*/  R2UR UR4, R7 ;  /* 0x00000000070472ca */ /* 0x000fe400000e0000 */
[----:B------:R-:W-:Y:S02]  /*0b60*/  ISETP.NE.AND.EX P0, PT, RZ, UR17, PT, P0 ;  /* 0x00000011ff007c0c */ /* 0x000fe4000bf05300 */
[----:B------:R-:W-:-:S11]  /*0b70*/  R2UR UR5, R6 ;  /* 0x00000000060572ca */ /* 0x000fd600000e0000 */
[----:B------:R-:W-:Y:S05]  /*0b80*/  @!P0 BRA `(.L_x_9) ;  /* 0x0000000000308947 */ /* 0x000fea0003800000 */
[----:B------:R-:W-:Y:S01]  /*0b90*/  R2UR UR4, R7 ;  /* 0x00000000070472ca */ /* 0x000fe200000e0000 */
[----:B------:R-:W-:Y:S01]  /*0ba0*/  ULDC UR9, c[0x0][0x634] ;  /* 0x00018d0000097ab9 */ /* 0x000fe20000000800 */
[----:B------:R-:W-:-:S11]  /*0bb0*/  R2UR UR13, R6 ;  /* 0x00000000060d72ca */ /* 0x000fd600000e0000 */
[----:B------:R-:W-:-:S04]  /*0bc0*/  UIADD3 UR9, UP0, UR4, UR9, URZ ;  /* 0x0000000904097290 */ /* 0x000fc8000ff1e03f */
[----:B------:R-:W-:-:S04]  /*0bd0*/  UIADD3.X UR13, URZ, UR13, URZ, UP0, !UPT ;  /* 0x0000000d3f0d7290 */ /* 0x000fc800087fe43f */
[----:B------:R-:W-:-:S04]  /*0be0*/  UIMAD.WIDE.U32 UR4, UR13, UR16, URZ ;  /* 0x000000100d0472a5 */ /* 0x000fc8000f8e003f */
[----:B------:R-:W-:Y:S02]  /*0bf0*/  UIMAD.WIDE.U32 UR6, UP0, UR9, UR17, UR4 ;  /* 0x00000011090672a5 */ /* 0x000fe4000f800004 */
[----:B------:R-:W-:Y:S02]  /*0c00*/  UIMAD.WIDE.U32 UR4, UR9, UR16, URZ ;  /* 0x00000010090472a5 */ /* 0x000fe4000f8e003f */
[----:B------:R-:W-:Y:S02]  /*0c10*/  UIADD3.X UR15, URZ, URZ, URZ, UP0, !UPT ;  /* 0x0000003f3f0f7290 */ /* 0x000fe400087fe43f */
[----:B------:R-:W-:Y:S01]  /*0c20*/  UIADD3 URZ, UP0, UR5, UR6, URZ ;  /* 0x00000006053f7290 */ /* 0x000fe2000ff1e03f */
[----:B------:R-:W-:-:S03]  /*0c30*/  UMOV UR14, UR7 ;  /* 0x00000007000e7c82 */ /* 0x000fc60008000000 */
[----:B------:R-:W-:-:S12]  /*0c40*/  UIMAD.WIDE.U32.X UR4, UR13, UR17, UR14, UP0 ;  /* 0x000000110d0472a5 */ /* 0x000fd800080e040e */
.L_x_9:
[----:B------:R-:W-:Y:S01]  /*0c50*/  USHF.R.U64 UR40, UR4, UR18, UR5 ;  /* 0x0000001204287299 */ /* 0x000fe20008001205 */
[----:B------:R-:W-:Y:S01]  /*0c60*/  R2UR UR7, R6 ;  /* 0x00000000060772ca */ /* 0x000fe200000e0000 */
[----:B------:R-:W-:Y:S02]  /*0c70*/  USHF.R.U32.HI UR4, URZ, UR18, UR5 ;  /* 0x000000123f047299 */ /* 0x000fe40008011605 */
[----:B------:R-:W-:Y:S01]  /*0c80*/  UIADD3 UR5, UP0, URZ, -UR40, URZ ;  /* 0x800000283f057290 */ /* 0x000fe2000ff1e03f */
[----:B------:R-:W-:Y:S01]  /*0c90*/  ULDC.64 UR14, c[0x0][0x620] ;  /* 0x00018800000e7ab9 */ /* 0x000fe20000000a00 */
[----:B------:R-:W-:Y:S02]  /*0ca0*/  UMOV UR6, UR19 ;  /* 0x0000001300067c82 */ /* 0x000fe40008000000 */
[----:B------:R-:W-:Y:S01]  /*0cb0*/  UIADD3.X UR4, URZ, ~UR4, URZ, UP0, !UPT ;  /* 0x800000043f047290 */ /* 0x000fe200087fe43f */
[----:B------:R-:W-:Y:S01]  /*0cc0*/  ULDC UR9, c[0x0][0x618] ;  /* 0x0001860000097ab9 */ /* 0x000fe20000000800 */
[----:B------:R-:W-:-:S02]  /*0cd0*/  UIMAD UR12, UR11, UR12, UR10 ;  /* 0x0000000c0b0c72a4 */ /* 0x000fc4000f8e020a */
[----:B------:R-:W-:Y:S02]  /*0ce0*/  UIMAD UR4, UR4, UR14, URZ ;  /* 0x0000000e040472a4 */ /* 0x000fe4000f8e023f */
[----:B------:R-:W-:Y:S02]  /*0cf0*/  UIMAD.WIDE.U32 UR6, UR5, UR14, UR6 ;  /* 0x0000000e050672a5 */ /* 0x000fe4000f8e0006 */
[----:B------:R-:W-:Y:S01]  /*0d00*/  UIMAD UR4, UR5, UR15, UR4 ;  /* 0x0000000f050472a4 */ /* 0x000fe2000f8e0204 */
[----:B------:R-:W-:Y:S01]  /*0d10*/  ULDC UR10, c[0x0][0x608] ;  /* 0x00018200000a7ab9 */ /* 0x000fe20000000800 */
[----:B------:R-:W-:Y:S02]  /*0d20*/  ULDC UR18, c[0x0][0x658] ;  /* 0x0001960000127ab9 */ /* 0x000fe40000000800 */
[----:B------:R-:W-:Y:S01]  /*0d30*/  UIADD3 UR7, UR7, UR4, URZ ;  /* 0x0000000407077290 */ /* 0x000fe2000fffe03f */
[----:B------:R-:W-:Y:S02]  /*0d40*/  UMOV UR11, 0xffffffff ;  /* 0xffffffff000b7882 */ /* 0x000fe40000000000 */
[----:B------:R-:W-:Y:S01]  /*0d50*/  ULDC.64 UR4, c[0x0][0x640] ;  /* 0x0001900000047ab9 */ /* 0x000fe20000000a00 */
[----:B------:R-:W-:Y:S01]  /*0d60*/  USHF.R.U64 UR16, UR6, UR9, UR7 ;  /* 0x0000000906107299 */ /* 0x000fe20008001207 */
[----:B------:R-:W-:Y:S01]  /*0d70*/  ISETP.NE.U32.AND P0, PT, RZ, UR4, PT ;  /* 0x00000004ff007c0c */ /* 0x000fe2000bf05070 */
[----:B------:R-:W-:-:S02]  /*0d80*/  USHF.R.U32.HI UR7, URZ, UR9, UR7 ;  /* 0x000000093f077299 */ /* 0x000fc40008011607 */
[----:B------:R-:W-:Y:S01]  /*0d90*/  USHF.L.U32 UR6, UR11, UR18, URZ ;  /* 0x000000120b067299 */ /* 0x000fe2000800063f */
[----:B------:R-:W-:Y:S01]  /*0da0*/  ISETP.NE.AND.EX P0, PT, RZ, UR5, PT, P0 ;  /* 0x00000005ff007c0c */ /* 0x000fe2000bf05300 */
[----:B------:R-:W-:Y:S02]  /*0db0*/  USHF.R.U64 UR22, UR16, UR10, UR7 ;  /* 0x0000000a10167299 */ /* 0x000fe40008001207 */
[----:B------:R-:W-:Y:S02]  /*0dc0*/  USHF.R.U32.HI UR7, URZ, UR10, UR7 ;  /* 0x0000000a3f077299 */ /* 0x000fe40008011607 */
[----:B------:R-:W-:Y:S02]  /*0dd0*/  UISETP.NE.AND UP1, UPT, UR39, URZ, UPT ;  /* 0x0000003f2700728c */ /* 0x000fe4000bf25270 */
[----:B------:R-:W-:Y:S01]  /*0de0*/  USHF.R.U64 UR23, UR22, UR18, UR7 ;  /* 0x0000001216177299 */ /* 0x000fe20008001207 */
[----:B------:R-:W-:Y:S01]  /*0df0*/  ULDC UR17, c[0x0][0x600] ;  /* 0x0001800000117ab9 */ /* 0x000fe20000000800 */
[----:B------:R-:W-:-:S02]  /*0e00*/  ULOP3.LUT UR13, URZ, UR6, URZ, 0x33, !UPT ;  /* 0x000000063f0d7292 */ /* 0x000fc4000f8e333f */
[----:B------:R-:W-:Y:S02]  /*0e10*/  UIADD3 UR15, UR17, -0x1, URZ ;  /* 0xffffffff110f7890 */ /* 0x000fe4000fffe03f */
[----:B------:R-:W-:Y:S02]  /*0e20*/  USEL UR12, UR8, UR12, !UP1 ;  /* 0x0000000c080c7287 */ /* 0x000fe4000c800000 */
[----:B------:R-:W-:Y:S01]  /*0e30*/  USHF.R.U32.HI UR7, URZ, UR18, UR7 ;  /* 0x000000123f077299 */ /* 0x000fe20008011607 */
[----:B------:R-:W-:Y:S01]  /*0e40*/  ULDC UR19, c[0x0][0x648] ;  /* 0x0001920000137ab9 */ /* 0x000fe20000000800 */
[----:B------:R-:W-:Y:S01]  /*0e50*/  ULDC UR20, c[0x0][0x638] ;  /* 0x00018e0000147ab9 */ /* 0x000fe20000000800 */
[----:B------:R-:W-:Y:S01]  /*0e60*/  UMOV UR21, 0x1 ;  /* 0x0000000100157882 */ /* 0x000fe20000000000 */
[----:B------:R-:W-:Y:S01]  /*0e70*/  UMOV UR6, UR23 ;  /* 0x0000001700067c82 */ /* 0x000fe20008000000 */
[----:B------:R-:W-:Y:S07]  /*0e80*/  @!P0 BRA `(.L_x_10) ;  /* 0x0000000000308947 */ /* 0x000fee0003800000 */
[----:B------:R-:W-:Y:S02]  /*0e90*/  ULDC UR10, c[0x0][0x64c] ;  /* 0x00019300000a7ab9 */ /* 0x000fe40000000800 */
        /* <DEDUP_REMOVED lines=8> */
[----:B------:R-:W-:-:S07]  /*0f20*/  UIMAD.WIDE.U32.X UR4, UR14, UR5, UR10, UP0 ;  /* 0x000000050e0472a5 */ /* 0x000fce00080e040a */
[----:B------:R-:W-:Y:S01]  /*0f30*/  UMOV UR6, UR4 ;  /* 0x0000000400067c82 */ /* 0x000fe20008000000 */
[----:B------:R-:W-:-:S05]  /*0f40*/  UMOV UR7, UR5 ;  /* 0x0000000500077c82 */ /* 0x000fca0008000000 */
.L_x_10:
[----:B------:R-:W-:Y:S01]  /*0f50*/  USHF.R.U64 UR5, UR6, UR19, UR7 ;  /* 0x0000001306057299 */ /* 0x000fe20008001207 */
[----:B------:R-:W-:Y:S01]  /*0f60*/  IMAD.MOV.U32 R0, RZ, RZ, 0x1 ;  /* 0x00000001ff007424 */ /* 0x000fe200078e00ff */
[----:B------:R-:W-:Y:S02]  /*0f70*/  USHF.L.U32 UR4, UR21, UR18, URZ ;  /* 0x0000001215047299 */ /* 0x000fe4000800063f */
[----:B------:R-:W-:Y:S02]  /*0f80*/  ULOP3.LUT UR13, UR22, UR13, URZ, 0xc0, !UPT ;  /* 0x0000000d160d7292 */ /* 0x000fe4000f8ec03f */
[----:B------:R-:W-:Y:S02]  /*0f90*/  UIADD3 UR6, -UR5, URZ, URZ ;  /* 0x0000003f05067290 */ /* 0x000fe4000fffe13f */
[----:B------:R-:W-:Y:S02]  /*0fa0*/  UIMAD UR13, UR4, UR5, UR13 ;  /* 0x00000005040d72a4 */ /* 0x000fe4000f8e020d */
[----:B------:R-:W-:-:S02]  /*0fb0*/  ULOP3.LUT UR15, UR16, UR15, URZ, 0xc0, !UPT ;  /* 0x0000000f100f7292 */ /* 0x000fc4000f8ec03f */
[----:B------:R-:W-:Y:S01]  /*0fc0*/  UIMAD UR4, UR6, UR20, UR23 ;  /* 0x00000014060472a4 */ /* 0x000fe2000f8e0217 */
[----:B------:R-:W-:Y:S01]  /*0fd0*/  ULDC UR5, c[0x0][0x610] ;  /* 0x0001840000057ab9 */ /* 0x000fe20000000800 */
[----:B------:R-:W-:Y:S02]  /*0fe0*/  UISETP.NE.AND UP0, UPT, UR39, URZ, UPT ;  /* 0x0000003f2700728c */ /* 0x000fe4000bf05270 */
[----:B------:R-:W-:Y:S02]  /*0ff0*/  UIMAD UR12, UR13, UR5, UR12 ;  /* 0x000000050d0c72a4 */ /* 0x000fe4000f8e020c */
[----:B------:R-:W-:-:S04]  /*1000*/  UIMAD UR4, UR4, UR17, UR15 ;  /* 0x00000011040472a4 */ /* 0x000fc8000f8e020f */
[----:B------:R-:W-:Y:S02]  /*1010*/  USEL UR43, UR4, UR12, !UP0 ;  /* 0x0000000c042b7287 */ /* 0x000fe4000c000000 */
[----:B------:R-:W-:-:S12]  /*1020*/  USEL UR44, UR12, UR4, !UP0 ;  /* 0x000000040c2c7287 */ /* 0x000fd8000c000000 */
.L_x_8:
[----:B------:R-:W-:-:S08]  /*1030*/  NOP ;  /* 0x0000000000007918 */ /* 0x000fd00000000000 */
[----:B------:R-:W0:Y:S02]  /*1040*/  USETMAXREG.TRY_ALLOC.CTAPOOL UP0, 0xf0 ;  /* 0x000000f0000079c8 */ /* 0x000e240008000600 */
[----:B0-----:R-:W-:-:S13]  /*1050*/  PLOP3.LUT P0, PT, PT, PT, UP0, 0x80, 0x0 ;  /* 0x000000000000781c */ /* 0x001fda0003f0f008 */
[----:B------:R-:W-:Y:S05]  /*1060*/  @!P0 BRA `(.L_x_8) ;  /* 0xfffffffc00f08947 */ /* 0x000fea000383ffff */
[----:B------:R-:W-:Y:S01]  /*1070*/  ULDC.64 UR4, c[0x0][0x598] ;  /* 0x0001660000047ab9 */ /* 0x000fe20000000a00 */
[----:B------:R-:W-:Y:S01]  /*1080*/  ULDC.64 UR46, c[0x0][0x208] ;  /* 0x00008200002e7ab9 */ /* 0x000fe20000000a00 */
[----:B------:R-:W-:-:S04]  /*1090*/  ISETP.NE.U32.AND P0, PT, RZ, UR4, PT ;  /* 0x00000004ff007c0c */ /* 0x000fc8000bf05070 */
[----:B------:R-:W-:-:S13]  /*10a0*/  ISETP.NE.AND.EX P0, PT, RZ, UR5, PT, P0 ;  /* 0x00000005ff007c0c */ /* 0x000fda000bf05300 */
[----:B------:R-:W-:Y:S05]  /*10b0*/  @!P0 BRA `(.L_x_11) ;  /* 0x00000000001c8947 */ /* 0x000fea0003800000 */
[----:B------:R-:W0:Y:S02]  /*10c0*/  LDC.64 R2, c[0x0][0x598] ;  /* 0x00016600ff027b82 */ /* 0x000e240000000a00 */
[----:B0-----:R-:W2:Y:S02]  /*10d0*/  LDG.E.64 R2, desc[UR46][R2.64] ;  /* 0x0000002e02027981 */ /* 0x001ea4000c1e1b00 */
[----:B--2---:R-:W-:-:S04]  /*10e0*/  ISETP.NE.U32.AND P0, PT, R2, RZ, PT ;  /* 0x000000ff0200720c */ /* 0x004fc80003f05070 */
[----:B------:R-:W-:-:S13]  /*10f0*/  ISETP.NE.AND.EX P0, PT, R3, RZ, PT, P0 ;  /* 0x000000ff0300720c */ /* 0x000fda0003f05300 */
[----:B------:R-:W-:Y:S05]  /*1100*/  @!P0 BRA `(.L_x_11) ;  /* 0x0000000000088947 */ /* 0x000fea0003800000 */
[----:B------:R0:W5:Y:S01]  /*1110*/  LD.E R2, desc[UR46][R2.64] ;  /* 0x0000002e02027980 */ /* 0x000162000c101900 */
[----:B------:R-:W-:Y:S05]  /*1120*/  BRA `(.L_x_12) ;  /* 0x0000000000247947 */ /* 0x000fea0003800000 */
.L_x_11:
[----:B------:R-:W-:Y:S02]  /*1130*/  ULDC.64 UR4, c[0x0][0x588] ;  /* 0x0001620000047ab9 */ /* 0x000fe40000000a00 */
[----:B------:R-:W-:-:S04]  /*1140*/  ISETP.NE.U32.AND P0, PT, RZ, UR4, PT ;  /* 0x00000004ff007c0c */ /* 0x000fc8000bf05070 */
[----:B------:R-:W-:-:S13]  /*1150*/  ISETP.NE.AND.EX P0, PT, RZ, UR5, PT, P0 ;  /* 0x00000005ff007c0c */ /* 0x000fda000bf05300 */
[----:B------:R-:W-:Y:S05]  /*1160*/  @!P0 BRA `(.L_x_13) ;  /* 0x00000000000c8947 */ /* 0x000fea0003800000 */
[----:B------:R-:W0:Y:S02]  /*1170*/  LDC.64 R2, c[0x0][0x588] ;  /* 0x00016200ff027b82 */ /* 0x000e240000000a00 */
[----:B0-----:R2:W5:Y:S01]  /*1180*/  LDG.E R2, desc[UR46][R2.64] ;  /* 0x0000002e02027981 */ /* 0x001562000c1e1900 */
[----:B------:R-:W-:Y:S05]  /*1190*/  BRA `(.L_x_12) ;  /* 0x0000000000087947 */ /* 0x000fea0003800000 */
.L_x_13:
[----:B------:R-:W-:Y:S02]  /*11a0*/  ULDC UR4, c[0x0][0x580] ;  /* 0x0001600000047ab9 */ /* 0x000fe40000000800 */
[----:B------:R-:W-:-:S07]  /*11b0*/  IMAD.U32 R2, RZ, RZ, UR4 ;  /* 0x00000004ff027e24 */ /* 0x000fce000f8e00ff */
.L_x_12:
[----:B------:R-:W-:Y:S02]  /*11c0*/  ULDC.64 UR4, c[0x0][0x5a0] ;  /* 0x0001680000047ab9 */ /* 0x000fe40000000a00 */
[----:B------:R-:W-:-:S04]  /*11d0*/  ISETP.NE.U32.AND P0, PT, RZ, UR4, PT ;  /* 0x00000004ff007c0c */ /* 0x000fc8000bf05070 */
[----:B------:R-:W-:-:S13]  /*11e0*/  ISETP.NE.AND.EX P0, PT, RZ, UR5, PT, P0 ;  /* 0x00000005ff007c0c */ /* 0x000fda000bf05300 */
[----:B------:R-:W-:Y:S05]  /*11f0*/  @!P0 BRA `(.L_x_14) ;  /* 0x00000000001c8947 */ /* 0x000fea0003800000 */
[----:B------:R-:W3:Y:S02]  /*1200*/  LDC.64 R4, c[0x0][0x5a0] ;  /* 0x00016800ff047b82 */ /* 0x000ee40000000a00 */
[----:B---3--:R-:W3:Y:S02]  /*1210*/  LDG.E.64 R4, desc[UR46][R4.64] ;  /* 0x0000002e04047981 */ /* 0x008ee4000c1e1b00 */
[----:B---3--:R-:W-:-:S04]  /*1220*/  ISETP.NE.U32.AND P0, PT, R4, RZ, PT ;  /* 0x000000ff0400720c */ /* 0x008fc80003f05070 */
[----:B------:R-:W-:-:S13]  /*1230*/  ISETP.NE.AND.EX P0, PT, R5, RZ, PT, P0 ;  /* 0x000000ff0500720c */ /* 0x000fda0003f05300 */
[----:B------:R-:W-:Y:S05]  /*1240*/  @!P0 BRA `(.L_x_14) ;  /* 0x0000000000088947 */ /* 0x000fea0003800000 */
[----:B------:R3:W5:Y:S01]  /*1250*/  LD.E R16, desc[UR46][R4.64] ;  /* 0x0000002e04107980 */ /* 0x000762000c101900 */
[----:B------:R-:W-:Y:S05]  /*1260*/  BRA `(.L_x_15) ;  /* 0x0000000000247947 */ /* 0x000fea0003800000 */
.L_x_14:
[----:B------:R-:W-:Y:S02]  /*1270*/  ULDC.64 UR4, c[0x0][0x590] ;  /* 0x0001640000047ab9 */ /* 0x000fe40000000a00 */
[----:B------:R-:W-:-:S04]  /*1280*/  ISETP.NE.U32.AND P0, PT, RZ, UR4, PT ;  /* 0x00000004ff007c0c */ /* 0x000fc8000bf05070 */
[----:B------:R-:W-:-:S13]  /*1290*/  ISETP.NE.AND.EX P0, PT, RZ, UR5, PT, P0 ;  /* 0x00000005ff007c0c */ /* 0x000fda000bf05300 */
[----:B------:R-:W-:Y:S05]  /*12a0*/  @!P0 BRA `(.L_x_16) ;  /* 0x00000000000c8947 */ /* 0x000fea0003800000 */
[----:B------:R-:W3:Y:S02]  /*12b0*/  LDC.64 R16, c[0x0][0x590] ;  /* 0x00016400ff107b82 */ /* 0x000ee40000000a00 */
[----:B---3--:R4:W5:Y:S01]  /*12c0*/  LDG.E R16, desc[UR46][R16.64] ;  /* 0x0000002e10107981 */ /* 0x008962000c1e1900 */
[----:B------:R-:W-:Y:S05]  /*12d0*/  BRA `(.L_x_15) ;  /* 0x0000000000087947 */ /* 0x000fea0003800000 */
.L_x_16:
[----:B------:R-:W-:Y:S02]  /*12e0*/  ULDC UR4, c[0x0][0x584] ;  /* 0x0001610000047ab9 */ /* 0x000fe40000000800 */
[----:B------:R-:W-:-:S07]  /*12f0*/  IMAD.U32 R16, RZ, RZ, UR4 ;  /* 0x00000004ff107e24 */ /* 0x000fce000f8e00ff */
.L_x_15:
[----:B------:R-:W-:-:S13]  /*1300*/  LOP3.LUT P0, RZ, R0, 0xff, RZ, 0xc0, !PT ;  /* 0x000000ff00ff7812 */ /* 0x000fda000780c0ff */
[----:B------:R-:W-:Y:S05]  /*1310*/  @!P0 EXIT ;  /* 0x000000000000894d */ /* 0x000fea0003800000 */
[----:B------:R-:W-:Y:S01]  /*1320*/  ULDC UR4, c[0x0][0x28c] ;  /* 0x0000a30000047ab9 */ /* 0x000fe20000000800 */
[----:B------:R-:W-:Y:S01]  /*1330*/  UMOV UR36, URZ ;  /* 0x0000003f00247c82 */ /* 0x000fe20008000000 */
[----:B------:R-:W-:Y:S01]  /*1340*/  UIADD3 UR4, UR4, 0x3f, URZ ;  /* 0x0000003f04047890 */ /* 0x000fe2000fffe03f */
[----:B------:R-:W-:-:S03]  /*1350*/  UMOV UR37, URZ ;  /* 0x0000003f00257c82 */ /* 0x000fc60008000000 */
[----:B------:R-:W-:-:S04]  /*1360*/  USHF.R.S32.HI UR5, URZ, 0x1f, UR4 ;  /* 0x0000001f3f057899 */ /* 0x000fc80008011404 */
[----:B------:R-:W-:-:S04]  /*1370*/  ULEA.HI UR5, UR5, UR4, URZ, 0x6 ;  /* 0x0000000405057291 */ /* 0x000fc8000f8f303f */
[----:B------:R-:W-:-:S12]  /*1380*/  USHF.R.S32.HI UR41, URZ, 0x6, UR5 ;  /* 0x000000063f297899 */ /* 0x000fd80008011405 */
.L_x_668:
[----:B------:R-:W0:Y:S01]  /*1390*/  S2R R0, SR_TID.X ;  /* 0x0000000000007919 */ /* 0x000e220000002100 */
[----:B-1----:R-:W1:Y:S01]  /*13a0*/  S2UR UR6, SR_CgaCtaId ;  /* 0x00000000000679c3 */ /* 0x002e620000008800 */
[----:B------:R-:W-:Y:S02]  /*13b0*/  UMOV UR42, 0x400 ;  /* 0x00000400002a7882 */ /* 0x000fe40000000000 */
[----:B-1----:R-:W-:Y:S01]  /*13c0*/  ULEA UR42, UR6, UR42, 0x18 ;  /* 0x0000002a062a7291 */ /* 0x002fe2000f8ec03f */
[----:B0-----:R-:W-:-:S04]  /*13d0*/  LOP3.LUT R0, R0, 0x80, RZ, 0xc0, !PT ;  /* 0x0000008000007812 */ /* 0x001fc800078ec0ff */
[----:B------:R-:W-:-:S06]  /*13e0*/  SHF.R.U32.HI R0, RZ, 0x7, R0 ;  /* 0x00000007ff007819 */ /* 0x000fcc0000011600 */
[----:B------:R-:W0:Y:S02]  /*13f0*/  SHFL.IDX PT, R0, R0, RZ, 0x1f ;  /* 0x00001fff00007589 */ /* 0x000e2400000e0000 */
[----:B0-----:R-:W-:-:S13]  /*1400*/  R2UR UR4, R0 ;  /* 0x00000000000472ca */ /* 0x001fda00000e0000 */
[----:B------:R-:W-:-:S04]  /*1410*/  ULEA.HI UR5, UR4, UR4, URZ, 0x1 ;  /* 0x0000000404057291 */ /* 0x000fc8000f8f083f */
[----:B------:R-:W-:-:S04]  /*1420*/  ULOP3.LUT UR5, UR5, 0x7fffe, URZ, 0xc0, !UPT ;  /* 0x0007fffe05057892 */ /* 0x000fc8000f8ec03f */
[----:B------:R-:W-:-:S03]  /*1430*/  UIADD3 UR5, UR4, -UR5, URZ ;  /* 0x8000000504057290 */ /* 0x000fc6000fffe03f */
[----:B------:R-:W-:Y:S01]  /*1440*/  ULDC UR4, c[0x0][0x28c] ;  /* 0x0000a30000047ab9 */ /* 0x000fe20000000800 */
[----:B------:R-:W-:Y:S01]  /*1450*/  ULEA UR5, UR5, UR42, 0xd ;  /* 0x0000002a05057291 */ /* 0x000fe2000f8e683f */
[----:B------:R-:W-:-:S03]  /*1460*/  ISETP.LT.AND P0, PT, RZ, UR4, PT ;  /* 0x00000004ff007c0c */ /* 0x000fc6000bf01270 */
[----:B------:R-:W-:-:S04]  /*1470*/  UIADD3 UR5, UR5, 0x100, URZ ;  /* 0x0000010005057890 */ /* 0x000fc8000fffe03f */
[----:B------:R-:W-:-:S04]  /*1480*/  USHF.R.U32.HI UR5, URZ, 0x4, UR5 ;  /* 0x000000043f057899 */ /* 0x000fc80008011605 */
[----:B------:R-:W-:Y:S02]  /*1490*/  ULOP3.LUT UR45, UR5, 0x3fff, URZ, 0xc0, !UPT ;  /* 0x00003fff052d7892 */ /* 0x000fe4000f8ec03f */
[----:B---3-5:R-:W-:Y:S10]  /*14a0*/  @P0 BRA `(.L_x_17) ;  /* 0x0000000000400947 */ /* 0x028ff40003800000 */
[----:B------:R-:W-:Y:S01]  /*14b0*/  MOV R0, 0x0 ;  /* 0x0000000000007802 */ /* 0x000fe20000000f00 */
[----:B------:R-:W-:Y:S01]  /*14c0*/  ULDC.64 UR4, c[0x4][0x68] ;  /* 0x01001a0000047ab9 */ /* 0x000fe20000000a00 */
[----:B------:R-:W-:Y:S01]  /*14d0*/  ULDC.64 UR6, c[0x4][0x8] ;  /* 0x0100020000067ab9 */ /* 0x000fe20000000a00 */
[----:B---3--:R-:W-:Y:S01]  /*14e0*/  IMAD.U32 R4, RZ, RZ, UR4 ;  /* 0x00000004ff047e24 */ /* 0x008fe2000f8e00ff */
[----:B------:R0:W1:Y:S01]  /*14f0*/  LDC.64 R14, c[0x4][R0] ;  /* 0x01000000000e7b82 */ /* 0x0000620000000a00 */
[----:B------:R-:W-:Y:S01]  /*1500*/  IMAD.U32 R5, RZ, RZ, UR5 ;  /* 0x00000005ff057e24 */ /* 0x000fe2000f8e00ff */
[----:B------:R-:W-:Y:S01]  /*1510*/  ULDC.64 UR4, c[0x4][0x70] ;  /* 0x01001c0000047ab9 */ /* 0x000fe20000000a00 */
[----:B------:R-:W-:Y:S01]  /*1520*/  IMAD.U32 R10, RZ, RZ, UR6 ;  /* 0x00000006ff0a7e24 */ /* 0x000fe2000f8e00ff */
[----:B------:R-:W-:Y:S01]  /*1530*/  MOV R6, UR4 ;  /* 0x0000000400067c02 */ /* 0x000fe20008000f00 */
[----:B------:R-:W-:Y:S01]  /*1540*/  IMAD.U32 R7, RZ, RZ, UR5 ;  /* 0x00000005ff077e24 */ /* 0x000fe2000f8e00ff */
[----:B------:R-:W-:Y:S01]  /*1550*/  MOV R13, RZ ;  /* 0x000000ff000d7202 */ /* 0x000fe20000000f00 */
[----:B------:R-:W-:-:S02]  /*1560*/  IMAD.U32 R11, RZ, RZ, UR7 ;  /* 0x00000007ff0b7e24 */ /* 0x000fc4000f8e00ff */
[----:B------:R-:W-:Y:S02]  /*1570*/  IMAD.MOV.U32 R8, RZ, RZ, 0x1e1 ;  /* 0x000001e1ff087424 */ /* 0x000fe400078e00ff */
[----:B0-----:R-:W-:-:S07]  /*1580*/  IMAD.MOV.U32 R12, RZ, RZ, 0x1 ;  /* 0x00000001ff0c7424 */ /* 0x001fce00078e00ff */
[----:B------:R-:W-:-:S07]  /*1590*/  LEPC R20, `(.L_x_17) ;  /* 0x000000001014794e */ /* 0x000fce0000000000 */
[----:B-12-45:R-:W-:Y:S05]  /*15a0*/  CALL.ABS.NOINC R14 ;  /* 0x000000000e007343 */ /* 0x036fea0003c00000 */
.L_x_17:
[----:B------:R-:W-:-:S06]  /*15b0*/  ULOP3.LUT UR4, UR38, 0x1, URZ, 0xfc, !UPT ;  /* 0x0000000126047892 */ /* 0x000fcc000f8efc3f */
[----:B------:R-:W-:-:S05]  /*15c0*/  IMAD.U32 R0, RZ, RZ, UR4 ;  /* 0x00000004ff007e24 */ /* 0x000fca000f8e00ff */
[----:B------:R-:W-:-:S13]  /*15d0*/  ISETP.NE.AND P0, PT, R0, 0x3, PT ;  /* 0x000000030000780c */ /* 0x000fda0003f05270 */
[----:B------:R-:W-:Y:S05]  /*15e0*/  @!P0 BRA `(.L_x_18) ;  /* 0x0000000000048947 */ /* 0x000fea0003800000 */
[----:B------:R-:W-:Y:S01]  /*15f0*/  BPT.TRAP 0x1 ;  /* 0x000000040000795c */ /* 0x000fe20000300000 */
.L_x_18:
[----:B--2---:R-:W-:Y:S02]  /*1600*/  IMAD.U32 R3, RZ, RZ, UR37 ;  /* 0x00000025ff037e24 */ /* 0x004fe4000f8e00ff */
[----:B------:R-:W-:-:S03]  /*1610*/  IMAD.U32 R0, RZ, RZ, UR36 ;  /* 0x00000024ff007e24 */ /* 0x000fc6000f8e00ff */
[----:B------:R-:W-:Y:S02]  /*1620*/  LEA R3, R3, UR42, 0x3 ;  /* 0x0000002a03037c11 */ /* 0x000fe4000f8e18ff */
[----:B------:R-:W-:-:S04]  /*1630*/  SHF.L.U32 R0, R0, 0x1f, RZ ;  /* 0x0000001f00007819 */ /* 0x000fc800000006ff */
[----:B------:R0:W1:Y:S01]  /*1640*/  SYNCS.PHASECHK.TRANS64.TRYWAIT P1, [R3+URZ], R0 ;  /* 0x00000000030075a7 */ /* 0x000062000802017f */
[----:B------:R-:W-:Y:S05]  /*1650*/  @!P0 BRA `(.L_x_19) ;  /* 0x0000000000048947 */ /* 0x000fea0003800000 */
[----:B------:R-:W-:Y:S01]  /*1660*/  BPT.TRAP 0x1 ;  /* 0x000000040000795c */ /* 0x000fe20000300000 */
.L_x_19:
[----:B-1----:R-:W-:Y:S05]  /*1670*/  @P1 BRA `(.L_x_20) ;  /* 0x0000000000081947 */ /* 0x002fea0003800000 */
[----:B------:R-:W1:Y:S02]  /*1680*/  SYNCS.PHASECHK.TRANS64.TRYWAIT P1, [R3+URZ], R0 ;  /* 0x00000000030075a7 */ /* 0x000e64000802017f */
[----:B-1----:R-:W-:Y:S05]  /*1690*/  @!P1 BRA `(.L_x_21) ;  /* 0x000002a800a09947 */ /* 0x002fea0003800000 */
.L_x_20:
[----:B------:R-:W-:-:S04]  /*16a0*/  UISETP.LT.AND UP0, UPT, UR41, 0x1, UPT ;  /* 0x000000012900788c */ /* 0x000fc8000bf01270 */
[----:B------:R-:W-:-:S06]  /*16b0*/  USEL UR4, UR41, 0x1, UP0 ;  /* 0x0000000129047887 */ /* 0x000fcc0008000000 */
[----:B01----:R-:W-:Y:S01]  /*16c0*/  IMAD.U32 R3, RZ, RZ, UR4 ;  /* 0x00000004ff037e24 */ /* 0x003fe2000f8e00ff */
[----:B------:R-:W-:Y:S05]  /*16d0*/  WARPSYNC.ALL ;  /* 0x0000000000007948 */ /* 0x000fea0003800000 */
[----:B------:R-:W-:-:S04]  /*16e0*/  IADD3 R3, -R3, UR41, RZ ;  /* 0x0000002903037c10 */ /* 0x000fc8000fffe1ff */
[----:B------:R-:W-:Y:S01]  /*16f0*/  ISETP.GE.AND P1, PT, R3, 0x1, PT ;  /* 0x000000010300780c */ /* 0x000fe20003f26270 */
[----:B------:R-:W-:Y:S01]  /*1700*/  UIADD3 UR4, UR42, 0x20100, URZ ;  /* 0x000201002a047890 */ /* 0x000fe2000fffe03f */
[----:B------:R-:W-:Y:S01]  /*1710*/  WARPGROUP.ARRIVE ;  /* 0x00000000000079c5 */ /* 0x000fe20000000000 */
[----:B------:R-:W-:Y:S01]  /*1720*/  ULOP3.LUT UR32, UR45, 0x10000, URZ, 0xfc, !UPT ;  /* 0x000100002d207892 */ /* 0x000fe2000f8efc3f */
[----:B------:R-:W-:Y:S01]  /*1730*/  STL [R1+0x2fc], R17 ;  /* 0x0002fc1101007387 */ /* 0x000fe20000100800 */
[----:B------:R-:W-:Y:S02]  /*1740*/  USHF.R.U32.HI UR4, URZ, 0x4, UR4 ;  /* 0x000000043f047899 */ /* 0x000fe40008011604 */
[----:B------:R-:W-:Y:S01]  /*1750*/  ULEA UR34, UR37, UR32, 0xc ;  /* 0x0000002025227291 */ /* 0x000fe2000f8e603f */
[----:B-----5:R-:W-:Y:S01]  /*1760*/  STL [R1+0x2f8], R16 ;  /* 0x0002f81001007387 */ /* 0x020fe20000100800 */
[----:B------:R-:W-:Y:S01]  /*1770*/  ULOP3.LUT UR4, UR4, 0x3fff, URZ, 0xc0, !UPT ;  /* 0x00003fff04047892 */ /* 0x000fe2000f8ec03f */
[----:B------:R-:W-:Y:S01]  /*1780*/  UMOV UR5, 0x40000040 ;  /* 0x4000004000057882 */ /* 0x000fe20000000000 */
[----:B------:R-:W-:-:S02]  /*1790*/  UMOV UR7, 0x40000040 ;  /* 0x4000004000077882 */ /* 0x000fc40000000000 */
[----:B------:R-:W-:Y:S01]  /*17a0*/  ULOP3.LUT UR33, UR4, 0x10000, URZ, 0xfc, !UPT ;  /* 0x0001000004217892 */ /* 0x000fe2000f8efc3f */
[----:B------:R-:W-:Y:S01]  /*17b0*/  STL [R1+0x2f4], R3 ;  /* 0x0002f40301007387 */ /* 0x000fe20000100800 */
[----:B------:R-:W-:Y:S01]  /*17c0*/  UMOV UR9, UR5 ;  /* 0x0000000500097c82 */ /* 0x000fe20008000000 */
[----:B------:R-:W-:Y:S01]  /*17d0*/  UMOV UR4, UR34 ;  /* 0x0000002200047c82 */ /* 0x000fe20008000000 */
[----:B------:R-:W-:Y:S01]  /*17e0*/  UIMAD UR35, UR37, 0x500, UR33 ;  /* 0x00000500252378a4 */ /* 0x000fe2000f8e0221 */
[----:B------:R-:W-:Y:S01]  /*17f0*/  STL [R1+0x2f0], R2 ;  /* 0x0002f00201007387 */ /* 0x000fe20000100800 */
[----:B------:R-:W-:Y:S01]  /*1800*/  UMOV UR8, UR4 ;  /* 0x0000000400087c82 */ /* 0x000fe20008000000 */
[----:B------:R-:W-:Y:S01]  /*1810*/  UMOV UR11, 0x40000040 ;  /* 0x40000040000b7882 */ /* 0x000fe20000000000 */
[----:B------:R-:W-:Y:S02]  /*1820*/  UIADD3 UR10, UR35, 0x100, URZ ;  /* 0x00000100230a7890 */ /* 0x000fe4000fffe03f */
[----:B------:R-:W-:-:S02]  /*1830*/  UIADD3 UR22, UR35, 0x200, URZ ;  /* 0x0000020023167890 */ /* 0x000fc4000fffe03f */
[----:B------:R-:W-:Y:S01]  /*1840*/  UMOV UR6, UR35 ;  /* 0x0000002300067c82 */ /* 0x000fe20008000000 */
[----:B------:R-:W-:Y:S01]  /*1850*/  UMOV UR20, UR4 ;  /* 0x0000000400147c82 */ /* 0x000fe20008000000 */
[----:B------:R-:W-:Y:S01]  /*1860*/  HGMMA.64x32x16.F32 R24, gdesc[UR4], RZ, !UPT, gsb0 ;  /* 0x00600000041879f0 */ /* 0x000fe2000c0008ff */
[----:B------:R-:W-:Y:S01]  /*1870*/  UMOV UR21, UR5 ;  /* 0x0000000500157c82 */ /* 0x000fe20008000000 */
[----:B------:R-:W-:Y:S01]  /*1880*/  UMOV UR23, 0x40000040 ;  /* 0x4000004000177882 */ /* 0x000fe20000000000 */
[----:B------:R-:W-:Y:S01]  /*1890*/  UIADD3 UR18, UR35, 0x300, URZ ;  /* 0x0000030023127890 */ /* 0x000fe2000fffe03f */
[----:B------:R-:W-:Y:S01]  /*18a0*/  UMOV UR16, UR4 ;  /* 0x0000000400107c82 */ /* 0x000fe20008000000 */
[----:B------:R-:W-:Y:S01]  /*18b0*/  UMOV UR17, UR5 ;  /* 0x0000000500117c82 */ /* 0x000fe20008000000 */
[----:B------:R-:W-:Y:S01]  /*18c0*/  UMOV UR19, 0x40000040 ;  /* 0x4000004000137882 */ /* 0x000fe20000000000 */
[----:B------:R-:W-:Y:S01]  /*18d0*/  UIADD3 UR14, UR35, 0x400, URZ ;  /* 0x00000400230e7890 */ /* 0x000fe2000fffe03f */
[----:B------:R-:W-:Y:S01]  /*18e0*/  UMOV UR12, UR4 ;  /* 0x00000004000c7c82 */ /* 0x000fe20008000000 */
[----:B------:R-:W-:Y:S01]  /*18f0*/  UMOV UR13, UR5 ;  /* 0x00000005000d7c82 */ /* 0x000fe20008000000 */
[----:B------:R-:W-:Y:S01]  /*1900*/  UMOV UR15, 0x40000040 ;  /* 0x40000040000f7882 */ /* 0x000fe20000000000 */
[----:B------:R-:W-:Y:S01]  /*1910*/  UIADD3 UR24, UR34, 0x800, URZ ;  /* 0x0000080022187890 */ /* 0x000fe2000fffe03f */
[----:B------:R-:W-:Y:S01]  /*1920*/  UMOV UR25, 0x40000040 ;  /* 0x4000004000197882 */ /* 0x000fe20000000000 */
[----:B------:R-:W-:Y:S01]  /*1930*/  UMOV UR26, UR6 ;  /* 0x00000006001a7c82 */ /* 0x000fe20008000000 */
[----:B------:R-:W-:Y:S01]  /*1940*/  UMOV UR27, UR7 ;  /* 0x00000007001b7c82 */ /* 0x000fe20008000000 */
[----:B------:R-:W-:Y:S01]  /*1950*/  UMOV UR30, UR10 ;  /* 0x0000000a001e7c82 */ /* 0x000fe20008000000 */
[----:B------:R-:W-:Y:S01]  /*1960*/  UMOV UR31, UR11 ;  /* 0x0000000b001f7c82 */ /* 0x000fe20008000000 */
[----:B------:R-:W-:-:S02]  /*1970*/  WARPGROUP.DEPBAR.LE gsb0, 0x0 ;  /* 0x00008000000079c5 */ /* 0x000fc40000010000 */
[----:B------:R-:W-:Y:S01]  /*1980*/  WARPGROUP.ARRIVE ;  /* 0x00000000000079c5 */ /* 0x000fe20000000000 */
[----:B------:R-:W-:Y:S01]  /*1990*/  IMAD.MOV.U32 R18, RZ, RZ, R36 ;  /* 0x000000ffff127224 */ /* 0x000fe200078e0024 */
[----:B------:R-:W-:Y:S01]  /*19a0*/  MOV R11, R33 ;  /* 0x00000021000b7202 */ /* 0x000fe20000000f00 */
[----:B------:R-:W-:Y:S01]  /*19b0*/  IMAD.MOV.U32 R15, RZ, RZ, R37 ;  /* 0x000000ffff0f7224 */ /* 0x000fe200078e0025 */
[----:B---3--:R-:W-:Y:S01]  /*19c0*/  MOV R5, R27 ;  /* 0x0000001b00057202 */ /* 0x008fe20000000f00 */
[----:B------:R-:W-:Y:S01]  /*19d0*/  IMAD.MOV.U32 R14, RZ, RZ, R34 ;  /* 0x000000ffff0e7224 */ /* 0x000fe200078e0022 */
[----:B------:R-:W-:Y:S01]  /*19e0*/  HGMMA.64x32x16.F32 R40, gdesc[UR8], RZ, !UPT, gsb0 ;  /* 0x00600000082879f0 */ /* 0x000fe2000c0008ff */
[----:B------:R-:W-:Y:S01]  /*19f0*/  UIADD3 UR8, UR34, 0x400, URZ ;  /* 0x0000040022087890 */ /* 0x000fe2000fffe03f */
[----:B------:R-:W-:Y:S01]  /*1a00*/  IMAD.MOV.U32 R13, RZ, RZ, R35 ;  /* 0x000000ffff0d7224 */ /* 0x000fe200078e0023 */
[----:B------:R-:W-:Y:S01]  /*1a10*/  MOV R19, R39 ;  /* 0x0000002700137202 */ /* 0x000fe20000000f00 */
[----:B------:R-:W-:-:S02]  /*1a20*/  IMAD.MOV.U32 R12, RZ, RZ, R32 ;  /* 0x000000ffff0c7224 */ /* 0x000fc400078e0020 */
[----:B------:R-:W-:Y:S02]  /*1a30*/  IMAD.MOV.U32 R10, RZ, RZ, R30 ;  /* 0x000000ffff0a7224 */ /* 0x000fe400078e001e */
[----:B------:R-:W-:Y:S02]  /*1a40*/  IMAD.MOV.U32 R9, RZ, RZ, R31 ;  /* 0x000000ffff097224 */ /* 0x000fe400078e001f */
[----:B------:R-:W-:Y:S02]  /*1a50*/  IMAD.MOV.U32 R8, RZ, RZ, R28 ;  /* 0x000000ffff087224 */ /* 0x000fe400078e001c */
[----:B------:R-:W-:Y:S02]  /*1a60*/  IMAD.MOV.U32 R7, RZ, RZ, R29 ;  /* 0x000000ffff077224 */ /* 0x000fe400078e001d */
[----:B------:R-:W-:Y:S02]  /*1a70*/  IMAD.MOV.U32 R6, RZ, RZ, R26 ;  /* 0x000000ffff067224 */ /* 0x000fe400078e001a */
[----:B------:R-:W-:-:S02]  /*1a80*/  IMAD.MOV.U32 R4, RZ, RZ, R25 ;  /* 0x000000ffff047224 */ /* 0x000fc400078e0019 */
[----:B------:R-:W-:Y:S02]  /*1a90*/  IMAD.MOV.U32 R0, RZ, RZ, R24 ;  /* 0x000000ffff007224 */ /* 0x000fe400078e0018 */
[----:B------:R-:W-:Y:S01]  /*1aa0*/  IMAD.MOV.U32 R20, RZ, RZ, R38 ;  /* 0x000000ffff147224 */ /* 0x000fe200078e0026 */
[----:B------:R-:W-:Y:S02]  /*1ab0*/  WARPGROUP.DEPBAR.LE gsb0, 0x0 ;  /* 0x00008000000079c5 */ /* 0x000fe40000010000 */
[----:B------:R-:W-:Y:S01]  /*1ac0*/  WARPGROUP.ARRIVE ;  /* 0x00000000000079c5 */ /* 0x000fe20000000000 */
[----:B------:R-:W-:Y:S01]  /*1ad0*/  IMAD.MOV.U32 R37, RZ, RZ, R52 ;  /* 0x000000ffff257224 */ /* 0x000fe200078e0034 */
[----:B------:R-:W-:Y:S01]  /*1ae0*/  MOV R34, R51 ;  /* 0x0000003300227202 */ /* 0x000fe20000000f00 */
[----:B------:R-:W-:Y:S01]  /*1af0*/  IMAD.MOV.U32 R36, RZ, RZ, R53 ;  /* 0x000000ffff247224 */ /* 0x000fe200078e0035 */
[----:B------:R-:W-:Y:S01]  /*1b00*/  MOV R28, R45 ;  /* 0x0000002d001c7202 */ /* 0x000fe20000000f00 */
[----:B------:R-:W-:Y:S01]  /*1b10*/  IMAD.MOV.U32 R35, RZ, RZ, R50 ;  /* 0x000000ffff237224 */ /* 0x000fe200078e0032 */
[----:B------:R-:W-:Y:S01]  /*1b20*/  HGMMA.64x32x16.F32 R200, gdesc[UR20], RZ, !UPT, gsb0 ;  /* 0x0060000014c879f0 */ /* 0x000fe2000c0008ff */
[----:B------:R-:W-:Y:S01]  /*1b30*/  IMAD.MOV.U32 R33, RZ, RZ, R48 ;  /* 0x000000ffff217224 */ /* 0x000fe200078e0030 */
[----:B------:R0:W-:Y:S01]  /*1b40*/  STL.64 [R1+0xb8], R54 ;  /* 0x0000b83601007387 */ /* 0x0001e20000100a00 */
[----:B------:R-:W-:-:S02]  /*1b50*/  IMAD.MOV.U32 R32, RZ, RZ, R49 ;  /* 0x000000ffff207224 */ /* 0x000fc400078e0031 */
[----:B------:R-:W-:Y:S02]  /*1b60*/  IMAD.MOV.U32 R31, RZ, RZ, R46 ;  /* 0x000000ffff1f7224 */ /* 0x000fe400078e002e */
[----:B------:R-:W-:Y:S02]  /*1b70*/  IMAD.MOV.U32 R30, RZ, RZ, R47 ;  /* 0x000000ffff1e7224 */ /* 0x000fe400078e002f */
[----:B------:R-:W-:Y:S02]  /*1b80*/  IMAD.MOV.U32 R29, RZ, RZ, R44 ;  /* 0x000000ffff1d7224 */ /* 0x000fe400078e002c */
[----:B------:R-:W-:Y:S02]  /*1b90*/  IMAD.MOV.U32 R27, RZ, RZ, R42 ;  /* 0x000000ffff1b7224 */ /* 0x000fe400078e002a */
[----:B------:R-:W-:Y:S02]  /*1ba0*/  IMAD.MOV.U32 R26, RZ, RZ, R43 ;  /* 0x000000ffff1a7224 */ /* 0x000fe400078e002b */
[----:B------:R-:W-:-:S02]  /*1bb0*/  IMAD.MOV.U32 R25, RZ, RZ, R41 ;  /* 0x000000ffff197224 */ /* 0x000fc400078e0029 */
[----:B------:R-:W-:Y:S01]  /*1bc0*/  IMAD.MOV.U32 R24, RZ, RZ, R40 ;  /* 0x000000ffff187224 */ /* 0x000fe200078e0028 */
[----:B------:R-:W-:Y:S02]  /*1bd0*/  WARPGROUP.DEPBAR.LE gsb0, 0x0 ;  /* 0x00008000000079c5 */ /* 0x000fe40000010000 */
[----:B------:R-:W-:Y:S01]  /*1be0*/  WARPGROUP.ARRIVE ;  /* 0x00000000000079c5 */ /* 0x000fe20000000000 */
[----:B------:R-:W-:Y:S04]  /*1bf0*/  STL [R1+0x5b0], R200 ;  /* 0x0005b0c801007387 */ /* 0x000fe80000100800 */
[----:B------:R-:W-:Y:S01]  /*1c00*/  STL [R1+0x5ac], R201 ;  /* 0x0005acc901007387 */ /* 0x000fe20000100800 */
[----:B------:R-:W-:Y:S03]  /*1c10*/  HGMMA.64x32x16.F32 R136, gdesc[UR16], RZ, !UPT, gsb0 ;  /* 0x00600000108879f0 */ /* 0x000fe6000c0008ff */
[----:B------:R-:W-:Y:S04]  /*1c20*/  STL [R1+0x5a8], R202 ;  /* 0x0005a8ca01007387 */ /* 0x000fe80000100800 */
        /* <DEDUP_REMOVED lines=12> */
[----:B------:R-:W-:Y:S01]  /*1cf0*/  STL [R1+0x574], R215 ;  /* 0x000574d701007387 */ /* 0x000fe20000100800 */
[----:B------:R-:W-:-:S02]  /*1d00*/  WARPGROUP.DEPBAR.LE gsb0, 0x0 ;  /* 0x00008000000079c5 */ /* 0x000fc40000010000 */
[----:B------:R-:W-:Y:S01]  /*1d10*/  WARPGROUP.ARRIVE ;  /* 0x00000000000079c5 */ /* 0x000fe20000000000 */
[----:B------:R-:W-:Y:S04]  /*1d20*/  STL [R1+0x5d4], R136 ;  /* 0x0005d48801007387 */ /* 0x000fe80000100800 */
[----:B------:R-:W-:Y:S01]  /*1d30*/  STL [R1+0x5d0], R137 ;  /* 0x0005d08901007387 */ /* 0x000fe20000100800 */
[----:B------:R-:W-:Y:S01]  /*1d40*/  HGMMA.64x32x16.F32 R72, gdesc[UR12], RZ, !UPT, gsb0 ;  /* 0x006000000c4879f0 */ /* 0x000fe2000c0008ff */
[----:B------:R-:W-:Y:S01]  /*1d50*/  UMOV UR12, UR8 ;  /* 0x00000008000c7c82 */ /* 0x000fe20008000000 */
[----:B------:R-:W-:Y:S01]  /*1d60*/  UMOV UR13, 0x40000040 ;  /* 0x40000040000d7882 */ /* 0x000fe20000000000 */
[----:B------:R-:W-:Y:S01]  /*1d70*/  UMOV UR16, UR12 ;  /* 0x0000000c00107c82 */ /* 0x000fe20008000000 */
[----:B------:R-:W-:Y:S01]  /*1d80*/  UMOV UR17, UR13 ;  /* 0x0000000d00117c82 */ /* 0x000fe20008000000 */
[----:B------:R-:W-:Y:S01]  /*1d90*/  UMOV UR20, UR12 ;  /* 0x0000000c00147c82 */ /* 0x000fe20008000000 */
[----:B------:R-:W-:Y:S01]  /*1da0*/  UMOV UR21, UR13 ;  /* 0x0000000d00157c82 */ /* 0x000fe20008000000 */
[----:B------:R-:W-:Y:S01]  /*1db0*/  UMOV UR8, UR12 ;  /* 0x0000000c00087c82 */ /* 0x000fe20008000000 */
[----:B------:R-:W-:Y:S01]  /*1dc0*/  UMOV UR9, UR13 ;  /* 0x0000000d00097c82 */ /* 0x000fe20008000000 */
[----:B------:R-:W-:Y:S01]  /*1dd0*/  STL [R1+0x5cc], R138 ;  /* 0x0005cc8a01007387 */ /* 0x000fe20000100800 */
[----:B------:R-:W-:Y:S01]  /*1de0*/  UMOV UR4, UR12 ;  /* 0x0000000c00047c82 */ /* 0x000fe20008000000 */
[----:B------:R-:W-:-:S02]  /*1df0*/  UMOV UR5, UR13 ;  /* 0x0000000d00057c82 */ /* 0x000fc40008000000 */
        /* <DEDUP_REMOVED lines=17> */
[----:B------:R-:W-:Y:S02]  /*1f10*/  UMOV UR13, 0x40000040 ;  /* 0x40000040000d7882 */ /* 0x000fe40000000000 */
[----:B------:R-:W-:Y:S01]  /*1f20*/  STL [R1+0x5e4], R84 ;  /* 0x0005e45401007387 */ /* 0x000fe20000100800 */
[----:B------:R-:W-:-:S03]  /*1f30*/  UMOV UR29, UR13 ;  /* 0x0000000d001d7c82 */ /* 0x000fc60008000000 */
[----:B------:R-:W-:Y:S04]  /*1f40*/  STL [R1+0x5e0], R85 ;  /* 0x0005e05501007387 */ /* 0x000fe80000100800 */
[----:B------:R-:W-:Y:S04]  /*1f50*/  STL [R1+0x5dc], R86 ;  /* 0x0005dc5601007387 */ /* 0x000fe80000100800 */
[----:B------:R-:W-:Y:S01]  /*1f60*/  STL [R1+0x5d8], R87 ;  /* 0x0005d85701007387 */ /* 0x000fe20000100800 */
[----:B------:R-:W-:Y:S02]  /*1f70*/  WARPGROUP.DEPBAR.LE gsb0, 0x0 ;  /* 0x00008000000079c5 */ /* 0x000fe40000010000 */
[----:B------:R-:W-:-:S06]  /*1f80*/  WARPGROUP.ARRIVE ;  /* 0x00000000000079c5 */ /* 0x000fcc0000000000 */
[----:B------:R-:W-:Y:S01]  /*1f90*/  HGMMA.64x32x16.F32 R120, gdesc[UR16], RZ, !UPT, gsb0 ;  /* 0x00600000107879f0 */ /* 0x000fe2000c0008ff */
[----:B------:R-:W-:Y:S02]  /*1fa0*/  UIADD3 UR16, UR34, 0xc00, URZ ;  /* 0x00000c0022107890 */ /* 0x000fe4000fffe03f */
[----:B------:R-:W-:-:S05]  /*1fb0*/  UIADD3 UR17, UR34, 0x2, URZ ;  /* 0x0000000222117890 */ /* 0x000fca000fffe03f */
[----:B------:R-:W-:Y:S01]  /*1fc0*/  UMOV UR12, UR16 ;  /* 0x00000010000c7c82 */ /* 0x000fe20008000000 */
[----:B------:R-:W-:Y:S01]  /*1fd0*/  UMOV UR16, UR24 ;  /* 0x0000001800107c82 */ /* 0x000fe20008000000 */
[----:B------:R-:W-:Y:S01]  /*1fe0*/  UMOV UR28, UR12 ;  /* 0x0000000c001c7c82 */ /* 0x000fe20008000000 */
[----:B------:R-:W-:Y:S02]  /*1ff0*/  WARPGROUP.DEPBAR.LE gsb0, 0x0 ;  /* 0x00008000000079c5 */ /* 0x000fe40000010000 */
[----:B------:R-:W-:-:S06]  /*2000*/  WARPGROUP.ARRIVE ;  /* 0x00000000000079c5 */ /* 0x000fcc0000000000 */
[----:B------:R-:W-:Y:S01]  /*2010*/  HGMMA.64x32x16.F32 R184, gdesc[UR20], RZ, !UPT, gsb0 ;  /* 0x0060000014b879f0 */ /* 0x000fe2000c0008ff */
[----:B------:R-:W-:Y:S01]  /*2020*/  UMOV UR20, UR24 ;  /* 0x0000001800147c82 */ /* 0x000fe20008000000 */
[----:B------:R-:W-:Y:S01]  /*2030*/  UMOV UR21, UR25 ;  /* 0x0000001900157c82 */ /* 0x000fe20008000000 */
[----:B------:R-:W-:Y:S02]  /*2040*/  WARPGROUP.DEPBAR.LE gsb0, 0x0 ;  /* 0x00008000000079c5 */ /* 0x000fe40000010000 */
[----:B0-----:R-:W-:-:S06]  /*2050*/  WARPGROUP.ARRIVE ;  /* 0x00000000000079c5 */ /* 0x001fcc0000000000 */
[----:B------:R-:W-:Y:S01]  /*2060*/  HGMMA.64x32x16.F32 R40, gdesc[UR8], RZ, !UPT, gsb0 ;  /* 0x00600000082879f0 */ /* 0x000fe2000c0008ff */
[----:B------:R-:W-:Y:S01]  /*2070*/  UMOV UR8, UR24 ;  /* 0x0000001800087c82 */ /* 0x000fe20008000000 */
[----:B------:R-:W-:Y:S01]  /*2080*/  UMOV UR9, UR25 ;  /* 0x0000001900097c82 */ /* 0x000fe20008000000 */
[----:B------:R-:W-:Y:S02]  /*2090*/  WARPGROUP.DEPBAR.LE gsb0, 0x0 ;  /* 0x00008000000079c5 */ /* 0x000fe40000010000 */
[----:B------:R-:W-:Y:S04]  /*20a0*/  STL.64 [R1+0x40], R40 ;  /* 0x0000402801007387 */ /* 0x000fe80000100a00 */
[----:B------:R-:W-:Y:S04]  /*20b0*/  STL.64 [R1+0x48], R42 ;  /* 0x0000482a01007387 */ /* 0x000fe80000100a00 */
[----:B------:R-:W-:Y:S04]  /*20c0*/  STL.64 [R1+0x50], R44 ;  /* 0x0000502c01007387 */ /* 0x000fe80000100a00 */
[----:B------:R-:W-:Y:S04]  /*20d0*/  STL.64 [R1+0x58], R46 ;  /* 0x0000582e01007387 */ /* 0x000fe80000100a00 */
[----:B------:R-:W-:Y:S04]  /*20e0*/  STL.64 [R1+0x60], R48 ;  /* 0x0000603001007387 */ /* 0x000fe80000100a00 */
[----:B------:R-:W-:Y:S04]  /*20f0*/  STL.64 [R1+0x68], R50 ;  /* 0x0000683201007387 */ /* 0x000fe80000100a00 */
[----:B------:R-:W-:Y:S04]  /*2100*/  STL.64 [R1+0x70], R52 ;  /* 0x0000703401007387 */ /* 0x000fe80000100a00 */
[----:B------:R0:W-:Y:S02]  /*2110*/  STL.64 [R1+0x78], R54 ;  /* 0x0000783601007387 */ /* 0x0001e40000100a00 */
[----:B0-----:R-:W-:-:S06]  /*2120*/  WARPGROUP.ARRIVE ;  /* 0x00000000000079c5 */ /* 0x001fcc0000000000 */
[----:B------:R-:W-:Y:S01]  /*2130*/  HGMMA.64x32x16.F32 R40, gdesc[UR4], RZ, !UPT, gsb0 ;  /* 0x00600000042879f0 */ /* 0x000fe2000c0008ff */
[----:B------:R-:W-:Y:S01]  /*2140*/  UMOV UR4, UR17 ;  /* 0x0000001100047c82 */ /* 0x000fe20008000000 */
[----:B------:R-:W-:Y:S01]  /*2150*/  UMOV UR17, UR25 ;  /* 0x0000001900117c82 */ /* 0x000fe20008000000 */
[----:B------:R-:W-:Y:S01]  /*2160*/  UMOV UR5, 0x40000040 ;  /* 0x4000004000057882 */ /* 0x000fe20000000000 */
[----:B------:R-:W-:Y:S02]  /*2170*/  WARPGROUP.DEPBAR.LE gsb0, 0x0 ;  /* 0x00008000000079c5 */ /* 0x000fe40000010000 */
[----:B------:R-:W-:Y:S01]  /*2180*/  IMAD.MOV.U32 R83, RZ, RZ, R41 ;  /* 0x000000ffff537224 */ /* 0x000fe200078e0029 */
[----:B------:R-:W-:Y:S01]  /*2190*/  MOV R84, R42 ;  /* 0x0000002a00547202 */ /* 0x000fe20000000f00 */
[----:B------:R-:W-:Y:S01]  /*21a0*/  IMAD.MOV.U32 R85, RZ, RZ, R43 ;  /* 0x000000ffff557224 */ /* 0x000fe200078e002b */
[----:B------:R-:W-:Y:S01]  /*21b0*/  MOV R233, R47 ;  /* 0x0000002f00e97202 */ /* 0x000fe20000000f00 */
        /* <DEDUP_REMOVED lines=9> */
[----:B----4-:R-:W-:Y:S02]  /*2250*/  IMAD.MOV.U32 R17, RZ, RZ, R52 ;  /* 0x000000ffff117224 */ /* 0x010fe400078e0034 */
[----:B------:R-:W-:Y:S02]  /*2260*/  IMAD.MOV.U32 R3, RZ, RZ, R54 ;  /* 0x000000ffff037224 */ /* 0x000fe400078e0036 */
[----:B------:R-:W-:Y:S02]  /*2270*/  IMAD.MOV.U32 R2, RZ, RZ, R55 ;  /* 0x000000ffff027224 */ /* 0x000fe400078e0037 */
[----:B------:R-:W-:-:S06]  /*2280*/  WARPGROUP.ARRIVE ;  /* 0x00000000000079c5 */ /* 0x000fcc0000000000 */
[----:B------:R-:W-:Y:S01]  /*2290*/  HGMMA.64x32x16.F32 R40, gdesc[UR24], RZ, !UPT, gsb0 ;  /* 0x00600000182879f0 */ /* 0x000fe2000c0008ff */
[----:B------:R-:W-:Y:S01]  /*22a0*/  UMOV UR26, UR14 ;  /* 0x0000000e001a7c82 */ /* 0x000fe20008000000 */
[----:B------:R-:W-:Y:S01]  /*22b0*/  UMOV UR27, UR15 ;  /* 0x0000000f001b7c82 */ /* 0x000fe20008000000 */
        /* <DEDUP_REMOVED lines=15> */
[----:B------:R-:W-:Y:S02]  /*23b0*/  IMAD.MOV.U32 R215, RZ, RZ, R53 ;  /* 0x000000ffffd77224 */ /* 0x000fe400078e0035 */
[----:B------:R-:W-:Y:S02]  /*23c0*/  IMAD.MOV.U32 R145, RZ, RZ, R54 ;  /* 0x000000ffff917224 */ /* 0x000fe400078e0036 */
[----:B------:R-:W-:-:S06]  /*23d0*/  WARPGROUP.ARRIVE ;  /* 0x00000000000079c5 */ /* 0x000fcc0000000000 */
[----:B------:R-:W-:Y:S01]  /*23e0*/  HGMMA.64x32x16.F32 R40, gdesc[UR8], RZ, !UPT, gsb0 ;  /* 0x00600000082879f0 */ /* 0x000fe2000c0008ff */
[----:B------:R-:W-:Y:S01]  /*23f0*/  UMOV UR8, UR4 ;  /* 0x0000000400087c82 */ /* 0x000fe20008000000 */
[----:B------:R-:W-:Y:S01]  /*2400*/  UMOV UR9, UR5 ;  /* 0x0000000500097c82 */ /* 0x000fe20008000000 */
        /* <DEDUP_REMOVED lines=9> */
[----:B------:R-:W-:Y:S01]  /*24a0*/  UMOV UR20, UR12 ;  /* 0x0000000c00147c82 */ /* 0x000fe20008000000 */
[----:B------:R-:W-:Y:S01]  /*24b0*/  IMAD.MOV.U32 R140, RZ, RZ, R49 ;  /* 0x000000ffff8c7224 */ /* 0x000fe200078e0031 */
[----:B------:R-:W-:Y:S01]  /*24c0*/  UMOV UR21, UR13 ;  /* 0x0000000d00157c82 */ /* 0x000fe20008000000 */
        /* <DEDUP_REMOVED lines=11> */
[----:B------:R0:W-:Y:S04]  /*2580*/  STL.64 [R1+0x4d0], R182 ;  /* 0x0004d0b601007387 */ /* 0x0001e80000100a00 */
[----:B------:R1:W-:Y:S01]  /*2590*/  STL.64 [R1+0x4c8], R180 ;  /* 0x0004c8b401007387 */ /* 0x0003e20000100a00 */
[----:B------:R-:W-:Y:S01]  /*25a0*/  HGMMA.64x32x16.F32 R104, gdesc[UR16], RZ, !UPT, gsb0 ;  /* 0x00600000106879f0 */ /* 0x000fe2000c0008ff */
[----:B------:R-:W-:Y:S01]  /*25b0*/  UMOV UR16, UR12 ;  /* 0x0000000c00107c82 */ /* 0x000fe20008000000 */
[----:B------:R-:W-:Y:S01]  /*25c0*/  UMOV UR17, UR13 ;  /* 0x0000000d00117c82 */ /* 0x000fe20008000000 */
[----:B------:R2:W-:Y:S04]  /*25d0*/  STL.64 [R1+0x4c0], R178 ;  /* 0x0004c0b201007387 */ /* 0x0005e80000100a00 */
[----:B------:R3:W-:Y:S01]  /*25e0*/  STL.64 [R1+0x4b8], R176 ;  /* 0x0004b8b001007387 */ /* 0x0007e20000100a00 */
[----:B0-----:R-:W-:Y:S01]  /*25f0*/  IMAD.MOV.U32 R182, RZ, RZ, R37 ;  /* 0x000000ffffb67224 */ /* 0x001fe200078e0025 */
[----:B------:R-:W-:-:S02]  /*2600*/  MOV R183, R36 ;  /* 0x0000002400b77202 */ /* 0x000fc40000000f00 */
[----:B------:R0:W-:Y:S01]  /*2610*/  STL.64 [R1+0x4b0], R174 ;  /* 0x0004b0ae01007387 */ /* 0x0001e20000100a00 */
[----:B-1----:R-:W-:Y:S02]  /*2620*/  IMAD.MOV.U32 R180, RZ, RZ, R35 ;  /* 0x000000ffffb47224 */ /* 0x002fe400078e0023 */
[----:B------:R-:W-:Y:S01]  /*2630*/  IMAD.MOV.U32 R181, RZ, RZ, R34 ;  /* 0x000000ffffb57224 */ /* 0x000fe200078e0022 */
[----:B------:R1:W-:Y:S01]  /*2640*/  STL.64 [R1+0x4a8], R172 ;  /* 0x0004a8ac01007387 */ /* 0x0003e20000100a00 */
[----:B--2---:R-:W-:Y:S02]  /*2650*/  IMAD.MOV.U32 R178, RZ, RZ, R33 ;  /* 0x000000ffffb27224 */ /* 0x004fe400078e0021 */
[----:B------:R-:W-:Y:S01]  /*2660*/  IMAD.MOV.U32 R179, RZ, RZ, R32 ;  /* 0x000000ffffb37224 */ /* 0x000fe200078e0020 */
[----:B------:R2:W-:Y:S01]  /*2670*/  STL.64 [R1+0x4a0], R170 ;  /* 0x0004a0aa01007387 */ /* 0x0005e20000100a00 */
[----:B---3--:R-:W-:Y:S01]  /*2680*/  IMAD.MOV.U32 R176, RZ, RZ, R31 ;  /* 0x000000ffffb07224 */ /* 0x008fe200078e001f */
[----:B------:R-:W-:Y:S01]  /*2690*/  MOV R177, R30 ;  /* 0x0000001e00b17202 */ /* 0x000fe20000000f00 */
[----:B0-----:R-:W-:Y:S01]  /*26a0*/  IMAD.MOV.U32 R174, RZ, RZ, R29 ;  /* 0x000000ffffae7224 */ /* 0x001fe200078e001d */
[----:B------:R0:W-:Y:S01]  /*26b0*/  STL.64 [R1+0x498], R168 ;  /* 0x000498a801007387 */ /* 0x0001e20000100a00 */
[----:B------:R-:W-:-:S02]  /*26c0*/  IMAD.MOV.U32 R175, RZ, RZ, R28 ;  /* 0x000000ffffaf7224 */ /* 0x000fc400078e001c */
[----:B-1----:R-:W-:Y:S02]  /*26d0*/  IMAD.MOV.U32 R172, RZ, RZ, R27 ;  /* 0x000000ffffac7224 */ /* 0x002fe400078e001b */
[----:B------:R-:W-:Y:S02]  /*26e0*/  IMAD.MOV.U32 R173, RZ, RZ, R26 ;  /* 0x000000ffffad7224 */ /* 0x000fe400078e001a */
[----:B--2---:R-:W-:Y:S01]  /*26f0*/  IMAD.MOV.U32 R171, RZ, RZ, R25 ;  /* 0x000000ffffab7224 */ /* 0x004fe200078e0019 */
[----:B------:R-:W-:Y:S01]  /*2700*/  MOV R170, R24 ;  /* 0x0000001800aa7202 */ /* 0x000fe20000000f00 */
[----:B0-----:R-:W-:Y:S02]  /*2710*/  IMAD.MOV.U32 R168, RZ, RZ, R20 ;  /* 0x000000ffffa87224 */ /* 0x001fe400078e0014 */
[----:B------:R-:W-:Y:S01]  /*2720*/  IMAD.MOV.U32 R169, RZ, RZ, R19 ;  /* 0x000000ffffa97224 */ /* 0x000fe200078e0013 */
[----:B------:R-:W-:Y:S02]  /*2730*/  WARPGROUP.DEPBAR.LE gsb0, 0x0 ;  /* 0x00008000000079c5 */ /* 0x000fe40000010000 */
[----:B------:R-:W-:Y:S01]  /*2740*/  WARPGROUP.ARRIVE ;  /* 0x00000000000079c5 */ /* 0x000fe20000000000 */
[----:B------:R0:W-:Y:S04]  /*2750*/  STL.64 [R1+0x510], R118 ;  /* 0x0005107601007387 */ /* 0x0001e80000100a00 */
[----:B------:R1:W-:Y:S01]  /*2760*/  STL.64 [R1+0x508], R116 ;  /* 0x0005087401007387 */ /* 0x0003e20000100a00 */
[----:B------:R-:W-:Y:S01]  /*2770*/  HGMMA.64x32x16.F32 R40, gdesc[UR24], RZ, !UPT, gsb0 ;  /* 0x00600000182879f0 */ /* 0x000fe2000c0008ff */
[----:B------:R-:W-:-:S02]  /*2780*/  UIADD3 UR26, UR35, 0x2, URZ ;  /* 0x00000002231a7890 */ /* 0x000fc4000fffe03f */
[----:B------:R2:W-:Y:S01]  /*2790*/  STL.64 [R1+0x500], R114 ;  /* 0x0005007201007387 */ /* 0x0005e20000100a00 */
[----:B------:R-:W-:Y:S01]  /*27a0*/  UMOV UR11, 0x40000040 ;  /* 0x40000040000b7882 */ /* 0x000fe20000000000 */
[----:B------:R-:W-:Y:S01]  /*27b0*/  UMOV UR24, UR4 ;  /* 0x0000000400187c82 */ /* 0x000fe20008000000 */
[----:B------:R-:W-:Y:S01]  /*27c0*/  UMOV UR25, UR5 ;  /* 0x0000000500197c82 */ /* 0x000fe20008000000 */
[----:B------:R3:W-:Y:S01]  /*27d0*/  STL.64 [R1+0x4f8], R112 ;  /* 0x0004f87001007387 */ /* 0x0007e20000100a00 */
[----:B0-----:R-:W-:Y:S02]  /*27e0*/  IMAD.MOV.U32 R118, RZ, RZ, R18 ;  /* 0x000000ffff767224 */ /* 0x001fe400078e0012 */
[----:B------:R-:W-:Y:S01]  /*27f0*/  IMAD.MOV.U32 R119, RZ, RZ, R15 ;  /* 0x000000ffff777224 */ /* 0x000fe200078e000f */
[----:B------:R0:W-:Y:S01]  /*2800*/  STL.64 [R1+0x4f0], R110 ;  /* 0x0004f06e01007387 */ /* 0x0001e20000100a00 */
[----:B-1----:R-:W-:Y:S01]  /*2810*/  MOV R117, R13 ;  /* 0x0000000d00757202 */ /* 0x002fe20000000f00 */
[----:B------:R-:W-:-:S02]  /*2820*/  IMAD.MOV.U32 R116, RZ, RZ, R14 ;  /* 0x000000ffff747224 */ /* 0x000fc400078e000e */
[----:B------:R1:W-:Y:S01]  /*2830*/  STL.64 [R1+0x4e8], R108 ;  /* 0x0004e86c01007387 */ /* 0x0003e20000100a00 */
[----:B--2---:R-:W-:Y:S02]  /*2840*/  IMAD.MOV.U32 R115, RZ, RZ, R11 ;  /* 0x000000ffff737224 */ /* 0x004fe400078e000b */
[----:B------:R-:W-:Y:S01]  /*2850*/  IMAD.MOV.U32 R114, RZ, RZ, R12 ;  /* 0x000000ffff727224 */ /* 0x000fe200078e000c */
[----:B------:R2:W-:Y:S01]  /*2860*/  STL.64 [R1+0x4e0], R106 ;  /* 0x0004e06a01007387 */ /* 0x0005e20000100a00 */
[----:B---3--:R-:W-:Y:S02]  /*2870*/  IMAD.MOV.U32 R112, RZ, RZ, R10 ;  /* 0x000000ffff707224 */ /* 0x008fe400078e000a */
[----:B------:R-:W-:Y:S01]  /*2880*/  IMAD.MOV.U32 R113, RZ, RZ, R9 ;  /* 0x000000ffff717224 */ /* 0x000fe200078e0009 */
[----:B------:R-:W-:Y:S01]  /*2890*/  STL.64 [R1+0x4d8], R104 ;  /* 0x0004d86801007387 */ /* 0x000fe20000100a00 */
[----:B0-----:R-:W-:Y:S01]  /*28a0*/  MOV R111, R7 ;  /* 0x00000007006f7202 */ /* 0x001fe20000000f00 */
[----:B------:R-:W-:-:S02]  /*28b0*/  IMAD.MOV.U32 R110, RZ, RZ, R8 ;  /* 0x000000ffff6e7224 */ /* 0x000fc400078e0008 */
[----:B-1----:R-:W-:Y:S02]  /*28c0*/  IMAD.MOV.U32 R109, RZ, RZ, R5 ;  /* 0x000000ffff6d7224 */ /* 0x002fe400078e0005 */
[----:B------:R-:W-:Y:S02]  /*28d0*/  IMAD.MOV.U32 R108, RZ, RZ, R6 ;  /* 0x000000ffff6c7224 */ /* 0x000fe400078e0006 */
[----:B--2---:R-:W-:Y:S02]  /*28e0*/  IMAD.MOV.U32 R107, RZ, RZ, R4 ;  /* 0x000000ffff6b7224 */ /* 0x004fe400078e0004 */
[----:B------:R-:W-:Y:S01]  /*28f0*/  IMAD.MOV.U32 R106, RZ, RZ, R0 ;  /* 0x000000ffff6a7224 */ /* 0x000fe200078e0000 */
[----:B------:R-:W-:Y:S02]  /*2900*/  WARPGROUP.DEPBAR.LE gsb0, 0x0 ;  /* 0x00008000000079c5 */ /* 0x000fe40000010000 */
[----:B------:R-:W-:Y:S01]  /*2910*/  WARPGROUP.ARRIVE ;  /* 0x00000000000079c5 */ /* 0x000fe20000000000 */
[----:B------:R-:W-:Y:S04]  /*2920*/  STL.64 [R1+0x550], R54 ;  /* 0x0005503601007387 */ /* 0x000fe80000100a00 */
[----:B------:R-:W-:Y:S01]  /*2930*/  STL.64 [R1+0x548], R52 ;  /* 0x0005483401007387 */ /* 0x000fe20000100a00 */
[----:B------:R-:W-:Y:S01]  /*2940*/  HGMMA.64x32x16.F32 R24, gdesc[UR12], RZ, !UPT, gsb0 ;  /* 0x006000000c1879f0 */ /* 0x000fe2000c0008ff */
[----:B------:R-:W-:Y:S01]  /*2950*/  UMOV UR14, UR18 ;  /* 0x00000012000e7c82 */ /* 0x000fe20008000000 */
[----:B------:R-:W-:Y:S01]  /*2960*/  UMOV UR15, UR19 ;  /* 0x00000013000f7c82 */ /* 0x000fe20008000000 */
[----:B------:R-:W-:Y:S01]  /*2970*/  STL.64 [R1+0x540], R50 ;  /* 0x0005403201007387 */ /* 0x000fe20000100a00 */
[----:B------:R-:W-:Y:S01]  /*2980*/  UMOV UR18, UR6 ;  /* 0x0000000600127c82 */ /* 0x000fe20008000000 */
[----:B------:R-:W-:Y:S01]  /*2990*/  UMOV UR19, UR7 ;  /* 0x0000000700137c82 */ /* 0x000fe20008000000 */
[----:B------:R-:W-:Y:S01]  /*29a0*/  UMOV UR6, UR26 ;  /* 0x0000001a00067c82 */ /* 0x000fe20008000000 */
[----:B------:R-:W-:Y:S01]  /*29b0*/  STL.64 [R1+0x538], R48 ;  /* 0x0005383001007387 */ /* 0x000fe20000100a00 */
[----:B------:R-:W-:-:S03]  /*29c0*/  UMOV UR7, 0x40000040 ;  /* 0x4000004000077882 */ /* 0x000fc60000000000 */
[----:B------:R-:W-:Y:S04]  /*29d0*/  STL.64 [R1+0x530], R46 ;  /* 0x0005302e01007387 */ /* 0x000fe80000100a00 */
[----:B------:R-:W-:Y:S04]  /*29e0*/  STL.64 [R1+0x528], R44 ;  /* 0x0005282c01007387 */ /* 0x000fe80000100a00 */
[----:B------:R-:W-:Y:S04]  /*29f0*/  STL.64 [R1+0x520], R42 ;  /* 0x0005202a01007387 */ /* 0x000fe80000100a00 */
[----:B------:R0:W-:Y:S01]  /*2a00*/  STL.64 [R1+0x518], R40 ;  /* 0x0005182801007387 */ /* 0x0001e20000100a00 */
[----:B------:R-:W-:-:S02]  /*2a10*/  WARPGROUP.DEPBAR.LE gsb0, 0x0 ;  /* 0x00008000000079c5 */ /* 0x000fc40000010000 */
[----:B------:R-:W-:-:S06]  /*2a20*/  WARPGROUP.ARRIVE ;  /* 0x00000000000079c5 */ /* 0x000fcc0000000000 */
[----:B------:R-:W-:Y:S01]  /*2a30*/  HGMMA.64x32x16.F32 R88, gdesc[UR12], RZ, !UPT, gsb0 ;  /* 0x006000000c5879f0 */ /* 0x000fe2000c0008ff */
[----:B------:R-:W-:Y:S02]  /*2a40*/  UIADD3 UR12, UR35, 0x102, URZ ;  /* 0x00000102230c7890 */ /* 0x000fe4000fffe03f */
[----:B------:R-:W-:Y:S01]  /*2a50*/  UIADD3 UR13, UR35, 0x202, URZ ;  /* 0x00000202230d7890 */ /* 0x000fe2000fffe03f */
[----:B------:R-:W-:Y:S02]  /*2a60*/  WARPGROUP.DEPBAR.LE gsb0, 0x0 ;  /* 0x00008000000079c5 */ /* 0x000fe40000010000 */
[----:B------:R-:W-:-:S06]  /*2a70*/  WARPGROUP.ARRIVE ;  /* 0x00000000000079c5 */ /* 0x000fcc0000000000 */
[----:B------:R-:W-:Y:S03]  /*2a80*/  HGMMA.64x32x16.F32 R152, gdesc[UR20], RZ, !UPT, gsb0 ;  /* 0x00600000149879f0 */ /* 0x000fe6000c0008ff */
[----:B------:R-:W-:Y:S02]  /*2a90*/  WARPGROUP.DEPBAR.LE gsb0, 0x0 ;  /* 0x00008000000079c5 */ /* 0x000fe40000010000 */
[----:B------:R-:W-:-:S06]  /*2aa0*/  WARPGROUP.ARRIVE ;  /* 0x00000000000079c5 */ /* 0x000fcc0000000000 */
[----:B------:R-:W-:Y:S03]  /*2ab0*/  HGMMA.64x32x16.F32 R216, gdesc[UR28], RZ, !UPT, gsb0 ;  /* 0x006000001cd879f0 */ /* 0x000fe6000c0008ff */
[----:B------:R-:W-:Y:S02]  /*2ac0*/  WARPGROUP.DEPBAR.LE gsb0, 0x0 ;  /* 0x00008000000079c5 */ /* 0x000fe40000010000 */
[----:B0-----:R-:W-:-:S06]  /*2ad0*/  WARPGROUP.ARRIVE ;  /* 0x00000000000079c5 */ /* 0x001fcc0000000000 */
[----:B------:R-:W-:Y:S03]  /*2ae0*/  HGMMA.64x32x16.F32 R40, gdesc[UR16], RZ, !UPT, gsb0 ;  /* 0x00600000102879f0 */ /* 0x000fe6000c0008ff */
[----:B------:R-:W-:Y:S02]  /*2af0*/  WARPGROUP.DEPBAR.LE gsb0, 0x0 ;  /* 0x00008000000079c5 */ /* 0x000fe40000010000 */
[----:B------:R-:W-:Y:S01]  /*2b00*/  IMAD.MOV.U32 R4, RZ, RZ, R54 ;  /* 0x000000ffff047224 */ /* 0x000fe200078e0036 */
[----:B------:R-:W-:Y:S01]  /*2b10*/  MOV R19, R41 ;  /* 0x0000002900137202 */ /* 0x000fe20000000f00 */
[----:B------:R-:W-:Y:S01]  /*2b20*/  IMAD.MOV.U32 R0, RZ, RZ, R55 ;  /* 0x000000ffff007224 */ /* 0x000fe200078e0037 */
[----:B------:R-:W-:Y:S01]  /*2b30*/  MOV R55, R169 ;  /* 0x000000a900377202 */ /* 0x000fe20000000f00 */
[----:B------:R-:W-:Y:S01]  /*2b40*/  IMAD.MOV.U32 R54, RZ, RZ, R168 ;  /* 0x000000ffff367224 */ /* 0x000fe200078e00a8 */
[----:B------:R-:W-:Y:S01]  /*2b50*/  MOV R11, R47 ;  /* 0x0000002f000b7202 */ /* 0x000fe20000000f00 */
[----:B------:R-:W2:Y:S01]  /*2b60*/  LDL.LU R168, [R1+0xb8] ;  /* 0x0000b80001a87983 */ /* 0x000ea20000300800 */
[----:B------:R-:W-:Y:S01]  /*2b70*/  IMAD.MOV.U32 R20, RZ, RZ, R40 ;  /* 0x000000ffff147224 */ /* 0x000fe200078e0028 */
[----:B------:R-:W-:Y:S01]  /*2b80*/  MOV R5, R53 ;  /* 0x0000003500057202 */ /* 0x000fe20000000f00 */
[----:B------:R-:W-:Y:S01]  /*2b90*/  IMAD.MOV.U32 R18, RZ, RZ, R42 ;  /* 0x000000ffff127224 */ /* 0x000fe200078e002a */
[----:B------:R-:W3:Y:S01]  /*2ba0*/  LDL.LU R169, [R1+0xbc] ;  /* 0x0000bc0001a97983 */ /* 0x000ee20000300800 */
[----:B------:R-:W-:Y:S01]  /*2bb0*/  IMAD.MOV.U32 R15, RZ, RZ, R43 ;  /* 0x000000ffff0f7224 */ /* 0x000fe200078e002b */
[----:B------:R-:W-:Y:S01]  /*2bc0*/  MOV R43, R109 ;  /* 0x0000006d002b7202 */ /* 0x000fe20000000f00 */
[----:B------:R-:W-:-:S02]  /*2bd0*/  IMAD.MOV.U32 R14, RZ, RZ, R44 ;  /* 0x000000ffff0e7224 */ /* 0x000fc400078e002c */
[----:B------:R-:W-:Y:S02]  /*2be0*/  IMAD.MOV.U32 R13, RZ, RZ, R45 ;  /* 0x000000ffff0d7224 */ /* 0x000fe400078e002d */
[----:B------:R-:W-:Y:S02]  /*2bf0*/  IMAD.MOV.U32 R12, RZ, RZ, R46 ;  /* 0x000000ffff0c7224 */ /* 0x000fe400078e002e */
[----:B------:R-:W-:Y:S02]  /*2c00*/  IMAD.MOV.U32 R10, RZ, RZ, R48 ;  /* 0x000000ffff0a7224 */ /* 0x000fe400078e0030 */
[----:B------:R-:W-:Y:S01]  /*2c10*/  IMAD.MOV.U32 R9, RZ, RZ, R49 ;  /* 0x000000ffff097224 */ /* 0x000fe200078e0031 */
[----:B------:R-:W-:Y:S01]  /*2c20*/  MOV R49, R115 ;  /* 0x0000007300317202 */ /* 0x000fe20000000f00 */
[----:B------:R-:W-:Y:S02]  /*2c30*/  IMAD.MOV.U32 R8, RZ, RZ, R50 ;  /* 0x000000ffff087224 */ /* 0x000fe400078e0032 */
[----:B------:R-:W-:-:S02]  /*2c40*/  IMAD.MOV.U32 R7, RZ, RZ, R51 ;  /* 0x000000ffff077224 */ /* 0x000fc400078e0033 */
[----:B------:R-:W-:Y:S02]  /*2c50*/  IMAD.MOV.U32 R6, RZ, RZ, R52 ;  /* 0x000000ffff067224 */ /* 0x000fe400078e0034 */
[----:B------:R-:W-:Y:S02]  /*2c60*/  IMAD.MOV.U32 R40, RZ, RZ, R106 ;  /* 0x000000ffff287224 */ /* 0x000fe400078e006a */
[----:B------:R-:W-:Y:S02]  /*2c70*/  IMAD.MOV.U32 R41, RZ, RZ, R107 ;  /* 0x000000ffff297224 */ /* 0x000fe400078e006b */
[----:B------:R-:W-:Y:S02]  /*2c80*/  IMAD.MOV.U32 R42, RZ, RZ, R108 ;  /* 0x000000ffff2a7224 */ /* 0x000fe400078e006c */
[----:B------:R-:W-:Y:S02]  /*2c90*/  IMAD.MOV.U32 R44, RZ, RZ, R110 ;  /* 0x000000ffff2c7224 */ /* 0x000fe400078e006e */
        /* <DEDUP_REMOVED lines=12> */
[----:B------:R-:W-:Y:S01]  /*2d60*/  WARPGROUP.ARRIVE ;  /* 0x00000000000079c5 */ /* 0x000fe20000000000 */
[----:B------:R-:W-:Y:S02]  /*2d70*/  IMAD.MOV.U32 R108, RZ, RZ, R172 ;  /* 0x000000ffff6c7224 */ /* 0x000fe400078e00ac */
[----:B------:R-:W-:Y:S02]  /*2d80*/  IMAD.MOV.U32 R109, RZ, RZ, R173 ;  /* 0x000000ffff6d7224 */ /* 0x000fe400078e00ad */
[----:B------:R-:W-:Y:S01]  /*2d90*/  IMAD.MOV.U32 R110, RZ, RZ, R174 ;  /* 0x000000ffff6e7224 */ /* 0x000fe200078e00ae */
[----:B------:R-:W-:Y:S01]  /*2da0*/  HGMMA.64x32x16.F32 R40, gdesc[UR4], R40, gsb0 ;  /* 0x00600000042879f0 */ /* 0x000fe20008000828 */
[----:B------:R-:W-:-:S02]  /*2db0*/  IMAD.MOV.U32 R170, RZ, RZ, R83 ;  /* 0x000000ffffaa7224 */ /* 0x000fc400078e0053 */
[----:B------:R-:W4:Y:S01]  /*2dc0*/  LDL.LU R83, [R1+0x5e8] ;  /* 0x0005e80001537983 */ /* 0x000f220000300800 */
[----:B------:R-:W-:Y:S01]  /*2dd0*/  IMAD.MOV.U32 R171, RZ, RZ, R84 ;  /* 0x000000ffffab7224 */ /* 0x000fe200078e0054 */
[----:B------:R-:W-:Y:S01]  /*2de0*/  MOV R173, R86 ;  /* 0x0000005600ad7202 */ /* 0x000fe20000000f00 */
[----:B------:R-:W-:Y:S01]  /*2df0*/  IMAD.MOV.U32 R172, RZ, RZ, R85 ;  /* 0x000000ffffac7224 */ /* 0x000fe200078e0055 */
[----:B------:R-:W4:Y:S01]  /*2e00*/  LDL.LU R84, [R1+0x5e4] ;  /* 0x0005e40001547983 */ /* 0x000f220000300800 */
[----:B------:R-:W-:Y:S02]  /*2e10*/  IMAD.MOV.U32 R174, RZ, RZ, R87 ;  /* 0x000000ffffae7224 */ /* 0x000fe400078e0057 */
[----:B------:R-:W-:Y:S01]  /*2e20*/  IMAD.MOV.U32 R112, RZ, RZ, R176 ;  /* 0x000000ffff707224 */ /* 0x000fe200078e00b0 */
[----:B------:R-:W4:Y:S01]  /*2e30*/  LDL.LU R85, [R1+0x5e0] ;  /* 0x0005e00001557983 */ /* 0x000f220000300800 */
[----:B------:R-:W-:Y:S02]  /*2e40*/  IMAD.MOV.U32 R175, RZ, RZ, R136 ;  /* 0x000000ffffaf7224 */ /* 0x000fe400078e0088 */
[----:B------:R-:W-:Y:S01]  /*2e50*/  IMAD.MOV.U32 R113, RZ, RZ, R177 ;  /* 0x000000ffff717224 */ /* 0x000fe200078e00b1 */
[----:B------:R-:W4:Y:S01]  /*2e60*/  LDL.LU R86, [R1+0x5dc] ;  /* 0x0005dc0001567983 */ /* 0x000f220000300800 */
[----:B------:R-:W-:-:S02]  /*2e70*/  IMAD.MOV.U32 R176, RZ, RZ, R137 ;  /* 0x000000ffffb07224 */ /* 0x000fc400078e0089 */
[----:B------:R-:W-:Y:S01]  /*2e80*/  IMAD.MOV.U32 R114, RZ, RZ, R178 ;  /* 0x000000ffff727224 */ /* 0x000fe200078e00b2 */
[----:B------:R-:W4:Y:S01]  /*2e90*/  LDL.LU R87, [R1+0x5d8] ;  /* 0x0005d80001577983 */ /* 0x000f220000300800 */
[----:B------:R-:W-:Y:S02]  /*2ea0*/  IMAD.MOV.U32 R177, RZ, RZ, R138 ;  /* 0x000000ffffb17224 */ /* 0x000fe400078e008a */
[----:B------:R-:W-:Y:S01]  /*2eb0*/  IMAD.MOV.U32 R115, RZ, RZ, R179 ;  /* 0x000000ffff737224 */ /* 0x000fe200078e00b3 */
[----:B------:R-:W4:Y:S01]  /*2ec0*/  LDL.LU R136, [R1+0x5d4] ;  /* 0x0005d40001887983 */ /* 0x000f220000300800 */
[----:B------:R-:W-:Y:S01]  /*2ed0*/  IMAD.MOV.U32 R178, RZ, RZ, R139 ;  /* 0x000000ffffb27224 */ /* 0x000fe200078e008b */
[----:B------:R-:W-:Y:S01]  /*2ee0*/  MOV R179, R140 ;  /* 0x0000008c00b37202 */ /* 0x000fe20000000f00 */
        /* <DEDUP_REMOVED lines=8> */
[----:B------:R-:W-:-:S03]  /*2f70*/  IMAD.MOV.U32 R182, RZ, RZ, R143 ;  /* 0x000000ffffb67224 */ /* 0x000fc600078e008f */
[----:B------:R-:W4:Y:S01]  /*2f80*/  LDL.LU R140, [R1+0x5c4] ;  /* 0x0005c400018c7983 */ /* 0x000f220000300800 */
[----:B------:R-:W-:-:S03]  /*2f90*/  IMAD.MOV.U32 R183, RZ, RZ, R144 ;  /* 0x000000ffffb77224 */ /* 0x000fc600078e0090 */
[----:B------:R-:W4:Y:S04]  /*2fa0*/  LDL.LU R141, [R1+0x5c0] ;  /* 0x0005c000018d7983 */ /* 0x000f280000300800 */
[----:B------:R-:W4:Y:S04]  /*2fb0*/  LDL.LU R142, [R1+0x5bc] ;  /* 0x0005bc00018e7983 */ /* 0x000f280000300800 */
[----:B------:R-:W4:Y:S04]  /*2fc0*/  LDL.LU R143, [R1+0x5b8] ;  /* 0x0005b800018f7983 */ /* 0x000f280000300800 */
[----:B------:R-:W4:Y:S01]  /*2fd0*/  LDL.LU R144, [R1+0x5b4] ;  /* 0x0005b40001907983 */ /* 0x000f220000300800 */
[----:B------:R-:W-:-:S03]  /*2fe0*/  WARPGROUP.DEPBAR.LE gsb0, 0x0 ;  /* 0x00008000000079c5 */ /* 0x000fc60000010000 */
[----:B------:R-:W-:Y:S04]  /*2ff0*/  STL.64 [R1+0x180], R40 ;  /* 0x0001802801007387 */ /* 0x000fe80000100a00 */
[----:B------:R-:W-:Y:S04]  /*3000*/  STL.64 [R1+0x188], R42 ;  /* 0x0001882a01007387 */ /* 0x000fe80000100a00 */
[----:B------:R-:W-:Y:S04]  /*3010*/  STL.64 [R1+0x190], R44 ;  /* 0x0001902c01007387 */ /* 0x000fe80000100a00 */
[----:B------:R-:W-:Y:S04]  /*3020*/  STL.64 [R1+0x198], R46 ;  /* 0x0001982e01007387 */ /* 0x000fe80000100a00 */
[----:B------:R-:W-:Y:S04]  /*3030*/  STL.64 [R1+0x1a0], R48 ;  /* 0x0001a03001007387 */ /* 0x000fe80000100a00 */
[----:B------:R0:W-:Y:S04]  /*3040*/  STL.64 [R1+0x1a8], R50 ;  /* 0x0001a83201007387 */ /* 0x0001e80000100a00 */
[----:B------:R1:W-:Y:S04]  /*3050*/  STL.64 [R1+0x1b0], R52 ;  /* 0x0001b03401007387 */ /* 0x0003e80000100a00 */
[----:B------:R2:W-:Y:S01]  /*3060*/  STL.64 [R1+0x1b8], R54 ;  /* 0x0001b83601007387 */ /* 0x0005e20000100a00 */
[----:B0-----:R-:W-:-:S02]  /*3070*/  IMAD.MOV.U32 R50, RZ, RZ, R116 ;  /* 0x000000ffff327224 */ /* 0x001fc400078e0074 */
[----:B------:R-:W-:Y:S02]  /*3080*/  IMAD.MOV.U32 R51, RZ, RZ, R117 ;  /* 0x000000ffff337224 */ /* 0x000fe400078e0075 */
[----:B------:R-:W-:Y:S01]  /*3090*/  IMAD.MOV.U32 R116, RZ, RZ, R170 ;  /* 0x000000ffff747224 */ /* 0x000fe200078e00aa */
[----:B-1----:R-:W-:Y:S01]  /*30a0*/  MOV R53, R119 ;  /* 0x0000007700357202 */ /* 0x002fe20000000f00 */
[----:B------:R-:W-:Y:S02]  /*30b0*/  IMAD.MOV.U32 R52, RZ, RZ, R118 ;  /* 0x000000ffff347224 */ /* 0x000fe400078e0076 */
[----:B------:R-:W-:Y:S02]  /*30c0*/  IMAD.MOV.U32 R117, RZ, RZ, R171 ;  /* 0x000000ffff757224 */ /* 0x000fe400078e00ab */
[----:B------:R-:W-:Y:S01]  /*30d0*/  IMAD.MOV.U32 R170, RZ, RZ, R202 ;  /* 0x000000ffffaa7224 */ /* 0x000fe200078e00ca */
[----:B------:R-:W-:Y:S01]  /*30e0*/  MOV R119, R173 ;  /* 0x000000ad00777202 */ /* 0x000fe20000000f00 */
[----:B------:R-:W-:-:S02]  /*30f0*/  IMAD.MOV.U32 R118, RZ, RZ, R172 ;  /* 0x000000ffff767224 */ /* 0x000fc400078e00ac */
[----:B------:R-:W-:Y:S02]  /*3100*/  IMAD.MOV.U32 R171, RZ, RZ, R203 ;  /* 0x000000ffffab7224 */ /* 0x000fe400078e00cb */
[----:B------:R-:W-:Y:S02]  /*3110*/  IMAD.MOV.U32 R49, RZ, RZ, R115 ;  /* 0x000000ffff317224 */ /* 0x000fe400078e0073 */
[----:B------:R-:W-:Y:S01]  /*3120*/  IMAD.MOV.U32 R172, RZ, RZ, R204 ;  /* 0x000000ffffac7224 */ /* 0x000fe200078e00cc */
[----:B------:R-:W-:Y:S01]  /*3130*/  MOV R41, R107 ;  /* 0x0000006b00297202 */ /* 0x000fe20000000f00 */
[----:B------:R-:W-:Y:S02]  /*3140*/  IMAD.MOV.U32 R40, RZ, RZ, R106 ;  /* 0x000000ffff287224 */ /* 0x000fe400078e006a */
[----:B------:R-:W-:Y:S02]  /*3150*/  IMAD.MOV.U32 R115, RZ, RZ, R174 ;  /* 0x000000ffff737224 */ /* 0x000fe400078e00ae */
[----:B------:R-:W-:-:S02]  /*3160*/  IMAD.MOV.U32 R173, RZ, RZ, R205 ;  /* 0x000000ffffad7224 */ /* 0x000fc400078e00cd */
[----:B------:R-:W-:Y:S01]  /*3170*/  IMAD.MOV.U32 R106, RZ, RZ, R175 ;  /* 0x000000ffff6a7224 */ /* 0x000fe200078e00af */
[----:B------:R-:W-:Y:S01]  /*3180*/  MOV R175, R207 ;  /* 0x000000cf00af7202 */ /* 0x000fe20000000f00 */
[----:B------:R-:W-:Y:S02]  /*3190*/  IMAD.MOV.U32 R174, RZ, RZ, R206 ;  /* 0x000000ffffae7224 */ /* 0x000fe400078e00ce */
[----:B------:R-:W-:Y:S02]  /*31a0*/  IMAD.MOV.U32 R42, RZ, RZ, R108 ;  /* 0x000000ffff2a7224 */ /* 0x000fe400078e006c */
[----:B------:R-:W-:Y:S02]  /*31b0*/  IMAD.MOV.U32 R107, RZ, RZ, R176 ;  /* 0x000000ffff6b7224 */ /* 0x000fe400078e00b0 */
[----:B------:R-:W-:Y:S02]  /*31c0*/  IMAD.MOV.U32 R43, RZ, RZ, R109 ;  /* 0x000000ffff2b7224 */ /* 0x000fe400078e006d */
[----:B------:R-:W-:-:S02]  /*31d0*/  IMAD.MOV.U32 R108, RZ, RZ, R177 ;  /* 0x000000ffff6c7224 */ /* 0x000fc400078e00b1 */
[----:B------:R-:W-:Y:S02]  /*31e0*/  IMAD.MOV.U32 R176, RZ, RZ, R208 ;  /* 0x000000ffffb07224 */ /* 0x000fe400078e00d0 */
[----:B------:R-:W-:Y:S01]  /*31f0*/  IMAD.MOV.U32 R44, RZ, RZ, R110 ;  /* 0x000000ffff2c7224 */ /* 0x000fe200078e006e */
[----:B------:R-:W-:Y:S01]  /*3200*/  MOV R110, R179 ;  /* 0x000000b3006e7202 */ /* 0x000fe20000000f00 */
        /* <DEDUP_REMOVED lines=13> */
[----:B------:R-:W-:Y:S02]  /*32e0*/  IMAD.MOV.U32 R114, RZ, RZ, R183 ;  /* 0x000000ffff727224 */ /* 0x000fe400078e00b7 */
[----:B------:R-:W-:Y:S02]  /*32f0*/  IMAD.MOV.U32 R182, RZ, RZ, R214 ;  /* 0x000000ffffb67224 */ /* 0x000fe400078e00d6 */
[----:B------:R-:W-:Y:S02]  /*3300*/  IMAD.MOV.U32 R183, RZ, RZ, R215 ;  /* 0x000000ffffb77224 */ /* 0x000fe400078e00d7 */
[----:B--2---:R-:W-:Y:S02]  /*3310*/  IMAD.MOV.U32 R54, RZ, RZ, R168 ;  /* 0x000000ffff367224 */ /* 0x004fe400078e00a8 */
[----:B------:R-:W-:Y:S02]  /*3320*/  IMAD.MOV.U32 R168, RZ, RZ, R200 ;  /* 0x000000ffffa87224 */ /* 0x000fe400078e00c8 */
[----:B---3--:R-:W-:Y:S01]  /*3330*/  IMAD.MOV.U32 R55, RZ, RZ, R169 ;  /* 0x000000ffff377224 */ /* 0x008fe200078e00a9 */
[----:B------:R-:W2:Y:S01]  /*3340*/  LDL.LU R200, [R1+0x5b0] ;  /* 0x0005b00001c87983 */ /* 0x000ea20000300800 */
[----:B------:R-:W-:-:S03]  /*3350*/  MOV R169, R201 ;  /* 0x000000c900a97202 */ /* 0x000fc60000000f00 */
[----:B------:R-:W2:Y:S04]  /*3360*/  LDL.LU R201, [R1+0x5ac] ;  /* 0x0005ac0001c97983 */ /* 0x000ea80000300800 */
        /* <DEDUP_REMOVED lines=13> */
[----:B------:R-:W2:Y:S01]  /*3440*/  LDL.LU R215, [R1+0x574] ;  /* 0x0005740001d77983 */ /* 0x000ea20000300800 */
[----:B------:R-:W-:Y:S01]  /*3450*/  WARPGROUP.ARRIVE ;  /* 0x00000000000079c5 */ /* 0x000fe20000000000 */
[----:B------:R-:W-:-:S05]  /*3460*/  UMOV UR10, UR12 ;  /* 0x0000000c000a7c82 */ /* 0x000fca0008000000 */
[----:B------:R-:W-:Y:S01]  /*3470*/  HGMMA.64x32x16.F32 R40, gdesc[UR8], R40, gsb0 ;  /* 0x00600000082879f0 */ /* 0x000fe20008000828 */
[----:B------:R-:W-:Y:S01]  /*3480*/  UMOV UR26, UR13 ;  /* 0x0000000d001a7c82 */ /* 0x000fe20008000000 */
[----:B------:R-:W-:Y:S01]  /*3490*/  UMOV UR27, 0x40000040 ;  /* 0x40000040001b7882 */ /* 0x000fe20000000000 */
[----:B------:R-:W-:Y:S02]  /*34a0*/  IMAD.MOV.U32 R104, RZ, RZ, R106 ;  /* 0x000000ffff687224 */ /* 0x000fe400078e006a */
[----:B------:R-:W-:Y:S01]  /*34b0*/  IMAD.MOV.U32 R105, RZ, RZ, R107 ;  /* 0x000000ffff697224 */ /* 0x000fe200078e006b */
[----:B------:R-:W-:Y:S01]  /*34c0*/  MOV R107, R109 ;  /* 0x0000006d006b7202 */ /* 0x000fe20000000f00 */
[----:B------:R-:W-:Y:S01]  /*34d0*/  IMAD.MOV.U32 R106, RZ, RZ, R108 ;  /* 0x000000ffff6a7224 */ /* 0x000fe200078e006c */
[----:B------:R-:W-:Y:S02]  /*34e0*/  WARPGROUP.DEPBAR.LE gsb0, 0x0 ;  /* 0x00008000000079c5 */ /* 0x000fe40000010000 */
[----:B------:R-:W-:-:S02]  /*34f0*/  IMAD.MOV.U32 R108, RZ, RZ, R110 ;  /* 0x000000ffff6c7224 */ /* 0x000fc400078e006e */
[----:B------:R-:W-:Y:S02]  /*3500*/  IMAD.MOV.U32 R109, RZ, RZ, R111 ;  /* 0x000000ffff6d7224 */ /* 0x000fe400078e006f */
[----:B------:R-:W-:Y:S02]  /*3510*/  IMAD.MOV.U32 R110, RZ, RZ, R112 ;  /* 0x000000ffff6e7224 */ /* 0x000fe400078e0070 */
[----:B------:R-:W-:Y:S01]  /*3520*/  IMAD.MOV.U32 R111, RZ, RZ, R113 ;  /* 0x000000ffff6f7224 */ /* 0x000fe200078e0071 */
[----:B------:R-:W-:Y:S01]  /*3530*/  MOV R113, R168 ;  /* 0x000000a800717202 */ /* 0x000fe20000000f00 */
[----:B------:R-:W-:Y:S01]  /*3540*/  IMAD.MOV.U32 R112, RZ, RZ, R114 ;  /* 0x000000ffff707224 */ /* 0x000fe200078e0072 */
[----:B------:R-:W-:Y:S01]  /*3550*/  STL.64 [R1+0x80], R40 ;  /* 0x0000802801007387 */ /* 0x000fe20000100a00 */
[----:B------:R-:W-:Y:S02]  /*3560*/  IMAD.MOV.U32 R114, RZ, RZ, R169 ;  /* 0x000000ffff727224 */ /* 0x000fe400078e00a9 */
[----:B------:R-:W-:Y:S01]  /*3570*/  IMAD.MOV.U32 R168, RZ, RZ, R170 ;  /* 0x000000ffffa87224 */ /* 0x000fe200078e00aa */
[----:B------:R-:W-:Y:S01]  /*3580*/  STL.64 [R1+0x88], R42 ;  /* 0x0000882a01007387 */ /* 0x000fe20000100a00 */
[----:B------:R-:W-:-:S02]  /*3590*/  IMAD.MOV.U32 R169, RZ, RZ, R171 ;  /* 0x000000ffffa97224 */ /* 0x000fc400078e00ab */
[----:B------:R-:W-:Y:S01]  /*35a0*/  IMAD.MOV.U32 R170, RZ, RZ, R172 ;  /* 0x000000ffffaa7224 */ /* 0x000fe200078e00ac */
[----:B------:R-:W-:Y:S01]  /*35b0*/  STL.64 [R1+0x90], R44 ;  /* 0x0000902c01007387 */ /* 0x000fe20000100a00 */
[----:B------:R-:W-:Y:S01]  /*35c0*/  IMAD.MOV.U32 R171, RZ, RZ, R173 ;  /* 0x000000ffffab7224 */ /* 0x000fe200078e00ad */
[----:B------:R-:W-:Y:S01]  /*35d0*/  MOV R172, R174 ;  /* 0x000000ae00ac7202 */ /* 0x000fe20000000f00 */
[----:B------:R-:W-:Y:S01]  /*35e0*/  IMAD.MOV.U32 R173, RZ, RZ, R175 ;  /* 0x000000ffffad7224 */ /* 0x000fe200078e00af */
[----:B------:R-:W-:Y:S01]  /*35f0*/  STL.64 [R1+0x98], R46 ;  /* 0x0000982e01007387 */ /* 0x000fe20000100a00 */
[----:B------:R-:W-:Y:S02]  /*3600*/  IMAD.MOV.U32 R174, RZ, RZ, R176 ;  /* 0x000000ffffae7224 */ /* 0x000fe400078e00b0 */
[----:B------:R-:W-:Y:S01]  /*3610*/  IMAD.MOV.U32 R175, RZ, RZ, R177 ;  /* 0x000000ffffaf7224 */ /* 0x000fe200078e00b1 */
[----:B------:R-:W-:Y:S01]  /*3620*/  STL.64 [R1+0xa0], R48 ;  /* 0x0000a03001007387 */ /* 0x000fe20000100a00 */
[----:B------:R-:W-:Y:S01]  /*3630*/  IMAD.MOV.U32 R176, RZ, RZ, R178 ;  /* 0x000000ffffb07224 */ /* 0x000fe200078e00b2 */
[----:B------:R-:W-:Y:S01]  /*3640*/  MOV R178, R180 ;  /* 0x000000b400b27202 */ /* 0x000fe20000000f00 */
[----:B------:R-:W-:Y:S01]  /*3650*/  IMAD.MOV.U32 R177, RZ, RZ, R179 ;  /* 0x000000ffffb17224 */ /* 0x000fe200078e00b3 */
[----:B------:R-:W-:Y:S01]  /*3660*/  STL.64 [R1+0xa8], R50 ;  /* 0x0000a83201007387 */ /* 0x000fe20000100a00 */
[----:B------:R-:W-:-:S02]  /*3670*/  IMAD.MOV.U32 R179, RZ, RZ, R181 ;  /* 0x000000ffffb37224 */ /* 0x000fc400078e00b5 */
[----:B------:R-:W-:Y:S01]  /*3680*/  IMAD.MOV.U32 R180, RZ, RZ, R182 ;  /* 0x000000ffffb47224 */ /* 0x000fe200078e00b6 */
[----:B------:R-:W-:Y:S01]  /*3690*/  STL.64 [R1+0xb0], R52 ;  /* 0x0000b03401007387 */ /* 0x000fe20000100a00 */
[----:B------:R-:W-:Y:S02]  /*36a0*/  IMAD.MOV.U32 R181, RZ, RZ, R183 ;  /* 0x000000ffffb57224 */ /* 0x000fe400078e00b7 */
[----:B------:R-:W-:Y:S01]  /*36b0*/  IMAD.MOV.U32 R182, RZ, RZ, R145 ;  /* 0x000000ffffb67224 */ /* 0x000fe200078e0091 */
[----:B------:R-:W-:Y:S01]  /*36c0*/  STL.64 [R1+0xb8], R54 ;  /* 0x0000b83601007387 */ /* 0x000fe20000100a00 */
[----:B------:R-:W-:-:S03]  /*36d0*/  IMAD.MOV.U32 R183, RZ, RZ, R146 ;  /* 0x000000ffffb77224 */ /* 0x000fc600078e0092 */
[----:B------:R-:W4:Y:S04]  /*36e0*/  LDL.LU R145, [R1+0x570] ;  /* 0x0005700001917983 */ /* 0x000f280000300800 */
[----:B------:R-:W4:Y:S01]  /*36f0*/  LDL.LU R146, [R1+0x56c] ;  /* 0x00056c0001927983 */ /* 0x000f220000300800 */
[----:B--2---:R-:W-:-:S06]  /*3700*/  WARPGROUP.ARRIVE ;  /* 0x00000000000079c5 */ /* 0x004fcc0000000000 */
[----:B------:R-:W-:Y:S03]  /*3710*/  HGMMA.64x32x16.F32 R200, gdesc[UR24], R200, gsb0 ;  /* 0x0060000018c879f0 */ /* 0x000fe600080008c8 */
[----:B------:R-:W-:Y:S02]  /*3720*/  WARPGROUP.DEPBAR.LE gsb0, 0x0 ;  /* 0x00008000000079c5 */ /* 0x000fe40000010000 */
        /* <DEDUP_REMOVED lines=9> */
[----:B-1----:R-:W-:Y:S01]  /*37c0*/  IMAD.MOV.U32 R202, RZ, RZ, R149 ;  /* 0x000000ffffca7224 */ /* 0x002fe200078e0095 */
[----:B--2---:R-:W-:Y:S01]  /*37d0*/  MOV R200, R147 ;  /* 0x0000009300c87202 */ /* 0x004fe20000000f00 */
[----:B------:R-:W-:Y:S01]  /*37e0*/  IMAD.MOV.U32 R201, RZ, RZ, R148 ;  /* 0x000000ffffc97224 */ /* 0x000fe200078e0094 */
[----:B------:R-:W4:Y:S01]  /*37f0*/  LDL.LU R147, [R1+0x568] ;  /* 0x0005680001937983 */ /* 0x000f220000300800 */
[----:B------:R-:W-:-:S03]  /*3800*/  IMAD.MOV.U32 R203, RZ, RZ, R150 ;  /* 0x000000ffffcb7224 */ /* 0x000fc600078e0096 */
[----:B------:R-:W4:Y:S04]  /*3810*/  LDL.LU R148, [R1+0x564] ;  /* 0x0005640001947983 */ /* 0x000f280000300800 */
[----:B------:R-:W4:Y:S04]  /*3820*/  LDL.LU R149, [R1+0x560] ;  /* 0x0005600001957983 */ /* 0x000f280000300800 */
[----:B------:R-:W4:Y:S04]  /*3830*/  LDL.LU R150, [R1+0x55c] ;  /* 0x00055c0001967983 */ /* 0x000f280000300800 */
[----:B------:R-:W4:Y:S01]  /*3840*/  LDL.LU R151, [R1+0x558] ;  /* 0x0005580001977983 */ /* 0x000f220000300800 */
[----:B------:R-:W-:Y:S01]  /*3850*/  UIADD3 UR18, UR35, 0x302, URZ ;  /* 0x0000030223127890 */ /* 0x000fe2000fffe03f */
[----:B------:R-:W-:Y:S01]  /*3860*/  UMOV UR16, UR4 ;  /* 0x0000000400107c82 */ /* 0x000fe20008000000 */
[----:B------:R-:W-:Y:S01]  /*3870*/  UMOV UR17, UR5 ;  /* 0x0000000500117c82 */ /* 0x000fe20008000000 */
[----:B------:R-:W-:Y:S01]  /*3880*/  UMOV UR19, 0x40000040 ;  /* 0x4000004000137882 */ /* 0x000fe20000000000 */
[----:B------:R-:W2:Y:S04]  /*3890*/  LDL.LU.64 R40, [R1+0x40] ;  /* 0x0000400001287983 */ /* 0x000ea80000300a00 */
[----:B------:R-:W2:Y:S04]  /*38a0*/  LDL.LU.64 R42, [R1+0x48] ;  /* 0x00004800012a7983 */ /* 0x000ea80000300a00 */
[----:B------:R-:W2:Y:S04]  /*38b0*/  LDL.LU.64 R44, [R1+0x50] ;  /* 0x00005000012c7983 */ /* 0x000ea80000300a00 */
[----:B------:R-:W2:Y:S04]  /*38c0*/  LDL.LU.64 R46, [R1+0x58] ;  /* 0x00005800012e7983 */ /* 0x000ea80000300a00 */
[----:B------:R-:W2:Y:S04]  /*38d0*/  LDL.LU.64 R48, [R1+0x60] ;  /* 0x0000600001307983 */ /* 0x000ea80000300a00 */
[----:B------:R-:W2:Y:S04]  /*38e0*/  LDL.LU.64 R50, [R1+0x68] ;  /* 0x0000680001327983 */ /* 0x000ea80000300a00 */
[----:B------:R-:W2:Y:S04]  /*38f0*/  LDL.LU.64 R52, [R1+0x70] ;  /* 0x0000700001347983 */ /* 0x000ea80000300a00 */
[----:B------:R-:W2:Y:S01]  /*3900*/  LDL.LU.64 R54, [R1+0x78] ;  /* 0x0000780001367983 */ /* 0x000ea20000300a00 */
[----:B------:R-:W-:Y:S01]  /*3910*/  UIADD3 UR14, UR35, 0x402, URZ ;  /* 0x00000402230e7890 */ /* 0x000fe2000fffe03f */
[----:B------:R-:W-:Y:S01]  /*3920*/  UMOV UR12, UR4 ;  /* 0x00000004000c7c82 */ /* 0x000fe20008000000 */
[----:B------:R-:W-:Y:S01]  /*3930*/  UMOV UR13, UR5 ;  /* 0x00000005000d7c82 */ /* 0x000fe20008000000 */
[----:B------:R-:W-:Y:S01]  /*3940*/  UMOV UR15, 0x40000040 ;  /* 0x40000040000f7882 */ /* 0x000fe20000000000 */
[----:B------:R-:W-:Y:S01]  /*3950*/  UIADD3 UR8, UR34, 0x402, URZ ;  /* 0x0000040222087890 */ /* 0x000fe2000fffe03f */
[----:B----4-:R-:W-:-:S06]  /*3960*/  WARPGROUP.ARRIVE ;  /* 0x00000000000079c5 */ /* 0x010fcc0000000000 */
[----:B------:R-:W-:Y:S03]  /*3970*/  HGMMA.64x32x16.F32 R136, gdesc[UR16], R136, gsb0 ;  /* 0x00600000108879f0 */ /* 0x000fe60008000888 */
[----:B------:R-:W-:Y:S02]  /*3980*/  WARPGROUP.DEPBAR.LE gsb0, 0x0 ;  /* 0x00008000000079c5 */ /* 0x000fe40000010000 */
[----:B------:R-:W-:-:S06]  /*3990*/  WARPGROUP.ARRIVE ;  /* 0x00000000000079c5 */ /* 0x000fcc0000000000 */
[----:B------:R-:W-:Y:S01]  /*39a0*/  HGMMA.64x32x16.F32 R72, gdesc[UR12], R72, gsb0 ;  /* 0x006000000c4879f0 */ /* 0x000fe20008000848 */
[----:B------:R-:W-:Y:S01]  /*39b0*/  UMOV UR12, UR8 ;  /* 0x00000008000c7c82 */ /* 0x000fe20008000000 */
[----:B------:R-:W-:Y:S01]  /*39c0*/  UMOV UR13, 0x40000040 ;  /* 0x40000040000d7882 */ /* 0x000fe20000000000 */
[----:B------:R-:W-:Y:S02]  /*39d0*/  WARPGROUP.DEPBAR.LE gsb0, 0x0 ;  /* 0x00008000000079c5 */ /* 0x000fe40000010000 */
[----:B------:R-:W-:-:S06]  /*39e0*/  WARPGROUP.ARRIVE ;  /* 0x00000000000079c5 */ /* 0x000fcc0000000000 */
[----:B------:R-:W-:Y:S01]  /*39f0*/  HGMMA.64x32x16.F32 R56, gdesc[UR12], R56, gsb0 ;  /* 0x006000000c3879f0 */ /* 0x000fe20008000838 */
[----:B------:R-:W-:Y:S01]  /*3a00*/  UMOV UR16, UR12 ;  /* 0x0000000c00107c82 */ /* 0x000fe20008000000 */
[----:B------:R-:W-:Y:S01]  /*3a10*/  UMOV UR17, UR13 ;  /* 0x0000000d00117c82 */ /* 0x000fe20008000000 */
        /* <DEDUP_REMOVED lines=11> */
[----:B--2---:R-:W-:-:S06]  /*3ad0*/  WARPGROUP.ARRIVE ;  /* 0x00000000000079c5 */ /* 0x004fcc0000000000 */
[----:B------:R-:W-:Y:S01]  /*3ae0*/  HGMMA.64x32x16.F32 R40, gdesc[UR8], R40, gsb0 ;  /* 0x00600000082879f0 */ /* 0x000fe20008000828 */
[----:B------:R-:W-:Y:S01]  /*3af0*/  IMAD.MOV.U32 R205, RZ, RZ, R104 ;  /* 0x000000ffffcd7224 */ /* 0x000fe200078e0068 */
[----:B------:R-:W-:Y:S01]  /*3b00*/  MOV R206, R105 ;  /* 0x0000006900ce7202 */ /* 0x000fe20000000f00 */
[----:B------:R-:W-:Y:S01]  /*3b10*/  IMAD.MOV.U32 R207, RZ, RZ, R106 ;  /* 0x000000ffffcf7224 */ /* 0x000fe200078e006a */
[----:B------:R-:W-:Y:S01]  /*3b20*/  MOV R212, R111 ;  /* 0x0000006f00d47202 */ /* 0x000fe20000000f00 */
        /* <DEDUP_REMOVED lines=22> */
[----:B------:R-:W-:Y:S01]  /*3c90*/  IMAD.MOV.U32 R119, RZ, RZ, R2 ;  /* 0x000000ffff777224 */ /* 0x000fe200078e0002 */
[----:B------:R-:W-:Y:S01]  /*3ca0*/  UMOV UR4, UR12 ;  /* 0x0000000c00047c82 */ /* 0x000fe20008000000 */
[----:B------:R-:W-:Y:S01]  /*3cb0*/  UMOV UR5, UR13 ;  /* 0x0000000d00057c82 */ /* 0x000fe20008000000 */
[----:B------:R-:W-:-:S03]  /*3cc0*/  WARPGROUP.DEPBAR.LE gsb0, 0x0 ;  /* 0x00008000000079c5 */ /* 0x000fc60000010000 */
[----:B------:R-:W-:-:S06]  /*3cd0*/  WARPGROUP.ARRIVE ;  /* 0x00000000000079c5 */ /* 0x000fcc0000000000 */
[----:B------:R-:W-:Y:S01]  /*3ce0*/  HGMMA.64x32x16.F32 R104, gdesc[UR4], R104, gsb0 ;  /* 0x00600000046879f0 */ /* 0x000fe20008000868 */
[----:B------:R-:W-:Y:S01]  /*3cf0*/  UIADD3 UR16, UR34, 0x802, URZ ;  /* 0x0000080222107890 */ /* 0x000fe2000fffe03f */
[----:B------:R-:W-:-:S06]  /*3d00*/  UMOV UR5, 0x40000040 ;  /* 0x4000004000057882 */ /* 0x000fcc0000000000 */
[----:B------:R-:W-:Y:S01]  /*3d10*/  UMOV UR4, UR16 ;  /* 0x0000001000047c82 */ /* 0x000fe20008000000 */
[----:B------:R-:W-:Y:S01]  /*3d20*/  STL.64 [R1+0x40], R40 ;  /* 0x0000402801007387 */ /* 0x000fe20000100a00 */
[----:B------:R-:W-:Y:S01]  /*3d30*/  IMAD.MOV.U32 R3, RZ, RZ, R54 ;  /* 0x000000ffff037224 */ /* 0x000fe200078e0036 */
[----:B------:R-:W-:Y:S02]  /*3d40*/  MOV R2, R55 ;  /* 0x0000003700027202 */ /* 0x000fe40000000f00 */
[----:B------:R-:W-:Y:S01]  /*3d50*/  STL.64 [R1+0x48], R42 ;  /* 0x0000482a01007387 */ /* 0x000fe20000100a00 */
[----:B------:R-:W-:Y:S02]  /*3d60*/  IMAD.MOV.U32 R17, RZ, RZ, R52 ;  /* 0x000000ffff117224 */ /* 0x000fe400078e0034 */
[----:B------:R-:W-:Y:S01]  /*3d70*/  IMAD.MOV.U32 R16, RZ, RZ, R53 ;  /* 0x000000ffff107224 */ /* 0x000fe200078e0035 */
[----:B------:R0:W-:Y:S01]  /*3d80*/  STL [R1+0x50], R44 ;  /* 0x0000502c01007387 */ /* 0x0001e20000100800 */
[----:B------:R-:W-:Y:S01]  /*3d90*/  IMAD.MOV.U32 R22, RZ, RZ, R50 ;  /* 0x000000ffff167224 */ /* 0x000fe200078e0032 */
[----:B------:R-:W-:Y:S01]  /*3da0*/  MOV R23, R49 ;  /* 0x0000003100177202 */ /* 0x000fe20000000f00 */
[----:B------:R-:W-:Y:S01]  /*3db0*/  IMAD.MOV.U32 R21, RZ, RZ, R51 ;  /* 0x000000ffff157224 */ /* 0x000fe200078e0033 */
[----:B------:R-:W2:Y:S01]  /*3dc0*/  LDL.LU.64 R54, [R1+0x550] ;  /* 0x0005500001367983 */ /* 0x000ea20000300a00 */
[----:B------:R-:W-:-:S03]  /*3dd0*/  IMAD.MOV.U32 R232, RZ, RZ, R48 ;  /* 0x000000ffffe87224 */ /* 0x000fc600078e0030 */
[----:B------:R-:W2:Y:S01]  /*3de0*/  LDL.LU.64 R52, [R1+0x548] ;  /* 0x0005480001347983 */ /* 0x000ea20000300a00 */
[----:B------:R-:W-:Y:S02]  /*3df0*/  IMAD.MOV.U32 R234, RZ, RZ, R46 ;  /* 0x000000ffffea7224 */ /* 0x000fe400078e002e */
[----:B------:R-:W-:Y:S01]  /*3e00*/  IMAD.MOV.U32 R233, RZ, RZ, R47 ;  /* 0x000000ffffe97224 */ /* 0x000fe200078e002f */
[----:B------:R-:W2:Y:S01]  /*3e10*/  LDL.LU.64 R50, [R1+0x540] ;  /* 0x0005400001327983 */ /* 0x000ea20000300a00 */
[----:B------:R-:W-:-:S03]  /*3e20*/  IMAD.MOV.U32 R235, RZ, RZ, R45 ;  /* 0x000000ffffeb7224 */ /* 0x000fc600078e002d */
[----:B------:R-:W2:Y:S04]  /*3e30*/  LDL.LU.64 R48, [R1+0x538] ;  /* 0x0005380001307983 */ /* 0x000ea80000300a00 */
[----:B------:R-:W2:Y:S04]  /*3e40*/  LDL.LU.64 R46, [R1+0x530] ;  /* 0x00053000012e7983 */ /* 0x000ea80000300a00 */
[----:B0-----:R-:W2:Y:S04]  /*3e50*/  LDL.LU.64 R44, [R1+0x528] ;  /* 0x00052800012c7983 */ /* 0x001ea80000300a00 */
[----:B------:R-:W2:Y:S04]  /*3e60*/  LDL.LU.64 R42, [R1+0x520] ;  /* 0x00052000012a7983 */ /* 0x000ea80000300a00 */
[----:B------:R-:W2:Y:S01]  /*3e70*/  LDL.LU.64 R40, [R1+0x518] ;  /* 0x0005180001287983 */ /* 0x000ea20000300a00 */
[----:B------:R-:W-:-:S02]  /*3e80*/  WARPGROUP.DEPBAR.LE gsb0, 0x0 ;  /* 0x00008000000079c5 */ /* 0x000fc40000010000 */
[----:B------:R-:W-:-:S06]  /*3e90*/  WARPGROUP.ARRIVE ;  /* 0x00000000000079c5 */ /* 0x000fcc0000000000 */
[----:B------:R-:W-:Y:S01]  /*3ea0*/  HGMMA.64x32x16.F32 R168, gdesc[UR4], R168, gsb0 ;  /* 0x0060000004a879f0 */ /* 0x000fe200080008a8 */
[----:B------:R-:W-:Y:S04]  /*3eb0*/  STL.64 [R1+0x140], R104 ;  /* 0x0001406801007387 */ /* 0x000fe80000100a00 */
[----:B------:R-:W-:Y:S04]  /*3ec0*/  STL.64 [R1+0x148], R106 ;  /* 0x0001486a01007387 */ /* 0x000fe80000100a00 */
[----:B------:R-:W-:Y:S04]  /*3ed0*/  STL.64 [R1+0x150], R108 ;  /* 0x0001506c01007387 */ /* 0x000fe80000100a00 */
[----:B------:R-:W-:Y:S04]  /*3ee0*/  STL.64 [R1+0x158], R110 ;  /* 0x0001586e01007387 */ /* 0x000fe80000100a00 */
[----:B------:R-:W-:Y:S04]  /*3ef0*/  STL.64 [R1+0x160], R112 ;  /* 0x0001607001007387 */ /* 0x000fe80000100a00 */
[----:B------:R-:W-:Y:S04]  /*3f00*/  STL.64 [R1+0x168], R114 ;  /* 0x0001687201007387 */ /* 0x000fe80000100a00 */
[----:B------:R-:W-:Y:S04]  /*3f10*/  STL.64 [R1+0x170], R116 ;  /* 0x0001707401007387 */ /* 0x000fe80000100a00 */
[----:B------:R0:W-:Y:S04]  /*3f20*/  STL.64 [R1+0x178], R118 ;  /* 0x0001787601007387 */ /* 0x0001e80000100a00 */
[----:B0-----:R-:W3:Y:S04]  /*3f30*/  LDL.LU.64 R118, [R1+0x510] ;  /* 0x0005100001767983 */ /* 0x001ee80000300a00 */
[----:B------:R-:W3:Y:S04]  /*3f40*/  LDL.LU.64 R116, [R1+0x508] ;  /* 0x0005080001747983 */ /* 0x000ee80000300a00 */
[----:B------:R-:W3:Y:S04]  /*3f50*/  LDL.LU.64 R114, [R1+0x500] ;  /* 0x0005000001727983 */ /* 0x000ee80000300a00 */
[----:B------:R-:W3:Y:S04]  /*3f60*/  LDL.LU.64 R112, [R1+0x4f8] ;  /* 0x0004f80001707983 */ /* 0x000ee80000300a00 */
[----:B------:R-:W3:Y:S04]  /*3f70*/  LDL.LU.64 R110, [R1+0x4f0] ;  /* 0x0004f000016e7983 */ /* 0x000ee80000300a00 */
[----:B------:R-:W3:Y:S01]  /*3f80*/  LDL.LU.64 R108, [R1+0x4e8] ;  /* 0x0004e800016c7983 */ /* 0x000ee20000300a00 */
[----:B------:R-:W-:-:S03]  /*3f90*/  WARPGROUP.DEPBAR.LE gsb0, 0x0 ;  /* 0x00008000000079c5 */ /* 0x000fc60000010000 */
[----:B------:R-:W3:Y:S04]  /*3fa0*/  LDL.LU.64 R106, [R1+0x4e0] ;  /* 0x0004e000016a7983 */ /* 0x000ee80000300a00 */
[----:B------:R-:W3:Y:S04]  /*3fb0*/  LDL.LU.64 R104, [R1+0x4d8] ;  /* 0x0004d80001687983 */ /* 0x000ee80000300a00 */
        /* <DEDUP_REMOVED lines=8> */
[----:B0-----:R-:W4:Y:S04]  /*4040*/  LDL.LU.64 R182, [R1+0x4d0] ;  /* 0x0004d00001b67983 */ /* 0x001f280000300a00 */
[----:B------:R-:W4:Y:S04]  /*4050*/  LDL.LU.64 R180, [R1+0x4c8] ;  /* 0x0004c80001b47983 */ /* 0x000f280000300a00 */
[----:B------:R-:W4:Y:S04]  /*4060*/  LDL.LU.64 R178, [R1+0x4c0] ;  /* 0x0004c00001b27983 */ /* 0x000f280000300a00 */
[----:B------:R-:W4:Y:S04]  /*4070*/  LDL.LU.64 R176, [R1+0x4b8] ;  /* 0x0004b80001b07983 */ /* 0x000f280000300a00 */
[----:B------:R-:W4:Y:S04]  /*4080*/  LDL.LU.64 R174, [R1+0x4b0] ;  /* 0x0004b00001ae7983 */ /* 0x000f280000300a00 */
[----:B------:R-:W4:Y:S04]  /*4090*/  LDL.LU.64 R172, [R1+0x4a8] ;  /* 0x0004a80001ac7983 */ /* 0x000f280000300a00 */
[----:B------:R-:W4:Y:S04]  /*40a0*/  LDL.LU.64 R170, [R1+0x4a0] ;  /* 0x0004a00001aa7983 */ /* 0x000f280000300a00 */
[----:B------:R-:W4:Y:S01]  /*40b0*/  LDL.LU.64 R168, [R1+0x498] ;  /* 0x0004980001a87983 */ /* 0x000f220000300a00 */
[----:B------:R-:W-:Y:S01]  /*40c0*/  WARPGROUP.ARRIVE ;  /* 0x00000000000079c5 */ /* 0x000fe20000000000 */
[----:B------:R-:W-:Y:S01]  /*40d0*/  UMOV UR8, UR4 ;  /* 0x0000000400087c82 */ /* 0x000fe20008000000 */
[----:B------:R-:W-:-:S04]  /*40e0*/  UMOV UR9, UR5 ;  /* 0x0000000500097c82 */ /* 0x000fc80008000000 */
[----:B------:R-:W-:Y:S01]  /*40f0*/  HGMMA.64x32x16.F32 R200, gdesc[UR8], R200, gsb0 ;  /* 0x0060000008c879f0 */ /* 0x000fe200080008c8 */
[----:B------:R-:W-:Y:S01]  /*4100*/  UMOV UR24, UR4 ;  /* 0x0000000400187c82 */ /* 0x000fe20008000000 */
[----:B------:R-:W-:Y:S01]  /*4110*/  UMOV UR25, UR5 ;  /* 0x0000000500197c82 */ /* 0x000fe20008000000 */
[----:B------:R-:W-:Y:S02]  /*4120*/  WARPGROUP.DEPBAR.LE gsb0, 0x0 ;  /* 0x00008000000079c5 */ /* 0x000fe40000010000 */
[----:B------:R-:W-:Y:S01]  /*4130*/  UMOV UR16, UR4 ;  /* 0x0000000400107c82 */ /* 0x000fe20008000000 */
[----:B------:R-:W-:Y:S01]  /*4140*/  UMOV UR17, UR5 ;  /* 0x0000000500117c82 */ /* 0x000fe20008000000 */
[----:B------:R-:W-:Y:S01]  /*4150*/  UMOV UR12, UR4 ;  /* 0x00000004000c7c82 */ /* 0x000fe20008000000 */
[----:B------:R-:W-:Y:S01]  /*4160*/  UMOV UR13, UR5 ;  /* 0x00000005000d7c82 */ /* 0x000fe20008000000 */
[----:B------:R-:W-:Y:S01]  /*4170*/  UIADD3 UR8, UR34, 0xc02, URZ ;  /* 0x00000c0222087890 */ /* 0x000fe2000fffe03f */
[----:B----4-:R-:W-:-:S06]  /*4180*/  WARPGROUP.ARRIVE ;  /* 0x00000000000079c5 */ /* 0x010fcc0000000000 */
[----:B------:R-:W-:Y:S03]  /*4190*/  HGMMA.64x32x16.F32 R168, gdesc[UR24], R168, gsb0 ;  /* 0x0060000018a879f0 */ /* 0x000fe600080008a8 */
[----:B------:R-:W-:Y:S02]  /*41a0*/  WARPGROUP.DEPBAR.LE gsb0, 0x0 ;  /* 0x00008000000079c5 */ /* 0x000fe40000010000 */
[----:B---3--:R-:W-:-:S06]  /*41b0*/  WARPGROUP.ARRIVE ;  /* 0x00000000000079c5 */ /* 0x008fcc0000000000 */
[----:B------:R-:W-:Y:S03]  /*41c0*/  HGMMA.64x32x16.F32 R104, gdesc[UR16], R104, gsb0 ;  /* 0x00600000106879f0 */ /* 0x000fe60008000868 */
[----:B------:R-:W-:Y:S02]  /*41d0*/  WARPGROUP.DEPBAR.LE gsb0, 0x0 ;  /* 0x00008000000079c5 */ /* 0x000fe40000010000 */
[----:B--2---:R-:W-:-:S06]  /*41e0*/  WARPGROUP.ARRIVE ;  /* 0x00000000000079c5 */ /* 0x004fcc0000000000 */
        /* <DEDUP_REMOVED lines=13> */
[----:B------:R-:W-:Y:S04]  /*42c0*/  STL.64 [R1], R200 ;  /* 0x000000c801007387 */ /* 0x000fe80000100a00 */
[----:B------:R-:W-:Y:S04]  /*42d0*/  STL.64 [R1+0x8], R202 ;  /* 0x000008ca01007387 */ /* 0x000fe80000100a00 */
[----:B------:R-:W-:Y:S04]  /*42e0*/  STL.64 [R1+0x10], R204 ;  /* 0x000010cc01007387 */ /* 0x000fe80000100a00 */
[----:B------:R-:W-:Y:S04]  /*42f0*/  STL.64 [R1+0x18], R206 ;  /* 0x000018ce01007387 */ /* 0x000fe80000100a00 */
[----:B------:R-:W-:Y:S04]  /*4300*/  STL.64 [R1+0x20], R208 ;  /* 0x000020d001007387 */ /* 0x000fe80000100a00 */
[----:B------:R-:W-:Y:S01]  /*4310*/  STL.64 [R1+0x28], R210 ;  /* 0x000028d201007387 */ /* 0x000fe20000100a00 */
        /* <DEDUP_REMOVED lines=13> */
[----:B0-----:R-:W2:Y:S04]  /*43f0*/  LDL.LU.64 R168, [R1+0x80] ;  /* 0x0000800001a87983 */ /* 0x001ea80000300a00 */
[----:B------:R-:W2:Y:S04]  /*4400*/  LDL.LU.64 R170, [R1+0x88] ;  /* 0x0000880001aa7983 */ /* 0x000ea80000300a00 */
[----:B------:R-:W2:Y:S04]  /*4410*/  LDL.LU.64 R172, [R1+0x90] ;  /* 0x0000900001ac7983 */ /* 0x000ea80000300a00 */
[----:B------:R-:W2:Y:S04]  /*4420*/  LDL.LU.64 R174, [R1+0x98] ;  /* 0x0000980001ae7983 */ /* 0x000ea80000300a00 */
[----:B------:R-:W2:Y:S04]  /*4430*/  LDL.LU.64 R176, [R1+0xa0] ;  /* 0x0000a00001b07983 */ /* 0x000ea80000300a00 */
[----:B------:R-:W2:Y:S04]  /*4440*/  LDL.LU.64 R178, [R1+0xa8] ;  /* 0x0000a80001b27983 */ /* 0x000ea80000300a00 */
[----:B------:R-:W2:Y:S04]  /*4450*/  LDL.LU.64 R180, [R1+0xb0] ;  /* 0x0000b00001b47983 */ /* 0x000ea80000300a00 */
[----:B------:R-:W2:Y:S04]  /*4460*/  LDL.LU.64 R182, [R1+0xb8] ;  /* 0x0000b80001b67983 */ /* 0x000ea80000300a00 */
        /* <DEDUP_REMOVED lines=8> */
[----:B------:R-:W-:-:S03]  /*44f0*/  UIADD3 UR9, UR34, 0x4, URZ ;  /* 0x0000000422097890 */ /* 0x000fc6000fffe03f */
[----:B------:R-:W-:Y:S04]  /*4500*/  STL [R1+0x3b0], R116 ;  /* 0x0003b07401007387 */ /* 0x000fe80000100800 */
[----:B------:R-:W-:Y:S04]  /*4510*/  STL [R1+0x3ac], R117 ;  /* 0x0003ac7501007387 */ /* 0x000fe80000100800 */
[----:B------:R-:W-:Y:S01]  /*4520*/  STL [R1+0x3a8], R118 ;  /* 0x0003a87601007387 */ /* 0x000fe20000100800 */
[----:B------:R-:W-:-:S03]  /*4530*/  WARPGROUP.DEPBAR.LE gsb0, 0x0 ;  /* 0x00008000000079c5 */ /* 0x000fc60000010000 */
[----:B------:R-:W-:Y:S01]  /*4540*/  STL [R1+0x3a4], R119 ;  /* 0x0003a47701007387 */ /* 0x000fe20000100800 */
[----:B------:R-:W-:-:S03]  /*4550*/  WARPGROUP.ARRIVE ;  /* 0x00000000000079c5 */ /* 0x000fc60000000000 */
[----:B------:R-:W-:Y:S04]  /*4560*/  STL [R1+0x3a0], R52 ;  /* 0x0003a03401007387 */ /* 0x000fe80000100800 */
[----:B------:R-:W-:Y:S04]  /*4570*/  STL [R1+0x39c], R53 ;  /* 0x00039c3501007387 */ /* 0x000fe80000100800 */
[----:B------:R-:W-:Y:S01]  /*4580*/  STL [R1+0x398], R54 ;  /* 0x0003983601007387 */ /* 0x000fe20000100800 */
[----:B------:R-:W-:-:S03]  /*4590*/  UMOV UR4, UR9 ;  /* 0x0000000900047c82 */ /* 0x000fc60008000000 */
[----:B------:R-:W-:Y:S01]  /*45a0*/  STL [R1+0x394], R55 ;  /* 0x0003943701007387 */ /* 0x000fe20000100800 */
[----:B------:R-:W-:-:S03]  /*45b0*/  UMOV UR8, UR12 ;  /* 0x0000000c00087c82 */ /* 0x000fc60008000000 */
[----:B------:R-:W-:Y:S01]  /*45c0*/  STL.64 [R1+0x450], R50 ;  /* 0x0004503201007387 */ /* 0x000fe20000100a00 */
[----:B------:R-:W-:Y:S02]  /*45d0*/  UMOV UR9, UR13 ;  /* 0x0000000d00097c82 */ /* 0x000fe40008000000 */
[----:B------:R-:W-:Y:S01]  /*45e0*/  HGMMA.64x32x16.F32 R216, gdesc[UR8], R216, gsb0 ;  /* 0x0060000008d879f0 */ /* 0x000fe200080008d8 */
        /* <DEDUP_REMOVED lines=10> */
[----:B------:R-:W3:Y:S04]  /*4690*/  LDL.LU.64 R50, [R1+0x1a8] ;  /* 0x0001a80001327983 */ /* 0x000ee80000300a00 */
[----:B------:R-:W3:Y:S04]  /*46a0*/  LDL.LU.64 R52, [R1+0x1b0] ;  /* 0x0001b00001347983 */ /* 0x000ee80000300a00 */
[----:B------:R-:W3:Y:S01]  /*46b0*/  LDL.LU.64 R54, [R1+0x1b8] ;  /* 0x0001b80001367983 */ /* 0x000ee20000300a00 */
        /* <DEDUP_REMOVED lines=14> */
[----:B------:R-:W-:Y:S02]  /*47a0*/  IMAD.MOV.U32 R214, RZ, RZ, R4 ;  /* 0x000000ffffd67224 */ /* 0x000fe400078e0004 */
[----:B------:R-:W-:Y:S01]  /*47b0*/  IMAD.MOV.U32 R215, RZ, RZ, R0 ;  /* 0x000000ffffd77224 */ /* 0x000fe200078e0000 */
[----:B------:R-:W-:-:S05]  /*47c0*/  WARPGROUP.DEPBAR.LE gsb0, 0x0 ;  /* 0x00008000000079c5 */ /* 0x000fca0000010000 */
[----:B------:R-:W-:Y:S01]  /*47d0*/  WARPGROUP.ARRIVE ;  /* 0x00000000000079c5 */ /* 0x000fe20000000000 */
[----:B------:R-:W-:Y:S01]  /*47e0*/  UMOV UR14, UR6 ;  /* 0x00000006000e7c82 */ /* 0x000fe20008000000 */
[----:B------:R-:W-:-:S04]  /*47f0*/  UMOV UR15, UR7 ;  /* 0x00000007000f7c82 */ /* 0x000fc80008000000 */
[----:B------:R-:W-:Y:S01]  /*4800*/  HGMMA.64x32x16.F32 R200, gdesc[UR12], R200, gsb0 ;  /* 0x006000000cc879f0 */ /* 0x000fe200080008c8 */
[----:B------:R-:W-:Y:S04]  /*4810*/  STL.64 [R1+0x420], R38 ;  /* 0x0004202601007387 */ /* 0x000fe80000100a00 */
[----:B------:R-:W-:Y:S01]  /*4820*/  STL.64 [R1+0x418], R36 ;  /* 0x0004182401007387 */ /* 0x000fe20000100a00 */
[----:B------:R-:W-:-:S03]  /*4830*/  WARPGROUP.DEPBAR.LE gsb0, 0x0 ;  /* 0x00008000000079c5 */ /* 0x000fc60000010000 */
        /* <DEDUP_REMOVED lines=16> */
[----:B------:R-:W-:Y:S01]  /*4940*/  UIADD3 UR18, UR35, 0x4, URZ ;  /* 0x0000000423127890 */ /* 0x000fe2000fffe03f */
[----:B------:R-:W-:Y:S01]  /*4950*/  UMOV UR5, 0x40000040 ;  /* 0x4000004000057882 */ /* 0x000fe20000000000 */
[----:B------:R-:W-:-:S05]  /*4960*/  UMOV UR7, 0x40000040 ;  /* 0x4000004000077882 */ /* 0x000fca0000000000 */
[----:B------:R-:W-:Y:S01]  /*4970*/  UMOV UR6, UR18 ;  /* 0x0000001200067c82 */ /* 0x000fe20008000000 */
[----:B------:R-:W-:Y:S01]  /*4980*/  UIADD3 UR10, UR35, 0x104, URZ ;  /* 0x00000104230a7890 */ /* 0x000fe2000fffe03f */
[----:B------:R-:W-:Y:S01]  /*4990*/  UMOV UR16, UR4 ;  /* 0x0000000400107c82 */ /* 0x000fe20008000000 */
[----:B------:R-:W-:Y:S01]  /*49a0*/  UMOV UR17, UR5 ;  /* 0x0000000500117c82 */ /* 0x000fe20008000000 */
[----:B------:R-:W-:-:S04]  /*49b0*/  UMOV UR19, 0x40000040 ;  /* 0x4000004000137882 */ /* 0x000fc80000000000 */
[----:B------:R-:W-:Y:S01]  /*49c0*/  UMOV UR18, UR10 ;  /* 0x0000000a00127c82 */ /* 0x000fe20008000000 */
[----:B---3--:R-:W-:-:S06]  /*49d0*/  WARPGROUP.ARRIVE ;  /* 0x00000000000079c5 */ /* 0x008fcc0000000000 */
[----:B------:R-:W-:Y:S03]  /*49e0*/  HGMMA.64x32x16.F32 R40, gdesc[UR4], R40, gsb0 ;  /* 0x00600000042879f0 */ /* 0x000fe60008000828 */
[----:B------:R-:W-:Y:S02]  /*49f0*/  WARPGROUP.DEPBAR.LE gsb0, 0x0 ;  /* 0x00008000000079c5 */ /* 0x000fe40000010000 */
[----:B--2---:R-:W-:-:S06]  /*4a00*/  WARPGROUP.ARRIVE ;  /* 0x00000000000079c5 */ /* 0x004fcc0000000000 */
[----:B------:R-:W-:Y:S01]  /*4a10*/  HGMMA.64x32x16.F32 R168, gdesc[UR16], R168, gsb0 ;  /* 0x0060000010a879f0 */ /* 0x000fe200080008a8 */
[----:B------:R-:W-:Y:S01]  /*4a20*/  UIADD3 UR12, UR35, 0x204, URZ ;  /* 0x00000204230c7890 */ /* 0x000fe2000fffe03f */
[----:B------:R-:W-:Y:S01]  /*4a30*/  UMOV UR8, UR4 ;  /* 0x0000000400087c82 */ /* 0x000fe20008000000 */
[----:B------:R-:W-:Y:S01]  /*4a40*/  UMOV UR9, UR5 ;  /* 0x0000000500097c82 */ /* 0x000fe20008000000 */
[----:B------:R-:W-:-:S04]  /*4a50*/  UMOV UR11, 0x40000040 ;  /* 0x40000040000b7882 */ /* 0x000fc80000000000 */
[----:B------:R-:W-:Y:S01]  /*4a60*/  UMOV UR10, UR12 ;  /* 0x0000000c000a7c82 */ /* 0x000fe20008000000 */
[----:B------:R-:W-:Y:S02]  /*4a70*/  WARPGROUP.DEPBAR.LE gsb0, 0x0 ;  /* 0x00008000000079c5 */ /* 0x000fe40000010000 */
[----:B----4-:R-:W-:-:S06]  /*4a80*/  WARPGROUP.ARRIVE ;  /* 0x00000000000079c5 */ /* 0x010fcc0000000000 */
[----:B------:R-:W-:Y:S01]  /*4a90*/  HGMMA.64x32x16.F32 R200, gdesc[UR8], R200, gsb0 ;  /* 0x0060000008c879f0 */ /* 0x000fe200080008c8 */
[----:B------:R-:W-:Y:S01]  /*4aa0*/  UIADD3 UR14, UR35, 0x304, URZ ;  /* 0x00000304230e7890 */ /* 0x000fe2000fffe03f */
[----:B------:R-:W-:Y:S01]  /*4ab0*/  UMOV UR12, UR4 ;  /* 0x00000004000c7c82 */ /* 0x000fe20008000000 */
[----:B------:R-:W-:Y:S01]  /*4ac0*/  UMOV UR13, UR5 ;  /* 0x00000005000d7c82 */ /* 0x000fe20008000000 */
[----:B------:R-:W-:Y:S01]  /*4ad0*/  UMOV UR15, 0x40000040 ;  /* 0x40000040000f7882 */ /* 0x000fe20000000000 */
[----:B------:R-:W-:Y:S02]  /*4ae0*/  IMAD.MOV.U32 R108, RZ, RZ, R168 ;  /* 0x000000ffff6c7224 */ /* 0x000fe400078e00a8 */
[----:B------:R-:W-:Y:S01]  /*4af0*/  IMAD.MOV.U32 R109, RZ, RZ, R169 ;  /* 0x000000ffff6d7224 */ /* 0x000fe200078e00a9 */
[----:B------:R-:W2:Y:S01]  /*4b00*/  LDL.LU R168, [R1+0x40] ;  /* 0x0000400001a87983 */ /* 0x000ea20000300800 */
[----:B------:R-:W-:Y:S01]  /*4b10*/  IMAD.MOV.U32 R110, RZ, RZ, R170 ;  /* 0x000000ffff6e7224 */ /* 0x000fe200078e00aa */
[----:B------:R-:W-:-:S02]  /*4b20*/  MOV R111, R171 ;  /* 0x000000ab006f7202 */ /* 0x000fc40000000f00 */
[----:B------:R-:W2:Y:S01]  /*4b30*/  LDL.LU R169, [R1+0x44] ;  /* 0x0000440001a97983 */ /* 0x000ea20000300800 */
[----:B------:R-:W-:-:S03]  /*4b40*/  IMAD.MOV.U32 R112, RZ, RZ, R172 ;  /* 0x000000ffff707224 */ /* 0x000fc600078e00ac */
[----:B------:R-:W2:Y:S04]  /*4b50*/  LDL.LU R170, [R1+0x48] ;  /* 0x0000480001aa7983 */ /* 0x000ea80000300800 */
[----:B------:R-:W2:Y:S04]  /*4b60*/  LDL.LU R171, [R1+0x4c] ;  /* 0x00004c0001ab7983 */ /* 0x000ea80000300800 */
[----:B------:R-:W2:Y:S01]  /*4b70*/  LDL.LU R172, [R1+0x50] ;  /* 0x0000500001ac7983 */ /* 0x000ea20000300800 */
[----:B------:R-:W-:Y:S01]  /*4b80*/  UIADD3 UR22, UR35, 0x404, URZ ;  /* 0x0000040423167890 */ /* 0x000fe2000fffe03f */
[----:B------:R-:W-:Y:S01]  /*4b90*/  UMOV UR20, UR4 ;  /* 0x0000000400147c82 */ /* 0x000fe20008000000 */
[----:B------:R-:W-:Y:S01]  /*4ba0*/  UMOV UR21, UR5 ;  /* 0x0000000500157c82 */ /* 0x000fe20008000000 */
[----:B------:R-:W-:Y:S01]  /*4bb0*/  UMOV UR23, 0x40000040 ;  /* 0x4000004000177882 */ /* 0x000fe20000000000 */
[----:B------:R-:W-:Y:S01]  /*4bc0*/  UIADD3 UR8, UR34, 0x404, URZ ;  /* 0x0000040422087890 */ /* 0x000fe2000fffe03f */
[----:B------:R-:W3:Y:S01]  /*4bd0*/  LDL.LU.64 R36, [R1+0x100] ;  /* 0x0001000001247983 */ /* 0x000ee20000300a00 */
[----:B------:R-:W-:Y:S01]  /*4be0*/  IMAD.MOV.U32 R20, RZ, RZ, R40 ;  /* 0x000000ffff147224 */ /* 0x000fe200078e0028 */
[----:B------:R-:W-:Y:S01]  /*4bf0*/  MOV R19, R41 ;  /* 0x0000002900137202 */ /* 0x000fe20000000f00 */
[----:B------:R-:W-:Y:S01]  /*4c00*/  IMAD.MOV.U32 R18, RZ, RZ, R42 ;  /* 0x000000ffff127224 */ /* 0x000fe200078e002a */
[----:B------:R-:W3:Y:S01]  /*4c10*/  LDL.LU.64 R38, [R1+0x108] ;  /* 0x0001080001267983 */ /* 0x000ee20000300a00 */
[----:B------:R-:W-:Y:S01]  /*4c20*/  IMAD.MOV.U32 R15, RZ, RZ, R43 ;  /* 0x000000ffff0f7224 */ /* 0x000fe200078e002b */
[----:B------:R-:W-:Y:S01]  /*4c30*/  MOV R11, R47 ;  /* 0x0000002f000b7202 */ /* 0x000fe20000000f00 */
[----:B------:R-:W-:Y:S01]  /*4c40*/  IMAD.MOV.U32 R14, RZ, RZ, R44 ;  /* 0x000000ffff0e7224 */ /* 0x000fe200078e002c */
[----:B------:R-:W3:Y:S01]  /*4c50*/  LDL.LU.64 R40, [R1+0x110] ;  /* 0x0001100001287983 */ /* 0x000ee20000300a00 */
[----:B------:R-:W-:-:S02]  /*4c60*/  IMAD.MOV.U32 R13, RZ, RZ, R45 ;  /* 0x000000ffff0d7224 */ /* 0x000fc400078e002d */
[----:B------:R-:W-:Y:S01]  /*4c70*/  IMAD.MOV.U32 R12, RZ, RZ, R46 ;  /* 0x000000ffff0c7224 */ /* 0x000fe200078e002e */
[----:B------:R-:W3:Y:S01]  /*4c80*/  LDL.LU.64 R42, [R1+0x118] ;  /* 0x00011800012a7983 */ /* 0x000ee20000300a00 */
[----:B------:R-:W-:Y:S02]  /*4c90*/  IMAD.MOV.U32 R10, RZ, RZ, R48 ;  /* 0x000000ffff0a7224 */ /* 0x000fe400078e0030 */
[----:B------:R-:W-:Y:S01]  /*4ca0*/  IMAD.MOV.U32 R9, RZ, RZ, R49 ;  /* 0x000000ffff097224 */ /* 0x000fe200078e0031 */
[----:B------:R-:W3:Y:S01]  /*4cb0*/  LDL.LU.64 R44, [R1+0x120] ;  /* 0x00012000012c7983 */ /* 0x000ee20000300a00 */
[----:B------:R-:W-:Y:S02]  /*4cc0*/  IMAD.MOV.U32 R8, RZ, RZ, R50 ;  /* 0x000000ffff087224 */ /* 0x000fe400078e0032 */
[----:B------:R-:W-:Y:S01]  /*4cd0*/  IMAD.MOV.U32 R7, RZ, RZ, R51 ;  /* 0x000000ffff077224 */ /* 0x000fe200078e0033 */
[----:B------:R-:W3:Y:S04]  /*4ce0*/  LDL.LU.64 R46, [R1+0x128] ;  /* 0x00012800012e7983 */ /* 0x000ee80000300a00 */
[----:B------:R-:W3:Y:S01]  /*4cf0*/  LDL.LU.64 R48, [R1+0x130] ;  /* 0x0001300001307983 */ /* 0x000ee20000300a00 */
[----:B------:R-:W-:-:S02]  /*4d00*/  WARPGROUP.DEPBAR.LE gsb0, 0x0 ;  /* 0x00008000000079c5 */ /* 0x000fc40000010000 */
[----:B------:R-:W-:Y:S01]  /*4d10*/  WARPGROUP.ARRIVE ;  /* 0x00000000000079c5 */ /* 0x000fe20000000000 */
[----:B------:R-:W3:Y:S05]  /*4d20*/  LDL.LU.64 R50, [R1+0x138] ;  /* 0x0001380001327983 */ /* 0x000eea0000300a00 */
        /* <DEDUP_REMOVED lines=14> */
[----:B------:R-:W-:Y:S04]  /*4e10*/  STL [R1+0x350], R200 ;  /* 0x000350c801007387 */ /* 0x000fe80000100800 */
[----:B------:R0:W-:Y:S04]  /*4e20*/  STL [R1+0x34c], R201 ;  /* 0x00034cc901007387 */ /* 0x0001e80000100800 */
[----:B------:R-:W-:Y:S04]  /*4e30*/  STL [R1+0x348], R202 ;  /* 0x000348ca01007387 */ /* 0x000fe80000100800 */
[----:B------:R1:W-:Y:S04]  /*4e40*/  STL [R1+0x344], R203 ;  /* 0x000344cb01007387 */ /* 0x0003e80000100800 */
[----:B------:R-:W-:Y:S04]  /*4e50*/  STL [R1+0x340], R204 ;  /* 0x000340cc01007387 */ /* 0x000fe80000100800 */
[----:B------:R4:W-:Y:S04]  /*4e60*/  STL [R1+0x33c], R205 ;  /* 0x00033ccd01007387 */ /* 0x0009e80000100800 */
[----:B------:R-:W-:Y:S04]  /*4e70*/  STL [R1+0x338], R206 ;  /* 0x000338ce01007387 */ /* 0x000fe80000100800 */
[----:B------:R4:W-:Y:S04]  /*4e80*/  STL [R1+0x334], R207 ;  /* 0x000334cf01007387 */ /* 0x0009e80000100800 */
[----:B------:R-:W-:Y:S04]  /*4e90*/  STL [R1+0x330], R208 ;  /* 0x000330d001007387 */ /* 0x000fe80000100800 */
[----:B------:R4:W-:Y:S01]  /*4ea0*/  STL [R1+0x32c], R209 ;  /* 0x00032cd101007387 */ /* 0x0009e20000100800 */
[----:B------:R-:W-:-:S03]  /*4eb0*/  UMOV UR8, UR20 ;  /* 0x0000001400087c82 */ /* 0x000fc60008000000 */
[----:B------:R-:W-:Y:S01]  /*4ec0*/  STL [R1+0x328], R210 ;  /* 0x000328d201007387 */ /* 0x000fe20000100800 */
[----:B------:R-:W-:-:S03]  /*4ed0*/  UMOV UR9, UR21 ;  /* 0x0000001500097c82 */ /* 0x000fc60008000000 */
[----:B------:R4:W-:Y:S04]  /*4ee0*/  STL [R1+0x324], R211 ;  /* 0x000324d301007387 */ /* 0x0009e80000100800 */
[----:B------:R-:W-:Y:S04]  /*4ef0*/  STL [R1+0x320], R212 ;  /* 0x000320d401007387 */ /* 0x000fe80000100800 */
[----:B------:R4:W-:Y:S01]  /*4f00*/  STL [R1+0x31c], R213 ;  /* 0x00031cd501007387 */ /* 0x0009e20000100800 */
[----:B------:R-:W-:Y:S02]  /*4f10*/  WARPGROUP.DEPBAR.LE gsb0, 0x0 ;  /* 0x00008000000079c5 */ /* 0x000fe40000010000 */
[----:B------:R-:W-:Y:S01]  /*4f20*/  WARPGROUP.ARRIVE ;  /* 0x00000000000079c5 */ /* 0x000fe20000000000 */
[----:B------:R-:W-:Y:S04]  /*4f30*/  STL [R1+0x318], R214 ;  /* 0x000318d601007387 */ /* 0x000fe80000100800 */
[----:B------:R4:W-:Y:S01]  /*4f40*/  STL [R1+0x314], R215 ;  /* 0x000314d701007387 */ /* 0x0009e20000100800 */
[----:B------:R-:W-:Y:S03]  /*4f50*/  HGMMA.64x32x16.F32 R184, gdesc[UR8], R184, gsb0 ;  /* 0x0060000008b879f0 */ /* 0x000fe600080008b8 */
[----:B0-----:R-:W3:Y:S04]  /*4f60*/  LDL.LU.64 R200, [R1+0x140] ;  /* 0x0001400001c87983 */ /* 0x001ee80000300a00 */
[----:B-1----:R-:W3:Y:S04]  /*4f70*/  LDL.LU.64 R202, [R1+0x148] ;  /* 0x0001480001ca7983 */ /* 0x002ee80000300a00 */
[----:B----4-:R-:W3:Y:S04]  /*4f80*/  LDL.LU.64 R204, [R1+0x150] ;  /* 0x0001500001cc7983 */ /* 0x010ee80000300a00 */
        /* <DEDUP_REMOVED lines=31> */
[----:B------:R-:W-:-:S05]  /*5180*/  WARPGROUP.DEPBAR.LE gsb0, 0x0 ;  /* 0x00008000000079c5 */ /* 0x000fca0000010000 */
[----:B--2---:R-:W-:Y:S01]  /*5190*/  WARPGROUP.ARRIVE ;  /* 0x00000000000079c5 */ /* 0x004fe20000000000 */
[----:B------:R-:W-:Y:S01]  /*51a0*/  UMOV UR16, UR20 ;  /* 0x0000001400107c82 */ /* 0x000fe20008000000 */
[----:B------:R-:W-:-:S04]  /*51b0*/  UMOV UR17, UR21 ;  /* 0x0000001500117c82 */ /* 0x000fc80008000000 */
[----:B------:R-:W-:Y:S01]  /*51c0*/  HGMMA.64x32x16.F32 R168, gdesc[UR16], R168, gsb0 ;  /* 0x0060000010a879f0 */ /* 0x000fe200080008a8 */
        /* <DEDUP_REMOVED lines=18> */
[----:B------:R-:W-:-:S03]  /*52f0*/  WARPGROUP.DEPBAR.LE gsb0, 0x0 ;  /* 0x00008000000079c5 */ /* 0x000fc60000010000 */
[----:B------:R-:W-:Y:S04]  /*5300*/  STL [R1+0x388], R85 ;  /* 0x0003885501007387 */ /* 0x000fe80000100800 */
[----:B------:R-:W-:Y:S04]  /*5310*/  STL [R1+0x384], R86 ;  /* 0x0003845601007387 */ /* 0x000fe80000100800 */
[----:B------:R-:W-:Y:S04]  /*5320*/  STL [R1+0x380], R87 ;  /* 0x0003805701007387 */ /* 0x000fe80000100800 */
[----:B------:R0:W-:Y:S04]  /*5330*/  STL.64 [R1+0x40], R168 ;  /* 0x000040a801007387 */ /* 0x0001e80000100a00 */
[----:B------:R1:W-:Y:S04]  /*5340*/  STL.64 [R1+0x48], R170 ;  /* 0x000048aa01007387 */ /* 0x0003e80000100a00 */
[----:B------:R2:W-:Y:S04]  /*5350*/  STL.64 [R1+0x50], R172 ;  /* 0x000050ac01007387 */ /* 0x0005e80000100a00 */
[----:B------:R4:W-:Y:S04]  /*5360*/  STL.64 [R1+0x58], R174 ;  /* 0x000058ae01007387 */ /* 0x0009e80000100a00 */
[----:B------:R4:W-:Y:S04]  /*5370*/  STL.64 [R1+0x60], R176 ;  /* 0x000060b001007387 */ /* 0x0009e80000100a00 */
[----:B------:R4:W-:Y:S04]  /*5380*/  STL.64 [R1+0x68], R178 ;  /* 0x000068b201007387 */ /* 0x0009e80000100a00 */
[----:B------:R4:W-:Y:S04]  /*5390*/  STL.64 [R1+0x70], R180 ;  /* 0x000070b401007387 */ /* 0x0009e80000100a00 */
[----:B------:R3:W-:Y:S04]  /*53a0*/  STL.64 [R1+0x78], R182 ;  /* 0x000078b601007387 */ /* 0x0007e80000100a00 */
[----:B0-----:R-:W3:Y:S04]  /*53b0*/  LDL.LU.64 R168, [R1] ;  /* 0x0000000001a87983 */ /* 0x001ee80000300a00 */
[----:B-1----:R-:W3:Y:S04]  /*53c0*/  LDL.LU.64 R170, [R1+0x8] ;  /* 0x0000080001aa7983 */ /* 0x002ee80000300a00 */
[----:B--2---:R-:W2:Y:S04]  /*53d0*/  LDL.LU.64 R172, [R1+0x10] ;  /* 0x0000100001ac7983 */ /* 0x004ea80000300a00 */
[----:B----4-:R-:W2:Y:S04]  /*53e0*/  LDL.LU.64 R174, [R1+0x18] ;  /* 0x0000180001ae7983 */ /* 0x010ea80000300a00 */
[----:B------:R-:W2:Y:S04]  /*53f0*/  LDL.LU.64 R176, [R1+0x20] ;  /* 0x0000200001b07983 */ /* 0x000ea80000300a00 */
[----:B------:R-:W2:Y:S04]  /*5400*/  LDL.LU.64 R178, [R1+0x28] ;  /* 0x0000280001b27983 */ /* 0x000ea80000300a00 */
[----:B------:R-:W2:Y:S04]  /*5410*/  LDL.LU.64 R180, [R1+0x30] ;  /* 0x0000300001b47983 */ /* 0x000ea80000300a00 */
[----:B---3--:R-:W2:Y:S01]  /*5420*/  LDL.LU.64 R182, [R1+0x38] ;  /* 0x0000380001b67983 */ /* 0x008ea20000300a00 */
[----:B------:R-:W-:Y:S01]  /*5430*/  UMOV UR4, UR20 ;  /* 0x0000001400047c82 */ /* 0x000fe20008000000 */
[----:B------:R-:W-:Y:S01]  /*5440*/  UMOV UR5, UR21 ;  /* 0x0000001500057c82 */ /* 0x000fe20008000000 */
[----:B------:R-:W-:Y:S01]  /*5450*/  UIADD3 UR8, UR34, 0x804, URZ ;  /* 0x0000080422087890 */ /* 0x000fe2000fffe03f */
        /* <DEDUP_REMOVED lines=10> */
[----:B------:R-:W-:Y:S01]  /*5500*/  IMAD.MOV.U32 R22, RZ, RZ, R214 ;  /* 0x000000ffff167224 */ /* 0x000fe200078e00d6 */
[----:B------:R-:W-:Y:S01]  /*5510*/  MOV R232, R212 ;  /* 0x000000d400e87202 */ /* 0x000fe20000000f00 */
[----:B------:R-:W-:Y:S01]  /*5520*/  IMAD.MOV.U32 R21, RZ, RZ, R215 ;  /* 0x000000ffff157224 */ /* 0x000fe200078e00d7 */
[----:B------:R-:W-:Y:S01]  /*5530*/  MOV R214, R50 ;  /* 0x0000003200d67202 */ /* 0x000fe20000000f00 */
[----:B------:R-:W-:Y:S02]  /*5540*/  IMAD.MOV.U32 R23, RZ, RZ, R213 ;  /* 0x000000ffff177224 */ /* 0x000fe400078e00d5 */
[----:B------:R-:W-:Y:S01]  /*5550*/  IMAD.MOV.U32 R215, RZ, RZ, R51 ;  /* 0x000000ffffd77224 */ /* 0x000fe200078e0033 */
[----:B--2---:R-:W-:Y:S01]  /*5560*/  WARPGROUP.ARRIVE ;  /* 0x00000000000079c5 */ /* 0x004fe20000000000 */
[----:B------:R-:W-:Y:S01]  /*5570*/  IMAD.MOV.U32 R234, RZ, RZ, R210 ;  /* 0x000000ffffea7224 */ /* 0x000fe200078e00d2 */
[----:B------:R-:W2:Y:S04]  /*5580*/  LDL.LU.64 R50, [R1+0x450] ;  /* 0x0004500001327983 */ /* 0x000ea80000300a00 */
[----:B------:R-:W-:Y:S01]  /*5590*/  HGMMA.64x32x16.F32 R168, gdesc[UR16], R168, gsb0 ;  /* 0x0060000010a879f0 */ /* 0x000fe200080008a8 */
[----:B------:R-:W-:-:S02]  /*55a0*/  IMAD.MOV.U32 R233, RZ, RZ, R211 ;  /* 0x000000ffffe97224 */ /* 0x000fc400078e00d3 */
[----:B------:R-:W-:Y:S02]  /*55b0*/  IMAD.MOV.U32 R212, RZ, RZ, R48 ;  /* 0x000000ffffd47224 */ /* 0x000fe400078e0030 */
[----:B------:R-:W-:Y:S01]  /*55c0*/  IMAD.MOV.U32 R213, RZ, RZ, R49 ;  /* 0x000000ffffd57224 */ /* 0x000fe200078e0031 */
[----:B------:R-:W-:Y:S01]  /*55d0*/  MOV R16, R206 ;  /* 0x000000ce00107202 */ /* 0x000fe20000000f00 */
[----:B------:R-:W-:Y:S01]  /*55e0*/  IMAD.MOV.U32 R2, RZ, RZ, R208 ;  /* 0x000000ffff027224 */ /* 0x000fe200078e00d0 */
[----:B------:R-:W2:Y:S01]  /*55f0*/  LDL.LU.64 R48, [R1+0x448] ;  /* 0x0004480001307983 */ /* 0x000ea20000300a00 */
[----:B------:R-:W-:Y:S01]  /*5600*/  IMAD.MOV.U32 R235, RZ, RZ, R209 ;  /* 0x000000ffffeb7224 */ /* 0x000fe200078e00d1 */
[----:B------:R-:W-:Y:S01]  /*5610*/  MOV R208, R44 ;  /* 0x0000002c00d07202 */ /* 0x000fe20000000f00 */
[----:B------:R-:W-:Y:S02]  /*5620*/  IMAD.MOV.U32 R210, RZ, RZ, R46 ;  /* 0x000000ffffd27224 */ /* 0x000fe400078e002e */
[----:B------:R-:W-:-:S02]  /*5630*/  IMAD.MOV.U32 R211, RZ, RZ, R47 ;  /* 0x000000ffffd37224 */ /* 0x000fc400078e002f */
[----:B------:R-:W-:Y:S01]  /*5640*/  IMAD.MOV.U32 R3, RZ, RZ, R207 ;  /* 0x000000ffff037224 */ /* 0x000fe200078e00cf */
[----:B------:R-:W2:Y:S01]  /*5650*/  LDL.LU.64 R46, [R1+0x440] ;  /* 0x00044000012e7983 */ /* 0x000ea20000300a00 */
[----:B------:R-:W-:Y:S02]  /*5660*/  IMAD.MOV.U32 R209, RZ, RZ, R45 ;  /* 0x000000ffffd17224 */ /* 0x000fe400078e002d */
[----:B------:R-:W-:Y:S01]  /*5670*/  IMAD.MOV.U32 R151, RZ, RZ, R204 ;  /* 0x000000ffff977224 */ /* 0x000fe200078e00cc */
[----:B------:R-:W2:Y:S01]  /*5680*/  LDL.LU.64 R44, [R1+0x438] ;  /* 0x00043800012c7983 */ /* 0x000ea20000300a00 */
[----:B------:R-:W-:Y:S02]  /*5690*/  IMAD.MOV.U32 R17, RZ, RZ, R205 ;  /* 0x000000ffff117224 */ /* 0x000fe400078e00cd */
[----:B------:R-:W-:Y:S02]  /*56a0*/  IMAD.MOV.U32 R206, RZ, RZ, R42 ;  /* 0x000000ffffce7224 */ /* 0x000fe400078e002a */
[----:B------:R-:W-:Y:S01]  /*56b0*/  IMAD.MOV.U32 R207, RZ, RZ, R43 ;  /* 0x000000ffffcf7224 */ /* 0x000fe200078e002b */
[----:B------:R-:W-:Y:S01]  /*56c0*/  MOV R147, R200 ;  /* 0x000000c800937202 */ /* 0x000fe20000000f00 */
[----:B------:R-:W-:Y:S01]  /*56d0*/  IMAD.MOV.U32 R149, RZ, RZ, R202 ;  /* 0x000000ffff957224 */ /* 0x000fe200078e00ca */
[----:B------:R-:W2:Y:S01]  /*56e0*/  LDL.LU.64 R42, [R1+0x430] ;  /* 0x00043000012a7983 */ /* 0x000ea20000300a00 */
[----:B------:R-:W-:Y:S01]  /*56f0*/  IMAD.MOV.U32 R150, RZ, RZ, R203 ;  /* 0x000000ffff967224 */ /* 0x000fe200078e00cb */
[----:B------:R-:W-:Y:S01]  /*5700*/  MOV R202, R38 ;  /* 0x0000002600ca7202 */ /* 0x000fe20000000f00 */
[----:B------:R-:W-:-:S02]  /*5710*/  IMAD.MOV.U32 R204, RZ, RZ, R40 ;  /* 0x000000ffffcc7224 */ /* 0x000fc400078e0028 */
[----:B------:R-:W-:Y:S02]  /*5720*/  IMAD.MOV.U32 R205, RZ, RZ, R41 ;  /* 0x000000ffffcd7224 */ /* 0x000fe400078e0029 */
[----:B------:R-:W-:Y:S01]  /*5730*/  IMAD.MOV.U32 R148, RZ, RZ, R201 ;  /* 0x000000ffff947224 */ /* 0x000fe200078e00c9 */
[----:B------:R-:W2:Y:S01]  /*5740*/  LDL.LU.64 R40, [R1+0x428] ;  /* 0x0004280001287983 */ /* 0x000ea20000300a00 */
[----:B------:R-:W-:Y:S02]  /*5750*/  IMAD.MOV.U32 R203, RZ, RZ, R39 ;  /* 0x000000ffffcb7224 */ /* 0x000fe400078e0027 */
[----:B------:R-:W-:Y:S01]  /*5760*/  IMAD.MOV.U32 R200, RZ, RZ, R36 ;  /* 0x000000ffffc87224 */ /* 0x000fe200078e0024 */
[----:B------:R-:W3:Y:S01]  /*5770*/  LDL.LU.64 R38, [R1+0x420] ;  /* 0x0004200001267983 */ /* 0x000ee20000300a00 */
[----:B------:R-:W-:-:S03]  /*5780*/  IMAD.MOV.U32 R201, RZ, RZ, R37 ;  /* 0x000000ffffc97224 */ /* 0x000fc600078e0025 */
[----:B------:R-:W3:Y:S01]  /*5790*/  LDL.LU.64 R36, [R1+0x418] ;  /* 0x0004180001247983 */ /* 0x000ee20000300a00 */
[----:B------:R-:W-:Y:S02]  /*57a0*/  WARPGROUP.DEPBAR.LE gsb0, 0x0 ;  /* 0x00008000000079c5 */ /* 0x000fe40000010000 */
[----:B------:R-:W-:Y:S02]  /*57b0*/  IMAD.MOV.U32 R145, RZ, RZ, R182 ;  /* 0x000000ffff917224 */ /* 0x000fe400078e00b6 */
[----:B------:R-:W-:Y:S01]  /*57c0*/  IMAD.MOV.U32 R146, RZ, RZ, R183 ;  /* 0x000000ffff927224 */ /* 0x000fe200078e00b7 */
[----:B------:R-:W-:Y:S01]  /*57d0*/  MOV R141, R178 ;  /* 0x000000b2008d7202 */ /* 0x000fe20000000f00 */
[----:B------:R-:W-:Y:S01]  /*57e0*/  IMAD.MOV.U32 R143, RZ, RZ, R180 ;  /* 0x000000ffff8f7224 */ /* 0x000fe200078e00b4 */
[----:B------:R-:W4:Y:S01]  /*57f0*/  LDL.LU.64 R182, [R1+0x410] ;  /* 0x0004100001b67983 */ /* 0x000f220000300a00 */
[----:B------:R-:W-:Y:S02]  /*5800*/  IMAD.MOV.U32 R144, RZ, RZ, R181 ;  /* 0x000000ffff907224 */ /* 0x000fe400078e00b5 */
[----:B------:R-:W-:Y:S01]  /*5810*/  IMAD.MOV.U32 R142, RZ, RZ, R179 ;  /* 0x000000ffff8e7224 */ /* 0x000fe200078e00b3 */
[----:B------:R-:W4:Y:S01]  /*5820*/  LDL.LU.64 R180, [R1+0x408] ;  /* 0x0004080001b47983 */ /* 0x000f220000300a00 */
[----:B------:R-:W-:-:S02]  /*5830*/  IMAD.MOV.U32 R139, RZ, RZ, R176 ;  /* 0x000000ffff8b7224 */ /* 0x000fc400078e00b0 */
[----:B------:R-:W-:Y:S01]  /*5840*/  IMAD.MOV.U32 R140, RZ, RZ, R177 ;  /* 0x000000ffff8c7224 */ /* 0x000fe200078e00b1 */
[----:B------:R-:W4:Y:S01]  /*5850*/  LDL.LU.64 R178, [R1+0x400] ;  /* 0x0004000001b27983 */ /* 0x000f220000300a00 */
        /* <DEDUP_REMOVED lines=10> */
[----:B------:R-:W-:-:S03]  /*5900*/  IMAD.MOV.U32 R84, RZ, RZ, R169 ;  /* 0x000000ffff547224 */ /* 0x000fc600078e00a9 */
[----:B------:R-:W4:Y:S04]  /*5910*/  LDL.LU.64 R170, [R1+0x3e0] ;  /* 0x0003e00001aa7983 */ /* 0x000f280000300a00 */
[----:B------:R-:W4:Y:S01]  /*5920*/  LDL.LU.64 R168, [R1+0x3d8] ;  /* 0x0003d80001a87983 */ /* 0x000f220000300a00 */
[----:B------:R-:W-:Y:S01]  /*5930*/  UMOV UR8, UR4 ;  /* 0x0000000400087c82 */ /* 0x000fe20008000000 */
[----:B------:R-:W-:Y:S01]  /*5940*/  UMOV UR9, UR5 ;  /* 0x0000000500097c82 */ /* 0x000fe20008000000 */
[----:B----4-:R-:W-:-:S06]  /*5950*/  WARPGROUP.ARRIVE ;  /* 0x00000000000079c5 */ /* 0x010fcc0000000000 */
[----:B------:R-:W-:Y:S03]  /*5960*/  HGMMA.64x32x16.F32 R168, gdesc[UR8], R168, gsb0 ;  /* 0x0060000008a879f0 */ /* 0x000fe600080008a8 */
[----:B------:R-:W-:Y:S02]  /*5970*/  WARPGROUP.DEPBAR.LE gsb0, 0x0 ;  /* 0x00008000000079c5 */ /* 0x000fe40000010000 */
[----:B------:R-:W-:Y:S04]  /*5980*/  STL.64 [R1+0x268], R182 ;  /* 0x000268b601007387 */ /* 0x000fe80000100a00 */
[----:B------:R-:W-:Y:S04]  /*5990*/  STL.64 [R1+0x260], R180 ;  /* 0x000260b401007387 */ /* 0x000fe80000100a00 */
[----:B------:R-:W-:Y:S04]  /*59a0*/  STL.64 [R1+0x258], R178 ;  /* 0x000258b201007387 */ /* 0x000fe80000100a00 */
[----:B------:R-:W-:Y:S04]  /*59b0*/  STL.64 [R1+0x250], R176 ;  /* 0x000250b001007387 */ /* 0x000fe80000100a00 */
[----:B------:R0:W-:Y:S04]  /*59c0*/  STL.64 [R1+0x248], R174 ;  /* 0x000248ae01007387 */ /* 0x0001e80000100a00 */
[----:B------:R1:W-:Y:S04]  /*59d0*/  STL.64 [R1+0x240], R172 ;  /* 0x000240ac01007387 */ /* 0x0003e80000100a00 */
[----:B------:R4:W-:Y:S04]  /*59e0*/  STL.64 [R1+0x238], R170 ;  /* 0x000238aa01007387 */ /* 0x0009e80000100a00 */
[----:B------:R2:W-:Y:S01]  /*59f0*/  STL.64 [R1+0x230], R168 ;  /* 0x000230a801007387 */ /* 0x0005e20000100a00 */
[----:B0-----:R-:W-:Y:S01]  /*5a00*/  MOV R174, R114 ;  /* 0x0000007200ae7202 */ /* 0x001fe20000000f00 */
[----:B-1----:R-:W-:-:S02]  /*5a10*/  IMAD.MOV.U32 R172, RZ, RZ, R112 ;  /* 0x000000ffffac7224 */ /* 0x002fc400078e0070 */
[----:B----4-:R-:W-:Y:S01]  /*5a20*/  IMAD.MOV.U32 R170, RZ, RZ, R110 ;  /* 0x000000ffffaa7224 */ /* 0x010fe200078e006e */
[----:B--2---:R-:W-:Y:S01]  /*5a30*/  MOV R168, R108 ;  /* 0x0000006c00a87202 */ /* 0x004fe20000000f00 */
[----:B------:R-:W-:Y:S01]  /*5a40*/  IMAD.MOV.U32 R169, RZ, RZ, R109 ;  /* 0x000000ffffa97224 */ /* 0x000fe200078e006d */
[----:B------:R-:W2:Y:S01]  /*5a50*/  LDL.LU R108, [R1+0x3d0] ;  /* 0x0003d000016c7983 */ /* 0x000ea20000300800 */
[----:B------:R-:W-:-:S03]  /*5a60*/  IMAD.MOV.U32 R171, RZ, RZ, R111 ;  /* 0x000000ffffab7224 */ /* 0x000fc600078e006f */
        /* <DEDUP_REMOVED lines=12> */
[----:B------:R-:W2:Y:S04]  /*5b30*/  LDL.LU R115, [R1+0x3b4] ;  /* 0x0003b40001737983 */ /* 0x000ea80000300800 */
[----:B------:R-:W2:Y:S04]  /*5b40*/  LDL.LU R116, [R1+0x3b0] ;  /* 0x0003b00001747983 */ /* 0x000ea80000300800 */
[----:B------:R-:W2:Y:S04]  /*5b50*/  LDL.LU R117, [R1+0x3ac] ;  /* 0x0003ac0001757983 */ /* 0x000ea80000300800 */
[----:B------:R-:W2:Y:S04]  /*5b60*/  LDL.LU R118, [R1+0x3a8] ;  /* 0x0003a80001767983 */ /* 0x000ea80000300800 */
[----:B------:R-:W2:Y:S01]  /*5b70*/  LDL.LU R119, [R1+0x3a4] ;  /* 0x0003a40001777983 */ /* 0x000ea20000300800 */
[----:B------:R-:W-:Y:S01]  /*5b80*/  MOV R180, R52 ;  /* 0x0000003400b47202 */ /* 0x000fe20000000f00 */
[----:B------:R-:W-:-:S02]  /*5b90*/  IMAD.MOV.U32 R181, RZ, RZ, R53 ;  /* 0x000000ffffb57224 */ /* 0x000fc400078e0035 */
[----:B------:R-:W4:Y:S01]  /*5ba0*/  LDL.LU R52, [R1+0x3a0] ;  /* 0x0003a00001347983 */ /* 0x000f220000300800 */
[----:B------:R-:W-:Y:S02]  /*5bb0*/  IMAD.MOV.U32 R182, RZ, RZ, R54 ;  /* 0x000000ffffb67224 */ /* 0x000fe400078e0036 */
[----:B------:R-:W-:Y:S01]  /*5bc0*/  IMAD.MOV.U32 R183, RZ, RZ, R55 ;  /* 0x000000ffffb77224 */ /* 0x000fe200078e0037 */
[----:B------:R-:W4:Y:S04]  /*5bd0*/  LDL.LU R53, [R1+0x39c] ;  /* 0x00039c0001357983 */ /* 0x000f280000300800 */
[----:B------:R-:W4:Y:S04]  /*5be0*/  LDL.LU R54, [R1+0x398] ;  /* 0x0003980001367983 */ /* 0x000f280000300800 */
[----:B------:R-:W4:Y:S01]  /*5bf0*/  LDL.LU R55, [R1+0x394] ;  /* 0x0003940001377983 */ /* 0x000f220000300800 */
[----:B------:R-:W-:Y:S01]  /*5c00*/  UMOV UR12, UR4 ;  /* 0x00000004000c7c82 */ /* 0x000fe20008000000 */
[----:B------:R-:W-:Y:S01]  /*5c10*/  UMOV UR13, UR5 ;  /* 0x00000005000d7c82 */ /* 0x000fe20008000000 */
[----:B------:R-:W-:Y:S01]  /*5c20*/  UMOV UR20, UR4 ;  /* 0x0000000400147c82 */ /* 0x000fe20008000000 */
[----:B------:R-:W-:Y:S01]  /*5c30*/  UMOV UR21, UR5 ;  /* 0x0000000500157c82 */ /* 0x000fe20008000000 */
[----:B------:R-:W-:Y:S01]  /*5c40*/  UIADD3 UR16, UR34, 0xc04, URZ ;  /* 0x00000c0422107890 */ /* 0x000fe2000fffe03f */
[----:B--2---:R-:W-:-:S06]  /*5c50*/  WARPGROUP.ARRIVE ;  /* 0x00000000000079c5 */ /* 0x004fcc0000000000 */
[----:B------:R-:W-:Y:S03]  /*5c60*/  HGMMA.64x32x16.F32 R104, gdesc[UR12], R104, gsb0 ;  /* 0x006000000c6879f0 */ /* 0x000fe60008000868 */
[----:B------:R-:W-:Y:S02]  /*5c70*/  WARPGROUP.DEPBAR.LE gsb0, 0x0 ;  /* 0x00008000000079c5 */ /* 0x000fe40000010000 */
[----:B----4-:R-:W-:-:S06]  /*5c80*/  WARPGROUP.ARRIVE ;  /* 0x00000000000079c5 */ /* 0x010fcc0000000000 */
        /* <DEDUP_REMOVED lines=25> */
[----:B------:R-:W2:Y:S01]  /*5e20*/  LDL.LU.64 R54, [R1+0xf8] ;  /* 0x0000f80001367983 */ /* 0x000ea20000300a00 */
[----:B---3--:R-:W-:Y:S01]  /*5e30*/  WARPGROUP.ARRIVE ;  /* 0x00000000000079c5 */ /* 0x008fe20000000000 */
[----:B------:R-:W-:Y:S01]  /*5e40*/  UMOV UR20, UR16 ;  /* 0x0000001000147c82 */ /* 0x000fe20008000000 */
[----:B------:R-:W-:-:S04]  /*5e50*/  UMOV UR21, 0x40000040 ;  /* 0x4000004000157882 */ /* 0x000fc80000000000 */
[----:B------:R-:W-:Y:S01]  /*5e60*/  HGMMA.64x32x16.F32 R24, gdesc[UR20], R24, gsb0 ;  /* 0x00600000141879f0 */ /* 0x000fe20008000818 */
[----:B------:R-:W-:Y:S01]  /*5e70*/  UMOV UR12, UR20 ;  /* 0x00000014000c7c82 */ /* 0x000fe20008000000 */
[----:B------:R-:W-:Y:S01]  /*5e80*/  UMOV UR13, UR21 ;  /* 0x00000015000d7c82 */ /* 0x000fe20008000000 */
[----:B------:R-:W-:Y:S02]  /*5e90*/  WARPGROUP.DEPBAR.LE gsb0, 0x0 ;  /* 0x00008000000079c5 */ /* 0x000fe40000010000 */
[----:B------:R-:W-:-:S06]  /*5ea0*/  WARPGROUP.ARRIVE ;  /* 0x00000000000079c5 */ /* 0x000fcc0000000000 */
[----:B------:R-:W-:Y:S01]  /*5eb0*/  HGMMA.64x32x16.F32 R88, gdesc[UR12], R88, gsb0 ;  /* 0x006000000c5879f0 */ /* 0x000fe20008000858 */
[----:B------:R-:W-:Y:S01]  /*5ec0*/  UIADD3 UR8, UR34, 0x6, URZ ;  /* 0x0000000622087890 */ /* 0x000fe2000fffe03f */
[----:B------:R-:W-:-:S06]  /*5ed0*/  UMOV UR9, UR21 ;  /* 0x0000001500097c82 */ /* 0x000fcc0008000000 */
        /* <DEDUP_REMOVED lines=31> */
[----:B------:R-:W-:Y:S01]  /*60d0*/  UIADD3 UR10, UR35, 0x6, URZ ;  /* 0x00000006230a7890 */ /* 0x000fe2000fffe03f */
[----:B------:R-:W-:Y:S01]  /*60e0*/  UMOV UR5, 0x40000040 ;  /* 0x4000004000057882 */ /* 0x000fe20000000000 */
[----:B------:R-:W-:-:S05]  /*60f0*/  UMOV UR7, 0x40000040 ;  /* 0x4000004000077882 */ /* 0x000fca0000000000 */
[----:B------:R-:W-:Y:S01]  /*6100*/  UMOV UR6, UR10 ;  /* 0x0000000a00067c82 */ /* 0x000fe20008000000 */
[----:B------:R-:W-:Y:S02]  /*6110*/  WARPGROUP.DEPBAR.LE gsb0, 0x0 ;  /* 0x00008000000079c5 */ /* 0x000fe40000010000 */
[----:B------:R-:W-:-:S06]  /*6120*/  WARPGROUP.ARRIVE ;  /* 0x00000000000079c5 */ /* 0x000fcc0000000000 */
[----:B------:R-:W-:Y:S01]  /*6130*/  HGMMA.64x32x16.F32 R104, gdesc[UR4], R104, gsb0 ;  /* 0x00600000046879f0 */ /* 0x000fe20008000868 */
[----:B------:R-:W-:Y:S01]  /*6140*/  UIADD3 UR14, UR35, 0x106, URZ ;  /* 0x00000106230e7890 */ /* 0x000fe2000fffe03f */
[----:B------:R-:W-:Y:S01]  /*6150*/  UMOV UR8, UR4 ;  /* 0x0000000400087c82 */ /* 0x000fe20008000000 */
[----:B------:R-:W-:Y:S01]  /*6160*/  UMOV UR9, UR5 ;  /* 0x0000000500097c82 */ /* 0x000fe20008000000 */
[----:B------:R-:W-:-:S04]  /*6170*/  UMOV UR11, 0x40000040 ;  /* 0x40000040000b7882 */ /* 0x000fc80000000000 */
[----:B------:R-:W-:Y:S01]  /*6180*/  UMOV UR10, UR14 ;  /* 0x0000000e000a7c82 */ /* 0x000fe20008000000 */
[----:B------:R-:W-:Y:S02]  /*6190*/  WARPGROUP.DEPBAR.LE gsb0, 0x0 ;  /* 0x00008000000079c5 */ /* 0x000fe40000010000 */
[----:B------:R-:W-:-:S06]  /*61a0*/  WARPGROUP.ARRIVE ;  /* 0x00000000000079c5 */ /* 0x000fcc0000000000 */
[----:B------:R-:W-:Y:S01]  /*61b0*/  HGMMA.64x32x16.F32 R168, gdesc[UR8], R168, gsb0 ;  /* 0x0060000008a879f0 */ /* 0x000fe200080008a8 */
[----:B------:R0:W-:Y:S04]  /*61c0*/  STL.64 [R1+0x180], R104 ;  /* 0x0001806801007387 */ /* 0x0001e80000100a00 */
[----:B------:R1:W-:Y:S04]  /*61d0*/  STL.64 [R1+0x188], R106 ;  /* 0x0001886a01007387 */ /* 0x0003e80000100a00 */
[----:B------:R-:W-:Y:S04]  /*61e0*/  STL.64 [R1+0x190], R108 ;  /* 0x0001906c01007387 */ /* 0x000fe80000100a00 */
[----:B------:R-:W-:Y:S04]  /*61f0*/  STL.64 [R1+0x198], R110 ;  /* 0x0001986e01007387 */ /* 0x000fe80000100a00 */
[----:B------:R-:W-:Y:S04]  /*6200*/  STL.64 [R1+0x1a0], R112 ;  /* 0x0001a07001007387 */ /* 0x000fe80000100a00 */
[----:B------:R-:W-:Y:S04]  /*6210*/  STL.64 [R1+0x1a8], R114 ;  /* 0x0001a87201007387 */ /* 0x000fe80000100a00 */
[----:B------:R-:W-:Y:S04]  /*6220*/  STL.64 [R1+0x1b0], R116 ;  /* 0x0001b07401007387 */ /* 0x000fe80000100a00 */
[----:B------:R-:W-:Y:S01]  /*6230*/  STL.64 [R1+0x1b8], R118 ;  /* 0x0001b87601007387 */ /* 0x000fe20000100a00 */
[----:B0-----:R-:W-:Y:S01]  /*6240*/  IMAD.MOV.U32 R104, RZ, RZ, R200 ;  /* 0x000000ffff687224 */ /* 0x001fe200078e00c8 */
[----:B-1----:R-:W-:Y:S01]  /*6250*/  MOV R106, R202 ;  /* 0x000000ca006a7202 */ /* 0x002fe20000000f00 */
[----:B------:R-:W-:-:S02]  /*6260*/  IMAD.MOV.U32 R105, RZ, RZ, R201 ;  /* 0x000000ffff697224 */ /* 0x000fc400078e00c9 */
[----:B------:R-:W-:Y:S01]  /*6270*/  IMAD.MOV.U32 R107, RZ, RZ, R203 ;  /* 0x000000ffff6b7224 */ /* 0x000fe200078e00cb */
[----:B------:R-:W-:Y:S02]  /*6280*/  WARPGROUP.DEPBAR.LE gsb0, 0x0 ;  /* 0x00008000000079c5 */ /* 0x000fe40000010000 */
[----:B------:R0:W-:Y:S04]  /*6290*/  STL.64 [R1+0x80], R168 ;  /* 0x000080a801007387 */ /* 0x0001e80000100a00 */
[----:B------:R1:W-:Y:S04]  /*62a0*/  STL.64 [R1+0x88], R170 ;  /* 0x000088aa01007387 */ /* 0x0003e80000100a00 */
[----:B------:R2:W-:Y:S04]  /*62b0*/  STL.64 [R1+0x90], R172 ;  /* 0x000090ac01007387 */ /* 0x0005e80000100a00 */
[----:B------:R3:W-:Y:S01]  /*62c0*/  STL.64 [R1+0x98], R174 ;  /* 0x000098ae01007387 */ /* 0x0007e20000100a00 */
[----:B0-----:R-:W-:-:S03]  /*62d0*/  MOV R168, R83 ;  /* 0x0000005300a87202 */ /* 0x001fc60000000f00 */
[----:B------:R0:W-:Y:S01]  /*62e0*/  STL.64 [R1+0xa0], R176 ;  /* 0x0000a0b001007387 */ /* 0x0001e20000100a00 */
[----:B------:R-:W-:-:S03]  /*62f0*/  IMAD.MOV.U32 R169, RZ, RZ, R84 ;  /* 0x000000ffffa97224 */ /* 0x000fc600078e0054 */
[----:B------:R4:W-:Y:S01]  /*6300*/  STL.64 [R1+0xa8], R178 ;  /* 0x0000a8b201007387 */ /* 0x0009e20000100a00 */
[----:B-1----:R-:W-:-:S03]  /*6310*/  IMAD.MOV.U32 R170, RZ, RZ, R85 ;  /* 0x000000ffffaa7224 */ /* 0x002fc600078e0055 */
[----:B------:R1:W-:Y:S01]  /*6320*/  STL.64 [R1+0xb0], R180 ;  /* 0x0000b0b401007387 */ /* 0x0003e20000100a00 */
[----:B------:R-:W-:-:S03]  /*6330*/  IMAD.MOV.U32 R171, RZ, RZ, R86 ;  /* 0x000000ffffab7224 */ /* 0x000fc600078e0056 */
[----:B------:R1:W-:Y:S01]  /*6340*/  STL.64 [R1+0xb8], R182 ;  /* 0x0000b8b601007387 */ /* 0x0003e20000100a00 */
[----:B--2---:R-:W-:-:S03]  /*6350*/  IMAD.MOV.U32 R172, RZ, RZ, R87 ;  /* 0x000000ffffac7224 */ /* 0x004fc600078e0057 */
[----:B------:R-:W2:Y:S01]  /*6360*/  LDL.LU R83, [R1+0x390] ;  /* 0x0003900001537983 */ /* 0x000ea20000300800 */
[----:B------:R-:W-:-:S03]  /*6370*/  IMAD.MOV.U32 R173, RZ, RZ, R136 ;  /* 0x000000ffffad7224 */ /* 0x000fc600078e0088 */
[----:B------:R-:W2:Y:S01]  /*6380*/  LDL.LU R84, [R1+0x38c] ;  /* 0x00038c0001547983 */ /* 0x000ea20000300800 */
[----:B---3--:R-:W-:-:S03]  /*6390*/  MOV R174, R137 ;  /* 0x0000008900ae7202 */ /* 0x008fc60000000f00 */
[----:B------:R-:W2:Y:S01]  /*63a0*/  LDL.LU R85, [R1+0x388] ;  /* 0x0003880001557983 */ /* 0x000ea20000300800 */
[----:B------:R-:W-:-:S03]  /*63b0*/  IMAD.MOV.U32 R175, RZ, RZ, R138 ;  /* 0x000000ffffaf7224 */ /* 0x000fc600078e008a */
[----:B------:R-:W2:Y:S01]  /*63c0*/  LDL.LU R86, [R1+0x384] ;  /* 0x0003840001567983 */ /* 0x000ea20000300800 */
[----:B0-----:R-:W-:-:S03]  /*63d0*/  IMAD.MOV.U32 R176, RZ, RZ, R139 ;  /* 0x000000ffffb07224 */ /* 0x001fc600078e008b */
[----:B------:R-:W2:Y:S01]  /*63e0*/  LDL.LU R87, [R1+0x380] ;  /* 0x0003800001577983 */ /* 0x000ea20000300800 */
[----:B------:R-:W-:-:S03]  /*63f0*/  IMAD.MOV.U32 R177, RZ, RZ, R140 ;  /* 0x000000ffffb17224 */ /* 0x000fc600078e008c */
[----:B------:R-:W3:Y:S01]  /*6400*/  LDL.LU R136, [R1+0x37c] ;  /* 0x00037c0001887983 */ /* 0x000ee20000300800 */
[----:B----4-:R-:W-:-:S03]  /*6410*/  IMAD.MOV.U32 R178, RZ, RZ, R141 ;  /* 0x000000ffffb27224 */ /* 0x010fc600078e008d */
[----:B------:R-:W3:Y:S01]  /*6420*/  LDL.LU R137, [R1+0x378] ;  /* 0x0003780001897983 */ /* 0x000ee20000300800 */
[----:B------:R-:W-:-:S03]  /*6430*/  IMAD.MOV.U32 R179, RZ, RZ, R142 ;  /* 0x000000ffffb37224 */ /* 0x000fc600078e008e */
[----:B------:R-:W3:Y:S01]  /*6440*/  LDL.LU R138, [R1+0x374] ;  /* 0x00037400018a7983 */ /* 0x000ee20000300800 */
[----:B-1----:R-:W-:-:S03]  /*6450*/  MOV R180, R143 ;  /* 0x0000008f00b47202 */ /* 0x002fc60000000f00 */
[----:B------:R-:W3:Y:S01]  /*6460*/  LDL.LU R139, [R1+0x370] ;  /* 0x00037000018b7983 */ /* 0x000ee20000300800 */
[----:B------:R-:W-:-:S03]  /*6470*/  IMAD.MOV.U32 R181, RZ, RZ, R144 ;  /* 0x000000ffffb57224 */ /* 0x000fc600078e0090 */
[----:B------:R-:W3:Y:S01]  /*6480*/  LDL.LU R140, [R1+0x36c] ;  /* 0x00036c00018c7983 */ /* 0x000ee20000300800 */
[----:B------:R-:W-:-:S03]  /*6490*/  IMAD.MOV.U32 R182, RZ, RZ, R145 ;  /* 0x000000ffffb67224 */ /* 0x000fc600078e0091 */
[----:B------:R-:W3:Y:S01]  /*64a0*/  LDL.LU R141, [R1+0x368] ;  /* 0x00036800018d7983 */ /* 0x000ee20000300800 */
[----:B------:R-:W-:-:S03]  /*64b0*/  IMAD.MOV.U32 R183, RZ, RZ, R146 ;  /* 0x000000ffffb77224 */ /* 0x000fc600078e0092 */
[----:B------:R-:W3:Y:S04]  /*64c0*/  LDL.LU R142, [R1+0x364] ;  /* 0x00036400018e7983 */ /* 0x000ee80000300800 */
[----:B------:R-:W3:Y:S04]  /*64d0*/  LDL.LU R143, [R1+0x360] ;  /* 0x00036000018f7983 */ /* 0x000ee80000300800 */
[----:B------:R-:W3:Y:S04]  /*64e0*/  LDL.LU R144, [R1+0x35c] ;  /* 0x00035c0001907983 */ /* 0x000ee80000300800 */
[----:B------:R-:W3:Y:S04]  /*64f0*/  LDL.LU R145, [R1+0x358] ;  /* 0x0003580001917983 */ /* 0x000ee80000300800 */
[----:B------:R-:W3:Y:S01]  /*6500*/  LDL.LU R146, [R1+0x354] ;  /* 0x0003540001927983 */ /* 0x000ee20000300800 */
[----:B------:R-:W-:-:S03]  /*6510*/  IMAD.MOV.U32 R108, RZ, RZ, R204 ;  /* 0x000000ffff6c7224 */ /* 0x000fc600078e00cc */
[----:B------:R-:W4:Y:S01]  /*6520*/  LDL.LU R200, [R1+0x350] ;  /* 0x0003500001c87983 */ /* 0x000f220000300800 */
[----:B------:R-:W-:-:S03]  /*6530*/  IMAD.MOV.U32 R109, RZ, RZ, R205 ;  /* 0x000000ffff6d7224 */ /* 0x000fc600078e00cd */
[----:B------:R-:W4:Y:S01]  /*6540*/  LDL.LU R201, [R1+0x34c] ;  /* 0x00034c0001c97983 */ /* 0x000f220000300800 */
[----:B------:R-:W-:-:S03]  /*6550*/  IMAD.MOV.U32 R110, RZ, RZ, R206 ;  /* 0x000000ffff6e7224 */ /* 0x000fc600078e00ce */
[----:B------:R-:W4:Y:S01]  /*6560*/  LDL.LU R202, [R1+0x348] ;  /* 0x0003480001ca7983 */ /* 0x000f220000300800 */
[----:B------:R-:W-:-:S03]  /*6570*/  IMAD.MOV.U32 R111, RZ, RZ, R207 ;  /* 0x000000ffff6f7224 */ /* 0x000fc600078e00cf */
[----:B------:R-:W4:Y:S01]  /*6580*/  LDL.LU R203, [R1+0x344] ;  /* 0x0003440001cb7983 */ /* 0x000f220000300800 */
[----:B------:R-:W-:-:S03]  /*6590*/  MOV R112, R208 ;  /* 0x000000d000707202 */ /* 0x000fc60000000f00 */
[----:B------:R-:W4:Y:S01]  /*65a0*/  LDL.LU R204, [R1+0x340] ;  /* 0x0003400001cc7983 */ /* 0x000f220000300800 */
        /* <DEDUP_REMOVED lines=13> */
[----:B------:R-:W4:Y:S04]  /*6680*/  LDL.LU R211, [R1+0x324] ;  /* 0x0003240001d37983 */ /* 0x000f280000300800 */
[----:B------:R-:W4:Y:S04]  /*6690*/  LDL.LU R212, [R1+0x320] ;  /* 0x0003200001d47983 */ /* 0x000f280000300800 */
[----:B------:R-:W4:Y:S04]  /*66a0*/  LDL.LU R213, [R1+0x31c] ;  /* 0x00031c0001d57983 */ /* 0x000f280000300800 */
[----:B------:R-:W4:Y:S04]  /*66b0*/  LDL.LU R214, [R1+0x318] ;  /* 0x0003180001d67983 */ /* 0x000f280000300800 */
[----:B------:R-:W4:Y:S01]  /*66c0*/  LDL.LU R215, [R1+0x314] ;  /* 0x0003140001d77983 */ /* 0x000f220000300800 */
[----:B------:R-:W-:Y:S01]  /*66d0*/  UIADD3 UR16, UR35, 0x206, URZ ;  /* 0x0000020623107890 */ /* 0x000fe2000fffe03f */
[----:B------:R-:W-:Y:S01]  /*66e0*/  UMOV UR12, UR4 ;  /* 0x00000004000c7c82 */ /* 0x000fe20008000000 */
[----:B------:R-:W-:Y:S01]  /*66f0*/  UMOV UR13, UR5 ;  /* 0x00000005000d7c82 */ /* 0x000fe20008000000 */
[----:B------:R-:W-:-:S04]  /*6700*/  UMOV UR15, 0x40000040 ;  /* 0x40000040000f7882 */ /* 0x000fc80000000000 */
[----:B------:R-:W-:Y:S01]  /*6710*/  UMOV UR14, UR16 ;  /* 0x00000010000e7c82 */ /* 0x000fe20008000000 */
[----:B------:R-:W-:Y:S02]  /*6720*/  IMAD.MOV.U32 R20, RZ, RZ, R40 ;  /* 0x000000ffff147224 */ /* 0x000fe400078e0028 */
[----:B------:R-:W-:Y:S01]  /*6730*/  IMAD.MOV.U32 R19, RZ, RZ, R41 ;  /* 0x000000ffff137224 */ /* 0x000fe200078e0029 */
[----:B------:R-:W2:Y:S01]  /*6740*/  LDL.LU R40, [R1+0x40] ;  /* 0x0000400001287983 */ /* 0x000ea20000300800 */
[----:B------:R-:W-:Y:S01]  /*6750*/  IMAD.MOV.U32 R18, RZ, RZ, R42 ;  /* 0x000000ffff127224 */ /* 0x000fe200078e002a */
[----:B------:R-:W-:Y:S01]  /*6760*/  MOV R14, R44 ;  /* 0x0000002c000e7202 */ /* 0x000fe20000000f00 */
        /* <DEDUP_REMOVED lines=12> */
[----:B------:R-:W-:-:S03]  /*6830*/  MOV R8, R50 ;  /* 0x0000003200087202 */ /* 0x000fc60000000f00 */
        /* <DEDUP_REMOVED lines=13> */
[----:B------:R-:W2:Y:S01]  /*6910*/  LDL.LU R55, [R1+0x7c] ;  /* 0x00007c0001377983 */ /* 0x000ea20000300800 */
[----:B----4-:R-:W-:-:S06]  /*6920*/  WARPGROUP.ARRIVE ;  /* 0x00000000000079c5 */ /* 0x010fcc0000000000 */
        /* <DEDUP_REMOVED lines=10> */
[----:B0-----:R-:W-:Y:S01]  /*69d0*/  MOV R204, R151 ;  /* 0x0000009700cc7202 */ /* 0x001fe20000000f00 */
[----:B-1----:R-:W-:-:S02]  /*69e0*/  IMAD.MOV.U32 R202, RZ, RZ, R149 ;  /* 0x000000ffffca7224 */ /* 0x002fc400078e0095 */
[----:B----4-:R-:W-:Y:S02]  /*69f0*/  IMAD.MOV.U32 R200, RZ, RZ, R147 ;  /* 0x000000ffffc87224 */ /* 0x010fe400078e0093 */
[----:B------:R-:W3:Y:S01]  /*6a00*/  LDL.LU R147, [R1+0x310] ;  /* 0x0003100001937983 */ /* 0x000ee20000300800 */
[----:B------:R-:W-:Y:S02]  /*6a10*/  IMAD.MOV.U32 R201, RZ, RZ, R148 ;  /* 0x000000ffffc97224 */ /* 0x000fe400078e0094 */
[----:B------:R-:W-:Y:S01]  /*6a20*/  IMAD.MOV.U32 R203, RZ, RZ, R150 ;  /* 0x000000ffffcb7224 */ /* 0x000fe200078e0096 */
[----:B------:R-:W3:Y:S04]  /*6a30*/  LDL.LU R148, [R1+0x30c] ;  /* 0x00030c0001947983 */ /* 0x000ee80000300800 */
[----:B------:R-:W3:Y:S04]  /*6a40*/  LDL.LU R149, [R1+0x308] ;  /* 0x0003080001957983 */ /* 0x000ee80000300800 */
[----:B------:R-:W3:Y:S04]  /*6a50*/  LDL.LU R150, [R1+0x304] ;  /* 0x0003040001967983 */ /* 0x000ee80000300800 */
[----:B------:R-:W3:Y:S01]  /*6a60*/  LDL.LU R151, [R1+0x300] ;  /* 0x0003000001977983 */ /* 0x000ee20000300800 */
        /* <DEDUP_REMOVED lines=44> */
[----:B------:R-:W-:Y:S01]  /*6d30*/  IMAD.MOV.U32 R215, RZ, RZ, R21 ;  /* 0x000000ffffd77224 */ /* 0x000fe200078e0015 */
[----:B------:R-:W-:Y:S01]  /*6d40*/  UMOV UR4, UR20 ;  /* 0x0000001400047c82 */ /* 0x000fe20008000000 */
[----:B------:R-:W-:Y:S01]  /*6d50*/  UMOV UR5, UR21 ;  /* 0x0000001500057c82 */ /* 0x000fe20008000000 */
[----:B------:R-:W-:Y:S01]  /*6d60*/  UIADD3 UR12, UR34, 0x806, URZ ;  /* 0x00000806220c7890 */ /* 0x000fe2000fffe03f */
[----:B------:R0:W5:Y:S04]  /*6d70*/  LDL.LU R17, [R1+0x2fc] ;  /* 0x0002fc0001117983 */ /* 0x0001680000300800 */
[----:B------:R0:W5:Y:S04]  /*6d80*/  LDL.LU R16, [R1+0x2f8] ;  /* 0x0002f80001107983 */ /* 0x0001680000300800 */
[----:B------:R0:W5:Y:S04]  /*6d90*/  LDL.LU R3, [R1+0x2f4] ;  /* 0x0002f40001037983 */ /* 0x0001680000300800 */
[----:B------:R0:W5:Y:S01]  /*6da0*/  LDL.LU R2, [R1+0x2f0] ;  /* 0x0002f00001027983 */ /* 0x0001620000300800 */
[----:B------:R-:W-:-:S02]  /*6db0*/  WARPGROUP.DEPBAR.LE gsb0, 0x0 ;  /* 0x00008000000079c5 */ /* 0x000fc40000010000 */
        /* <DEDUP_REMOVED lines=9> */
[----:B------:R-:W-:Y:S04]  /*6e50*/  STL.64 [R1+0x40], R40 ;  /* 0x0000402801007387 */ /* 0x000fe80000100a00 */
[----:B------:R-:W-:Y:S04]  /*6e60*/  STL.64 [R1+0x48], R42 ;  /* 0x0000482a01007387 */ /* 0x000fe80000100a00 */
        /* <DEDUP_REMOVED lines=8> */
[----:B------:R1:W-:Y:S04]  /*6ef0*/  STL.64 [R1+0x78], R54 ;  /* 0x0000783601007387 */ /* 0x0003e80000100a00 */
[----:B-1----:R-:W2:Y:S04]  /*6f00*/  LDL.LU.64 R54, [R1+0x2e8] ;  /* 0x0002e80001367983 */ /* 0x002ea80000300a00 */
[----:B------:R-:W2:Y:S04]  /*6f10*/  LDL.LU.64 R52, [R1+0x2e0] ;  /* 0x0002e00001347983 */ /* 0x000ea80000300a00 */
[----:B------:R-:W2:Y:S04]  /*6f20*/  LDL.LU.64 R50, [R1+0x2d8] ;  /* 0x0002d80001327983 */ /* 0x000ea80000300a00 */
[----:B------:R-:W2:Y:S04]  /*6f30*/  LDL.LU.64 R48, [R1+0x2d0] ;  /* 0x0002d00001307983 */ /* 0x000ea80000300a00 */
[----:B------:R-:W2:Y:S04]  /*6f40*/  LDL.LU.64 R46, [R1+0x2c8] ;  /* 0x0002c800012e7983 */ /* 0x000ea80000300a00 */
[----:B------:R-:W2:Y:S04]  /*6f50*/  LDL.LU.64 R44, [R1+0x2c0] ;  /* 0x0002c000012c7983 */ /* 0x000ea80000300a00 */
[----:B------:R-:W2:Y:S04]  /*6f60*/  LDL.LU.64 R42, [R1+0x2b8] ;  /* 0x0002b800012a7983 */ /* 0x000ea80000300a00 */
[----:B------:R-:W2:Y:S04]  /*6f70*/  LDL.LU.64 R40, [R1+0x2b0] ;  /* 0x0002b00001287983 */ /* 0x000ea80000300a00 */
        /* <DEDUP_REMOVED lines=15> */
[----:B------:R1:W-:Y:S01]  /*7070*/  STL.64 [R1+0x138], R118 ;  /* 0x0001387601007387 */ /* 0x0003e20000100a00 */
[----:B------:R-:W-:-:S03]  /*7080*/  WARPGROUP.DEPBAR.LE gsb0, 0x0 ;  /* 0x00008000000079c5 */ /* 0x000fc60000010000 */
[----:B-1----:R-:W3:Y:S04]  /*7090*/  LDL.LU.64 R118, [R1+0x2a8] ;  /* 0x0002a80001767983 */ /* 0x002ee80000300a00 */
[----:B------:R-:W3:Y:S04]  /*70a0*/  LDL.LU.64 R116, [R1+0x2a0] ;  /* 0x0002a00001747983 */ /* 0x000ee80000300a00 */
[----:B------:R-:W3:Y:S04]  /*70b0*/  LDL.LU.64 R114, [R1+0x298] ;  /* 0x0002980001727983 */ /* 0x000ee80000300a00 */
[----:B------:R-:W3:Y:S04]  /*70c0*/  LDL.LU.64 R112, [R1+0x290] ;  /* 0x0002900001707983 */ /* 0x000ee80000300a00 */
[----:B------:R-:W3:Y:S04]  /*70d0*/  LDL.LU.64 R110, [R1+0x288] ;  /* 0x00028800016e7983 */ /* 0x000ee80000300a00 */
[----:B------:R-:W3:Y:S04]  /*70e0*/  LDL.LU.64 R108, [R1+0x280] ;  /* 0x00028000016c7983 */ /* 0x000ee80000300a00 */
[----:B------:R-:W3:Y:S04]  /*70f0*/  LDL.LU.64 R106, [R1+0x278] ;  /* 0x00027800016a7983 */ /* 0x000ee80000300a00 */
[----:B------:R-:W3:Y:S04]  /*7100*/  LDL.LU.64 R104, [R1+0x270] ;  /* 0x0002700001687983 */ /* 0x000ee80000300a00 */
[----:B------:R-:W-:Y:S04]  /*7110*/  STL.64 [R1], R168 ;  /* 0x000000a801007387 */ /* 0x000fe80000100a00 */
[----:B------:R-:W-:Y:S04]  /*7120*/  STL.64 [R1+0x8], R170 ;  /* 0x000008aa01007387 */ /* 0x000fe80000100a00 */
[----:B------:R-:W-:Y:S04]  /*7130*/  STL.64 [R1+0x10], R172 ;  /* 0x000010ac01007387 */ /* 0x000fe80000100a00 */
[----:B------:R-:W-:Y:S04]  /*7140*/  STL.64 [R1+0x18], R174 ;  /* 0x000018ae01007387 */ /* 0x000fe80000100a00 */
[----:B------:R-:W-:Y:S04]  /*7150*/  STL.64 [R1+0x20], R176 ;  /* 0x000020b001007387 */ /* 0x000fe80000100a00 */
[----:B------:R-:W-:Y:S04]  /*7160*/  STL.64 [R1+0x28], R178 ;  /* 0x000028b201007387 */ /* 0x000fe80000100a00 */
[----:B------:R-:W-:Y:S04]  /*7170*/  STL.64 [R1+0x30], R180 ;  /* 0x000030b401007387 */ /* 0x000fe80000100a00 */
[----:B------:R1:W-:Y:S04]  /*7180*/  STL.64 [R1+0x38], R182 ;  /* 0x000038b601007387 */ /* 0x0003e80000100a00 */
[----:B-1----:R-:W4:Y:S04]  /*7190*/  LDL.LU.64 R182, [R1+0x268] ;  /* 0x0002680001b67983 */ /* 0x002f280000300a00 */
[----:B------:R-:W4:Y:S04]  /*71a0*/  LDL.LU.64 R180, [R1+0x260] ;  /* 0x0002600001b47983 */ /* 0x000f280000300a00 */
[----:B------:R-:W4:Y:S04]  /*71b0*/  LDL.LU.64 R178, [R1+0x258] ;  /* 0x0002580001b27983 */ /* 0x000f280000300a00 */
[----:B------:R-:W4:Y:S04]  /*71c0*/  LDL.LU.64 R176, [R1+0x250] ;  /* 0x0002500001b07983 */ /* 0x000f280000300a00 */
[----:B------:R-:W4:Y:S04]  /*71d0*/  LDL.LU.64 R174, [R1+0x248] ;  /* 0x0002480001ae7983 */ /* 0x000f280000300a00 */
[----:B------:R-:W4:Y:S04]  /*71e0*/  LDL.LU.64 R172, [R1+0x240] ;  /* 0x0002400001ac7983 */ /* 0x000f280000300a00 */
[----:B------:R-:W4:Y:S04]  /*71f0*/  LDL.LU.64 R170, [R1+0x238] ;  /* 0x0002380001aa7983 */ /* 0x000f280000300a00 */
[----:B------:R-:W4:Y:S01]  /*7200*/  LDL.LU.64 R168, [R1+0x230] ;  /* 0x0002300001a87983 */ /* 0x000f220000300a00 */
[----:B------:R-:W-:Y:S01]  /*7210*/  UMOV UR12, UR4 ;  /* 0x00000004000c7c82 */ /* 0x000fe20008000000 */
[----:B------:R-:W-:Y:S01]  /*7220*/  UMOV UR13, UR5 ;  /* 0x00000005000d7c82 */ /* 0x000fe20008000000 */
        /* <DEDUP_REMOVED lines=49> */
[----:B------:R-:W-:Y:S01]  /*7540*/  UMOV UR4, UR20 ;  /* 0x0000001400047c82 */ /* 0x000fe20008000000 */
[----:B------:R-:W-:Y:S01]  /*7550*/  UMOV UR5, UR21 ;  /* 0x0000001500057c82 */ /* 0x000fe20008000000 */
[----:B------:R-:W-:-:S03]  /*7560*/  WARPGROUP.DEPBAR.LE gsb0, 0x0 ;  /* 0x00008000000079c5 */ /* 0x000fc60000010000 */
[----:B------:R-:W-:-:S06]  /*7570*/  WARPGROUP.ARRIVE ;  /* 0x00000000000079c5 */ /* 0x000fcc0000000000 */
[----:B------:R-:W-:Y:S03]  /*7580*/  HGMMA.64x32x16.F32 R200, gdesc[UR4], R200, gsb0 ;  /* 0x0060000004c879f0 */ /* 0x000fe600080008c8 */
        /* <DEDUP_REMOVED lines=9> */
[----:B-1----:R0:W5:Y:S04]  /*7620*/  LDL.LU.64 R214, [R1+0x228] ;  /* 0x0002280001d67983 */ /* 0x0021680000300a00 */
[----:B------:R0:W5:Y:S04]  /*7630*/  LDL.LU.64 R212, [R1+0x220] ;  /* 0x0002200001d47983 */ /* 0x0001680000300a00 */
[----:B------:R0:W5:Y:S04]  /*7640*/  LDL.LU.64 R210, [R1+0x218] ;  /* 0x0002180001d27983 */ /* 0x0001680000300a00 */
[----:B------:R0:W5:Y:S04]  /*7650*/  LDL.LU.64 R208, [R1+0x210] ;  /* 0x0002100001d07983 */ /* 0x0001680000300a00 */
[----:B------:R0:W5:Y:S04]  /*7660*/  LDL.LU.64 R206, [R1+0x208] ;  /* 0x0002080001ce7983 */ /* 0x0001680000300a00 */
[----:B------:R0:W5:Y:S04]  /*7670*/  LDL.LU.64 R204, [R1+0x200] ;  /* 0x0002000001cc7983 */ /* 0x0001680000300a00 */
[----:B------:R0:W5:Y:S04]  /*7680*/  LDL.LU.64 R202, [R1+0x1f8] ;  /* 0x0001f80001ca7983 */ /* 0x0001680000300a00 */
[----:B------:R0:W5:Y:S01]  /*7690*/  LDL.LU.64 R200, [R1+0x1f0] ;  /* 0x0001f00001c87983 */ /* 0x0001620000300a00 */
[----:B------:R-:W-:Y:S05]  /*76a0*/  @!P1 BRA `(.L_x_22) ;  /* 0x0000006000b09947 */ /* 0x000fea0003800000 */
[----:B------:R-:W-:Y:S01]  /*76b0*/  UIADD3 UR26, UR37, 0x1, URZ ;  /* 0x00000001251a7890 */ /* 0x000fe2000fffe03f */
[----:B-----5:R-:W-:Y:S01]  /*76c0*/  R2UR UR25, R3 ;  /* 0x00000000031972ca */ /* 0x020fe200000e0000 */
[----:B------:R-:W-:Y:S02]  /*76d0*/  UMOV UR24, UR37 ;  /* 0x0000002500187c82 */ /* 0x000fe40008000000 */
[----:B------:R-:W-:-:S04]  /*76e0*/  UISETP.NE.AND UP0, UPT, UR26, 0x2, UPT ;  /* 0x000000021a00788c */ /* 0x000fc8000bf05270 */
[----:B------:R-:W-:Y:S02]  /*76f0*/  USEL UR27, URZ, 0x1, UP0 ;  /* 0x000000013f1b7887 */ /* 0x000fe40008000000 */
[----:B------:R-:W-:Y:S02]  /*7700*/  USEL UR26, UR26, URZ, UP0 ;  /* 0x0000003f1a1a7287 */ /* 0x000fe40008000000 */
[----:B------:R-:W-:-:S12]  /*7710*/  ULOP3.LUT UR27, UR36, UR27, URZ, 0x3c, !UPT ;  /* 0x0000001b241b7292 */ /* 0x000fd8000f8e3c3f */
.L_x_29:
[----:B-----5:R-:W-:Y:S05]  /*7720*/  @!P0 BRA `(.L_x_23) ;  /* 0x0000000000048947 */ /* 0x020fea0003800000 */
[----:B------:R-:W-:Y:S01]  /*7730*/  BPT.TRAP 0x1 ;  /* 0x000000040000795c */ /* 0x000fe20000300000 */
.L_x_23:
[----:B------:R-:W-:Y:S01]  /*7740*/  ULEA UR4, UR26, UR42, 0x3 ;  /* 0x0000002a1a047291 */ /* 0x000fe2000f8e183f */
[----:B------:R-:W-:-:S05]  /*7750*/  IMAD.U32 R0, RZ, RZ, UR27 ;  /* 0x0000001bff007e24 */ /* 0x000fca000f8e00ff */
[----:B------:R-:W-:-:S04]  /*7760*/  SHF.L.U32 R0, R0, 0x1f, RZ ;  /* 0x0000001f00007819 */ /* 0x000fc800000006ff */
[----:B------:R1:W2:Y:S01]  /*7770*/  SYNCS.PHASECHK.TRANS64.TRYWAIT P1, [UR4], R0 ;  /* 0x00000000ff0075a7 */ /* 0x0002a20008020144 */
[----:B------:R-:W-:Y:S05]  /*7780*/  @!P0 BRA `(.L_x_24) ;  /* 0x0000000000048947 */ /* 0x000fea0003800000 */
[----:B------:R-:W-:Y:S01]  /*7790*/  BPT.TRAP 0x1 ;  /* 0x000000040000795c */ /* 0x000fe20000300000 */
.L_x_24:
[----:B--2---:R-:W-:Y:S05]  /*77a0*/  @P1 BRA `(.L_x_25) ;  /* 0x0000000000081947 */ /* 0x004fea0003800000 */
[----:B------:R-:W2:Y:S02]  /*77b0*/  SYNCS.PHASECHK.TRANS64.TRYWAIT P1, [UR4], R0 ;  /* 0x00000000ff0075a7 */ /* 0x000ea40008020144 */
[----:B--2---:R-:W-:Y:S05]  /*77c0*/  @!P1 BRA `(.L_x_26) ;  /* 0x0000024800689947 */ /* 0x004fea0003800000 */
.L_x_25:
        /* <DEDUP_REMOVED lines=8> */
[----:B---3--:R-:W3:Y:S04]  /*7850*/  LDL.LU.64 R88, [R1+0x80] ;  /* 0x0000800001587983 */ /* 0x008ee80000300a00 */
[----:B------:R-:W3:Y:S04]  /*7860*/  LDL.LU.64 R90, [R1+0x88] ;  /* 0x00008800015a7983 */ /* 0x000ee80000300a00 */
[----:B------:R-:W3:Y:S04]  /*7870*/  LDL.LU.64 R92, [R1+0x90] ;  /* 0x00009000015c7983 */ /* 0x000ee80000300a00 */
[----:B------:R-:W3:Y:S04]  /*7880*/  LDL.LU.64 R94, [R1+0x98] ;  /* 0x00009800015e7983 */ /* 0x000ee80000300a00 */
[----:B------:R-:W3:Y:S04]  /*7890*/  LDL.LU.64 R96, [R1+0xa0] ;  /* 0x0000a00001607983 */ /* 0x000ee80000300a00 */
[----:B------:R-:W3:Y:S04]  /*78a0*/  LDL.LU.64 R98, [R1+0xa8] ;  /* 0x0000a80001627983 */ /* 0x000ee80000300a00 */
        /* <DEDUP_REMOVED lines=10> */
[----:B----4-:R-:W4:Y:S04]  /*7950*/  LDL.LU.64 R152, [R1+0x180] ;  /* 0x0001800001987983 */ /* 0x010f280000300a00 */
[----:B------:R-:W4:Y:S04]  /*7960*/  LDL.LU.64 R154, [R1+0x188] ;  /* 0x00018800019a7983 */ /* 0x000f280000300a00 */
[----:B------:R-:W4:Y:S04]  /*7970*/  LDL.LU.64 R156, [R1+0x190] ;  /* 0x00019000019c7983 */ /* 0x000f280000300a00 */
[----:B------:R-:W4:Y:S04]  /*7980*/  LDL.LU.64 R158, [R1+0x198] ;  /* 0x00019800019e7983 */ /* 0x000f280000300a00 */
[----:B------:R-:W4:Y:S04]  /*7990*/  LDL.LU.64 R160, [R1+0x1a0] ;  /* 0x0001a00001a07983 */ /* 0x000f280000300a00 */
[----:B------:R-:W4:Y:S04]  /*79a0*/  LDL.LU.64 R162, [R1+0x1a8] ;  /* 0x0001a80001a27983 */ /* 0x000f280000300a00 */
[----:B------:R-:W4:Y:S04]  /*79b0*/  LDL.LU.64 R164, [R1+0x1b0] ;  /* 0x0001b00001a47983 */ /* 0x000f280000300a00 */
[----:B------:R-:W4:Y:S01]  /*79c0*/  LDL.LU.64 R166, [R1+0x1b8] ;  /* 0x0001b80001a67983 */ /* 0x000f220000300a00 */
[----:B------:R-:W-:-:S02]  /*79d0*/  ULEA UR28, UR26, UR32, 0xc ;  /* 0x000000201a1c7291 */ /* 0x000fc4000f8e603f */
[----:B------:R-:W-:Y:S01]  /*79e0*/  UIMAD UR29, UR26, 0x500, UR33 ;  /* 0x000005001a1d78a4 */ /* 0x000fe2000f8e0221 */
[----:B------:R0:W-:Y:S01]  /*79f0*/  STL [R1+0x628], R216 ;  /* 0x000628d801007387 */ /* 0x0001e20000100800 */
[----:B------:R-:W-:Y:S01]  /*7a00*/  UMOV UR5, 0x40000040 ;  /* 0x4000004000057882 */ /* 0x000fe20000000000 */
[----:B------:R-:W-:Y:S01]  /*7a10*/  UMOV UR7, 0x40000040 ;  /* 0x4000004000077882 */ /* 0x000fe20000000000 */
[----:B------:R-:W-:Y:S01]  /*7a20*/  UIADD3 UR10, UR29, 0x100, URZ ;  /* 0x000001001d0a7890 */ /* 0x000fe2000fffe03f */
[----:B------:R-:W-:Y:S01]  /*7a30*/  STL [R1+0x624], R217 ;  /* 0x000624d901007387 */ /* 0x000fe20000100800 */
[----:B------:R-:W-:Y:S01]  /*7a40*/  UMOV UR4, UR28 ;  /* 0x0000001c00047c82 */ /* 0x000fe20008000000 */
[----:B------:R-:W-:Y:S01]  /*7a50*/  UMOV UR6, UR29 ;  /* 0x0000001d00067c82 */ /* 0x000fe20008000000 */
[----:B------:R-:W-:Y:S01]  /*7a60*/  UMOV UR8, UR4 ;  /* 0x0000000400087c82 */ /* 0x000fe20008000000 */
[----:B------:R-:W-:Y:S01]  /*7a70*/  UMOV UR9, UR5 ;  /* 0x0000000500097c82 */ /* 0x000fe20008000000 */
[----:B------:R-:W-:Y:S01]  /*7a80*/  UMOV UR11, 0x40000040 ;  /* 0x40000040000b7882 */ /* 0x000fe20000000000 */
[----:B------:R-:W-:Y:S01]  /*7a90*/  UIADD3 UR14, UR29, 0x200, URZ ;  /* 0x000002001d0e7890 */ /* 0x000fe2000fffe03f */
[----:B------:R-:W-:Y:S01]  /*7aa0*/  STL [R1+0x620], R218 ;  /* 0x000620da01007387 */ /* 0x000fe20000100800 */
[----:B------:R-:W-:Y:S01]  /*7ab0*/  UMOV UR12, UR4 ;  /* 0x00000004000c7c82 */ /* 0x000fe20008000000 */
[----:B------:R-:W-:Y:S01]  /*7ac0*/  UMOV UR13, UR5 ;  /* 0x00000005000d7c82 */ /* 0x000fe20008000000 */
[----:B------:R-:W-:Y:S01]  /*7ad0*/  UMOV UR15, 0x40000040 ;  /* 0x40000040000f7882 */ /* 0x000fe20000000000 */
[----:B------:R-:W-:Y:S01]  /*7ae0*/  UIADD3 UR18, UR29, 0x300, URZ ;  /* 0x000003001d127890 */ /* 0x000fe2000fffe03f */
[----:B------:R0:W-:Y:S01]  /*7af0*/  STL [R1+0x61c], R219 ;  /* 0x00061cdb01007387 */ /* 0x0001e20000100800 */
[----:B------:R-:W-:Y:S01]  /*7b00*/  UMOV UR16, UR4 ;  /* 0x0000000400107c82 */ /* 0x000fe20008000000 */
[----:B------:R-:W-:Y:S01]  /*7b10*/  UMOV UR17, UR5 ;  /* 0x0000000500117c82 */ /* 0x000fe20008000000 */
[----:B------:R-:W-:Y:S01]  /*7b20*/  UMOV UR19, 0x40000040 ;  /* 0x4000004000137882 */ /* 0x000fe20000000000 */
[----:B------:R-:W-:Y:S04]  /*7b30*/  STL [R1+0x618], R220 ;  /* 0x000618dc01007387 */ /* 0x000fe80000100800 */
[----:B------:R-:W-:Y:S04]  /*7b40*/  STL [R1+0x614], R221 ;  /* 0x000614dd01007387 */ /* 0x000fe80000100800 */
[----:B------:R-:W-:Y:S04]  /*7b50*/  STL [R1+0x610], R222 ;  /* 0x000610de01007387 */ /* 0x000fe80000100800 */
[----:B------:R-:W-:Y:S04]  /*7b60*/  STL [R1+0x60c], R223 ;  /* 0x00060cdf01007387 */ /* 0x000fe80000100800 */
[----:B------:R-:W-:Y:S04]  /*7b70*/  STL [R1+0x608], R224 ;  /* 0x000608e001007387 */ /* 0x000fe80000100800 */
[----:B------:R0:W-:Y:S04]  /*7b80*/  STL [R1+0x604], R225 ;  /* 0x000604e101007387 */ /* 0x0001e80000100800 */
        /* <DEDUP_REMOVED lines=9> */
[----:B------:R-:W-:Y:S01]  /*7c20*/  STL [R1+0x2f0], R2 ;  /* 0x0002f00201007387 */ /* 0x000fe20000100800 */
[----:B----4-:R-:W-:-:S06]  /*7c30*/  WARPGROUP.ARRIVE ;  /* 0x00000000000079c5 */ /* 0x010fcc0000000000 */
[----:B------:R-:W-:Y:S03]  /*7c40*/  HGMMA.64x32x16.F32 R152, gdesc[UR4], R152, gsb0 ;  /* 0x00600000049879f0 */ /* 0x000fe60008000898 */
[----:B------:R-:W-:Y:S02]  /*7c50*/  WARPGROUP.DEPBAR.LE gsb0, 0x0 ;  /* 0x00008000000079c5 */ /* 0x000fe40000010000 */
[----:B---3--:R-:W-:Y:S01]  /*7c60*/  WARPGROUP.ARRIVE ;  /* 0x00000000000079c5 */ /* 0x008fe20000000000 */
[----:B------:R-:W-:Y:S01]  /*7c70*/  UIADD3 UR22, UR29, 0x400, URZ ;  /* 0x000004001d167890 */ /* 0x000fe2000fffe03f */
[----:B------:R-:W-:Y:S01]  /*7c80*/  IMAD.MOV.U32 R20, RZ, RZ, R152 ;  /* 0x000000ffff147224 */ /* 0x000fe200078e0098 */
[----:B------:R-:W-:Y:S01]  /*7c90*/  UMOV UR20, UR4 ;  /* 0x0000000400147c82 */ /* 0x000fe20008000000 */
[----:B------:R-:W-:Y:S01]  /*7ca0*/  UMOV UR21, UR5 ;  /* 0x0000000500157c82 */ /* 0x000fe20008000000 */
[----:B------:R-:W-:Y:S01]  /*7cb0*/  UMOV UR23, 0x40000040 ;  /* 0x4000004000177882 */ /* 0x000fe20000000000 */
[----:B------:R-:W-:Y:S01]  /*7cc0*/  HGMMA.64x32x16.F32 R88, gdesc[UR8], R88, gsb0 ;  /* 0x00600000085879f0 */ /* 0x000fe20008000858 */
        /* <DEDUP_REMOVED lines=13> */
[----:B--2---:R-:W-:Y:S02]  /*7da0*/  IMAD.MOV.U32 R4, RZ, RZ, R166 ;  /* 0x000000ffff047224 */ /* 0x004fe400078e00a6 */
[----:B-1----:R-:W-:Y:S01]  /*7db0*/  IMAD.MOV.U32 R0, RZ, RZ, R167 ;  /* 0x000000ffff007224 */ /* 0x002fe200078e00a7 */
[----:B------:R-:W-:Y:S02]  /*7dc0*/  WARPGROUP.DEPBAR.LE gsb0, 0x0 ;  /* 0x00008000000079c5 */ /* 0x000fe40000010000 */
[----:B------:R-:W-:Y:S01]  /*7dd0*/  WARPGROUP.ARRIVE ;  /* 0x00000000000079c5 */ /* 0x000fe20000000000 */
[----:B0-----:R-:W-:Y:S01]  /*7de0*/  IMAD.MOV.U32 R216, RZ, RZ, R88 ;  /* 0x000000ffffd87224 */ /* 0x001fe200078e0058 */
[----:B------:R-:W-:Y:S01]  /*7df0*/  MOV R219, R91 ;  /* 0x0000005b00db7202 */ /* 0x000fe20000000f00 */
[----:B------:R-:W-:Y:S01]  /*7e00*/  IMAD.MOV.U32 R217, RZ, RZ, R89 ;  /* 0x000000ffffd97224 */ /* 0x000fe200078e0059 */
[----:B------:R-:W-:Y:S01]  /*7e10*/  MOV R225, R97 ;  /* 0x0000006100e17202 */ /* 0x000fe20000000f00 */
[----:B------:R-:W-:Y:S01]  /*7e20*/  IMAD.MOV.U32 R218, RZ, RZ, R90 ;  /* 0x000000ffffda7224 */ /* 0x000fe200078e005a */
[----:B------:R-:W-:Y:S01]  /*7e30*/  HGMMA.64x32x16.F32 R200, gdesc[UR12], R200, gsb0 ;  /* 0x006000000cc879f0 */ /* 0x000fe200080008c8 */
[----:B------:R-:W2:Y:S01]  /*7e40*/  LDL.LU.64 R88, [R1+0x40] ;  /* 0x0000400001587983 */ /* 0x000ea20000300a00 */
[----:B------:R-:W-:Y:S01]  /*7e50*/  IMAD.MOV.U32 R220, RZ, RZ, R92 ;  /* 0x000000ffffdc7224 */ /* 0x000fe200078e005c */
[----:B------:R-:W-:Y:S01]  /*7e60*/  MOV R231, R103 ;  /* 0x0000006700e77202 */ /* 0x000fe20000000f00 */
[----:B------:R-:W-:Y:S01]  /*7e70*/  IMAD.MOV.U32 R221, RZ, RZ, R93 ;  /* 0x000000ffffdd7224 */ /* 0x000fe200078e005d */
[----:B------:R-:W2:Y:S01]  /*7e80*/  LDL.LU.64 R90, [R1+0x48] ;  /* 0x00004800015a7983 */ /* 0x000ea20000300a00 */
[----:B------:R-:W-:-:S02]  /*7e90*/  IMAD.MOV.U32 R222, RZ, RZ, R94 ;  /* 0x000000ffffde7224 */ /* 0x000fc400078e005e */
[----:B------:R-:W-:Y:S01]  /*7ea0*/  IMAD.MOV.U32 R223, RZ, RZ, R95 ;  /* 0x000000ffffdf7224 */ /* 0x000fe200078e005f */
[----:B------:R-:W2:Y:S01]  /*7eb0*/  LDL.LU.64 R92, [R1+0x50] ;  /* 0x00005000015c7983 */ /* 0x000ea20000300a00 */
[----:B------:R-:W-:Y:S02]  /*7ec0*/  IMAD.MOV.U32 R224, RZ, RZ, R96 ;  /* 0x000000ffffe07224 */ /* 0x000fe400078e0060 */
[----:B------:R-:W-:Y:S01]  /*7ed0*/  IMAD.MOV.U32 R226, RZ, RZ, R98 ;  /* 0x000000ffffe27224 */ /* 0x000fe200078e0062 */
[----:B------:R-:W2:Y:S01]  /*7ee0*/  LDL.LU.64 R94, [R1+0x58] ;  /* 0x00005800015e7983 */ /* 0x000ea20000300a00 */
[----:B------:R-:W-:Y:S02]  /*7ef0*/  IMAD.MOV.U32 R227, RZ, RZ, R99 ;  /* 0x000000ffffe37224 */ /* 0x000fe400078e0063 */
[----:B------:R-:W-:Y:S01]  /*7f00*/  IMAD.MOV.U32 R228, RZ, RZ, R100 ;  /* 0x000000ffffe47224 */ /* 0x000fe200078e0064 */
[----:B------:R-:W2:Y:S01]  /*7f10*/  LDL.LU.64 R96, [R1+0x60] ;  /* 0x0000600001607983 */ /* 0x000ea20000300a00 */
[----:B------:R-:W-:-:S02]  /*7f20*/  IMAD.MOV.U32 R229, RZ, RZ, R101 ;  /* 0x000000ffffe57224 */ /* 0x000fc400078e0065 */
[----:B------:R-:W-:Y:S01]  /*7f30*/  IMAD.MOV.U32 R230, RZ, RZ, R102 ;  /* 0x000000ffffe67224 */ /* 0x000fe200078e0066 */
[----:B------:R-:W2:Y:S04]  /*7f40*/  LDL.LU.64 R98, [R1+0x68] ;  /* 0x0000680001627983 */ /* 0x000ea80000300a00 */
[----:B------:R-:W2:Y:S04]  /*7f50*/  LDL.LU.64 R100, [R1+0x70] ;  /* 0x0000700001647983 */ /* 0x000ea80000300a00 */
[----:B------:R-:W2:Y:S04]  /*7f60*/  LDL.LU.64 R102, [R1+0x78] ;  /* 0x0000780001667983 */ /* 0x000ea80000300a00 */
[----:B------:R-:W3:Y:S04]  /*7f70*/  LDL.LU.64 R152, [R1+0x140] ;  /* 0x0001400001987983 */ /* 0x000ee80000300a00 */
[----:B------:R-:W3:Y:S04]  /*7f80*/  LDL.LU.64 R154, [R1+0x148] ;  /* 0x00014800019a7983 */ /* 0x000ee80000300a00 */
[----:B------:R-:W3:Y:S04]  /*7f90*/  LDL.LU.64 R156, [R1+0x150] ;  /* 0x00015000019c7983 */ /* 0x000ee80000300a00 */
[----:B------:R-:W3:Y:S04]  /*7fa0*/  LDL.LU.64 R158, [R1+0x158] ;  /* 0x00015800019e7983 */ /* 0x000ee80000300a00 */
[----:B------:R-:W3:Y:S04]  /*7fb0*/  LDL.LU.64 R160, [R1+0x160] ;  /* 0x0001600001a07983 */ /* 0x000ee80000300a00 */
        /* <DEDUP_REMOVED lines=9> */
[----:B------:R-:W-:Y:S01]  /*8050*/  UIADD3 UR8, UR28, 0x400, URZ ;  /* 0x000004001c087890 */ /* 0x000fe2000fffe03f */
[----:B------:R-:W-:-:S06]  /*8060*/  UMOV UR21, 0x40000040 ;  /* 0x4000004000157882 */ /* 0x000fcc0000000000 */
        /* <DEDUP_REMOVED lines=16> */
[----:B------:R-:W-:Y:S04]  /*8170*/  STL [R1+0x594], R136 ;  /* 0x0005948801007387 */ /* 0x000fe80000100800 */
[----:B------:R-:W-:Y:S04]  /*8180*/  STL [R1+0x590], R137 ;  /* 0x0005908901007387 */ /* 0x000fe80000100800 */
[----:B------:R-:W-:Y:S04]  /*8190*/  STL [R1+0x58c], R138 ;  /* 0x00058c8a01007387 */ /* 0x000fe80000100800 */
[----:B------:R-:W-:Y:S04]  /*81a0*/  STL [R1+0x588], R139 ;  /* 0x0005888b01007387 */ /* 0x000fe80000100800 */
[----:B------:R-:W-:Y:S04]  /*81b0*/  STL [R1+0x584], R140 ;  /* 0x0005848c01007387 */ /* 0x000fe80000100800 */
[----:B------:R-:W-:Y:S01]  /*81c0*/  STL [R1+0x580], R141 ;  /* 0x0005808d01007387 */ /* 0x000fe20000100800 */
[----:B------:R-:W-:-:S02]  /*81d0*/  WARPGROUP.DEPBAR.LE gsb0, 0x0 ;  /* 0x00008000000079c5 */ /* 0x000fc40000010000 */
[----:B--2---:R-:W-:-:S06]  /*81e0*/  WARPGROUP.ARRIVE ;  /* 0x00000000000079c5 */ /* 0x004fcc0000000000 */
        /* <DEDUP_REMOVED lines=37> */
[----:B------:R4:W-:Y:S01]  /*8440*/  STL.64 [R1+0x60], R96 ;  /* 0x0000606001007387 */ /* 0x0009e20000100a00 */
[----:B---3--:R-:W-:-:S03]  /*8450*/  WARPGROUP.ARRIVE ;  /* 0x00000000000079c5 */ /* 0x008fc60000000000 */
[----:B------:R3:W-:Y:S04]  /*8460*/  STL.64 [R1+0x68], R98 ;  /* 0x0000686201007387 */ /* 0x0007e80000100a00 */
[----:B------:R3:W-:Y:S04]  /*8470*/  STL.64 [R1+0x70], R100 ;  /* 0x0000706401007387 */ /* 0x0007e80000100a00 */
[----:B------:R3:W-:Y:S04]  /*8480*/  STL.64 [R1+0x78], R102 ;  /* 0x0000786601007387 */ /* 0x0007e80000100a00 */
[----:B0-----:R-:W3:Y:S01]  /*8490*/  LDL.LU.64 R88, [R1+0x100] ;  /* 0x0001000001587983 */ /* 0x001ee20000300a00 */
[----:B------:R-:W-:-:S03]  /*84a0*/  UMOV UR4, UR20 ;  /* 0x0000001400047c82 */ /* 0x000fc60008000000 */
[----:B-1----:R-:W3:Y:S01]  /*84b0*/  LDL.LU.64 R90, [R1+0x108] ;  /* 0x00010800015a7983 */ /* 0x002ee20000300a00 */
[----:B------:R-:W-:Y:S02]  /*84c0*/  UMOV UR5, UR21 ;  /* 0x0000001500057c82 */ /* 0x000fe40008000000 */
[----:B------:R-:W-:Y:S01]  /*84d0*/  HGMMA.64x32x16.F32 R152, gdesc[UR4], R152, gsb0 ;  /* 0x00600000049879f0 */ /* 0x000fe20008000898 */
[----:B--2---:R-:W2:Y:S04]  /*84e0*/  LDL.LU.64 R92, [R1+0x110] ;  /* 0x00011000015c7983 */ /* 0x004ea80000300a00 */
[----:B----4-:R-:W2:Y:S04]  /*84f0*/  LDL.LU.64 R94, [R1+0x118] ;  /* 0x00011800015e7983 */ /* 0x010ea80000300a00 */
[----:B------:R-:W2:Y:S04]  /*8500*/  LDL.LU.64 R96, [R1+0x120] ;  /* 0x0001200001607983 */ /* 0x000ea80000300a00 */
[----:B---3--:R-:W2:Y:S04]  /*8510*/  LDL.LU.64 R98, [R1+0x128] ;  /* 0x0001280001627983 */ /* 0x008ea80000300a00 */
[----:B------:R-:W2:Y:S04]  /*8520*/  LDL.LU.64 R100, [R1+0x130] ;  /* 0x0001300001647983 */ /* 0x000ea80000300a00 */
[----:B------:R-:W2:Y:S01]  /*8530*/  LDL.LU.64 R102, [R1+0x138] ;  /* 0x0001380001667983 */ /* 0x000ea20000300a00 */
[----:B------:R-:W-:-:S02]  /*8540*/  WARPGROUP.DEPBAR.LE gsb0, 0x0 ;  /* 0x00008000000079c5 */ /* 0x000fc40000010000 */
[----:B------:R-:W-:Y:S02]  /*8550*/  IMAD.MOV.U32 R147, RZ, RZ, R152 ;  /* 0x000000ffff937224 */ /* 0x000fe400078e0098 */
[----:B------:R-:W-:Y:S01]  /*8560*/  IMAD.MOV.U32 R148, RZ, RZ, R153 ;  /* 0x000000ffff947224 */ /* 0x000fe200078e0099 */
[----:B------:R-:W-:Y:S01]  /*8570*/  MOV R235, R157 ;  /* 0x0000009d00eb7202 */ /* 0x000fe20000000f00 */
[----:B------:R-:W-:Y:S01]  /*8580*/  IMAD.MOV.U32 R149, RZ, RZ, R154 ;  /* 0x000000ffff957224 */ /* 0x000fe200078e009a */
[----:B------:R-:W3:Y:S01]  /*8590*/  LDL.LU.64 R152, [R1] ;  /* 0x0000000001987983 */ /* 0x000ee20000300a00 */
[----:B------:R-:W-:Y:S02]  /*85a0*/  IMAD.MOV.U32 R150, RZ, RZ, R155 ;  /* 0x000000ffff967224 */ /* 0x000fe400078e009b */
[----:B------:R-:W-:Y:S01]  /*85b0*/  IMAD.MOV.U32 R151, RZ, RZ, R156 ;  /* 0x000000ffff977224 */ /* 0x000fe200078e009c */
[----:B------:R-:W3:Y:S01]  /*85c0*/  LDL.LU.64 R154, [R1+0x8] ;  /* 0x00000800019a7983 */ /* 0x000ee20000300a00 */
[----:B------:R-:W-:-:S02]  /*85d0*/  IMAD.MOV.U32 R234, RZ, RZ, R158 ;  /* 0x000000ffffea7224 */ /* 0x000fc400078e009e */
[----:B------:R-:W-:Y:S01]  /*85e0*/  IMAD.MOV.U32 R233, RZ, RZ, R159 ;  /* 0x000000ffffe97224 */ /* 0x000fe200078e009f */
[----:B------:R-:W3:Y:S01]  /*85f0*/  LDL.LU.64 R156, [R1+0x10] ;  /* 0x00001000019c7983 */ /* 0x000ee20000300a00 */
[----:B------:R-:W-:Y:S01]  /*8600*/  IMAD.MOV.U32 R232, RZ, RZ, R160 ;  /* 0x000000ffffe87224 */ /* 0x000fe200078e00a0 */
[----:B------:R-:W-:Y:S01]  /*8610*/  MOV R21, R163 ;  /* 0x000000a300157202 */ /* 0x000fe20000000f00 */
[----:B------:R-:W-:Y:S01]  /*8620*/  IMAD.MOV.U32 R23, RZ, RZ, R161 ;  /* 0x000000ffff177224 */ /* 0x000fe200078e00a1 */
[----:B------:R-:W3:Y:S01]  /*8630*/  LDL.LU.64 R158, [R1+0x18] ;  /* 0x00001800019e7983 */ /* 0x000ee20000300a00 */
[----:B------:R-:W-:Y:S02]  /*8640*/  IMAD.MOV.U32 R22, RZ, RZ, R162 ;  /* 0x000000ffff167224 */ /* 0x000fe400078e00a2 */
[----:B------:R-:W-:Y:S01]  /*8650*/  IMAD.MOV.U32 R17, RZ, RZ, R164 ;  /* 0x000000ffff117224 */ /* 0x000fe200078e00a4 */
[----:B------:R-:W3:Y:S01]  /*8660*/  LDL.LU.64 R160, [R1+0x20] ;  /* 0x0000200001a07983 */ /* 0x000ee20000300a00 */
[----:B------:R-:W-:-:S02]  /*8670*/  IMAD.MOV.U32 R16, RZ, RZ, R165 ;  /* 0x000000ffff107224 */ /* 0x000fc400078e00a5 */
[----:B------:R-:W-:Y:S01]  /*8680*/  IMAD.MOV.U32 R3, RZ, RZ, R166 ;  /* 0x000000ffff037224 */ /* 0x000fe200078e00a6 */
[----:B------:R-:W3:Y:S01]  /*8690*/  LDL.LU.64 R162, [R1+0x28] ;  /* 0x0000280001a27983 */ /* 0x000ee20000300a00 */
[----:B------:R-:W-:-:S03]  /*86a0*/  IMAD.MOV.U32 R2, RZ, RZ, R167 ;  /* 0x000000ffff027224 */ /* 0x000fc600078e00a7 */
[----:B------:R-:W3:Y:S04]  /*86b0*/  LDL.LU.64 R164, [R1+0x30] ;  /* 0x0000300001a47983 */ /* 0x000ee80000300a00 */
[----:B------:R-:W3:Y:S01]  /*86c0*/  LDL.LU.64 R166, [R1+0x38] ;  /* 0x0000380001a67983 */ /* 0x000ee20000300a00 */
[----:B------:R-:W-:Y:S01]  /*86d0*/  UIADD3 UR12, UR28, 0x800, URZ ;  /* 0x000008001c0c7890 */ /* 0x000fe2000fffe03f */
[----:B------:R-:W-:-:S06]  /*86e0*/  UMOV UR5, 0x40000040 ;  /* 0x4000004000057882 */ /* 0x000fcc0000000000 */
[----:B------:R-:W-:Y:S01]  /*86f0*/  UMOV UR4, UR12 ;  /* 0x0000000c00047c82 */ /* 0x000fe20008000000 */
[----:B------:R-:W-:Y:S01]  /*8700*/  UMOV UR9, UR5 ;  /* 0x0000000500097c82 */ /* 0x000fe20008000000 */
[----:B------:R-:W-:Y:S01]  /*8710*/  UMOV UR8, UR4 ;  /* 0x0000000400087c82 */ /* 0x000fe20008000000 */
[----:B------:R-:W-:Y:S01]  /*8720*/  UMOV UR12, UR4 ;  /* 0x00000004000c7c82 */ /* 0x000fe20008000000 */
[----:B------:R-:W-:Y:S01]  /*8730*/  UMOV UR13, UR5 ;  /* 0x00000005000d7c82 */ /* 0x000fe20008000000 */
[----:B------:R-:W-:Y:S01]  /*8740*/  UMOV UR16, UR4 ;  /* 0x0000000400107c82 */ /* 0x000fe20008000000 */
[----:B------:R-:W-:Y:S01]  /*8750*/  UMOV UR17, UR5 ;  /* 0x0000000500117c82 */ /* 0x000fe20008000000 */
[----:B--2---:R-:W-:-:S06]  /*8760*/  WARPGROUP.ARRIVE ;  /* 0x00000000000079c5 */ /* 0x004fcc0000000000 */
[----:B------:R-:W-:Y:S03]  /*8770*/  HGMMA.64x32x16.F32 R88, gdesc[UR4], R88, gsb0 ;  /* 0x00600000045879f0 */ /* 0x000fe60008000858 */
[----:B------:R-:W-:Y:S02]  /*8780*/  WARPGROUP.DEPBAR.LE gsb0, 0x0 ;  /* 0x00008000000079c5 */ /* 0x000fe40000010000 */
[----:B---3--:R-:W-:-:S06]  /*8790*/  WARPGROUP.ARRIVE ;  /* 0x00000000000079c5 */ /* 0x008fcc0000000000 */
[----:B------:R-:W-:Y:S01]  /*87a0*/  HGMMA.64x32x16.F32 R152, gdesc[UR8], R152, gsb0 ;  /* 0x00600000089879f0 */ /* 0x000fe20008000898 */
[----:B------:R-:W-:Y:S01]  /*87b0*/  IMAD.MOV.U32 R145, RZ, RZ, R102 ;  /* 0x000000ffff917224 */ /* 0x000fe200078e0066 */
[----:B------:R-:W-:Y:S01]  /*87c0*/  MOV R144, R101 ;  /* 0x0000006500907202 */ /* 0x000fe20000000f00 */
[----:B------:R-:W-:Y:S02]  /*87d0*/  IMAD.MOV.U32 R146, RZ, RZ, R103 ;  /* 0x000000ffff927224 */ /* 0x000fe400078e0067 */
[----:B------:R-:W-:Y:S01]  /*87e0*/  IMAD.MOV.U32 R143, RZ, RZ, R100 ;  /* 0x000000ffff8f7224 */ /* 0x000fe200078e0064 */
[----:B------:R-:W2:Y:S01]  /*87f0*/  LDL.LU.64 R102, [R1+0x6a8] ;  /* 0x0006a80001667983 */ /* 0x000ea20000300a00 */
[----:B------:R-:W-:Y:S02]  /*8800*/  IMAD.MOV.U32 R141, RZ, RZ, R98 ;  /* 0x000000ffff8d7224 */ /* 0x000fe400078e0062 */
[----:B------:R-:W-:Y:S01]  /*8810*/  IMAD.MOV.U32 R142, RZ, RZ, R99 ;  /* 0x000000ffff8e7224 */ /* 0x000fe200078e0063 */
        /* <DEDUP_REMOVED lines=8> */
[----:B------:R-:W-:Y:S01]  /*88a0*/  IMAD.MOV.U32 R136, RZ, RZ, R93 ;  /* 0x000000ffff887224 */ /* 0x000fe200078e005d */
[----:B------:R-:W-:Y:S01]  /*88b0*/  MOV R84, R89 ;  /* 0x0000005900547202 */ /* 0x000fe20000000f00 */
[----:B------:R-:W-:Y:S01]  /*88c0*/  IMAD.MOV.U32 R85, RZ, RZ, R90 ;  /* 0x000000ffff557224 */ /* 0x000fe200078e005a */
[----:B------:R-:W2:Y:S01]  /*88d0*/  LDL.LU.64 R94, [R1+0x688] ;  /* 0x00068800015e7983 */ /* 0x000ea20000300a00 */
[----:B------:R-:W-:Y:S02]  /*88e0*/  IMAD.MOV.U32 R86, RZ, RZ, R91 ;  /* 0x000000ffff567224 */ /* 0x000fe400078e005b */
[----:B------:R-:W-:Y:S01]  /*88f0*/  IMAD.MOV.U32 R83, RZ, RZ, R88 ;  /* 0x000000ffff537224 */ /* 0x000fe200078e0058 */
[----:B------:R-:W2:Y:S04]  /*8900*/  LDL.LU.64 R92, [R1+0x680] ;  /* 0x00068000015c7983 */ /* 0x000ea80000300a00 */
[----:B------:R-:W2:Y:S04]  /*8910*/  LDL.LU.64 R90, [R1+0x678] ;  /* 0x00067800015a7983 */ /* 0x000ea80000300a00 */
[----:B------:R-:W2:Y:S01]  /*8920*/  LDL.LU.64 R88, [R1+0x670] ;  /* 0x0006700001587983 */ /* 0x000ea20000300a00 */
[----:B------:R-:W-:-:S02]  /*8930*/  WARPGROUP.DEPBAR.LE gsb0, 0x0 ;  /* 0x00008000000079c5 */ /* 0x000fc40000010000 */
[----:B------:R-:W-:-:S06]  /*8940*/  WARPGROUP.ARRIVE ;  /* 0x00000000000079c5 */ /* 0x000fcc0000000000 */
[----:B------:R-:W-:Y:S01]  /*8950*/  HGMMA.64x32x16.F32 R168, gdesc[UR12], R168, gsb0 ;  /* 0x006000000ca879f0 */ /* 0x000fe200080008a8 */
        /* <DEDUP_REMOVED lines=21> */
[----:B------:R-:W-:-:S03]  /*8ab0*/  IMAD.MOV.U32 R68, RZ, RZ, R153 ;  /* 0x000000ffff447224 */ /* 0x000fc600078e0099 */
[----:B------:R-:W3:Y:S04]  /*8ac0*/  LDL.LU.64 R154, [R1+0x638] ;  /* 0x00063800019a7983 */ /* 0x000ee80000300a00 */
[----:B------:R-:W3:Y:S01]  /*8ad0*/  LDL.LU.64 R152, [R1+0x630] ;  /* 0x0006300001987983 */ /* 0x000ee20000300a00 */
[----:B------:R-:W-:Y:S02]  /*8ae0*/  WARPGROUP.DEPBAR.LE gsb0, 0x0 ;  /* 0x00008000000079c5 */ /* 0x000fe40000010000 */
[----:B------:R-:W-:-:S06]  /*8af0*/  WARPGROUP.ARRIVE ;  /* 0x00000000000079c5 */ /* 0x000fcc0000000000 */
[----:B------:R-:W-:Y:S01]  /*8b00*/  HGMMA.64x32x16.F32 R104, gdesc[UR16], R104, gsb0 ;  /* 0x00600000106879f0 */ /* 0x000fe20008000868 */
        /* <DEDUP_REMOVED lines=8> */
[----:B0-----:R-:W-:Y:S01]  /*8b90*/  IMAD.MOV.U32 R174, RZ, RZ, R222 ;  /* 0x000000ffffae7224 */ /* 0x001fe200078e00de */
[----:B------:R-:W-:Y:S01]  /*8ba0*/  UMOV UR20, UR4 ;  /* 0x0000000400147c82 */ /* 0x000fe20008000000 */
[----:B-1----:R-:W-:Y:S01]  /*8bb0*/  IMAD.MOV.U32 R172, RZ, RZ, R220 ;  /* 0x000000ffffac7224 */ /* 0x002fe200078e00dc */
[----:B------:R-:W-:Y:S01]  /*8bc0*/  MOV R173, R221 ;  /* 0x000000dd00ad7202 */ /* 0x000fe20000000f00 */
[----:B----4-:R-:W-:-:S02]  /*8bd0*/  IMAD.MOV.U32 R170, RZ, RZ, R218 ;  /* 0x000000ffffaa7224 */ /* 0x010fc400078e00da */
[----:B------:R-:W-:Y:S02]  /*8be0*/  IMAD.MOV.U32 R168, RZ, RZ, R216 ;  /* 0x000000ffffa87224 */ /* 0x000fe400078e00d8 */
[----:B------:R-:W4:Y:S01]  /*8bf0*/  LDL.LU R216, [R1+0x628] ;  /* 0x0006280001d87983 */ /* 0x000f220000300800 */
[----:B------:R-:W-:Y:S02]  /*8c00*/  IMAD.MOV.U32 R169, RZ, RZ, R217 ;  /* 0x000000ffffa97224 */ /* 0x000fe400078e00d9 */
[----:B------:R-:W-:Y:S01]  /*8c10*/  IMAD.MOV.U32 R171, RZ, RZ, R219 ;  /* 0x000000ffffab7224 */ /* 0x000fe200078e00db */
[----:B------:R-:W4:Y:S01]  /*8c20*/  LDL.LU R217, [R1+0x624] ;  /* 0x0006240001d97983 */ /* 0x000f220000300800 */
[----:B------:R-:W-:-:S03]  /*8c30*/  UMOV UR21, UR5 ;  /* 0x0000000500157c82 */ /* 0x000fc60008000000 */
[----:B------:R-:W4:Y:S01]  /*8c40*/  LDL.LU R218, [R1+0x620] ;  /* 0x0006200001da7983 */ /* 0x000f220000300800 */
[----:B------:R-:W-:-:S03]  /*8c50*/  IMAD.MOV.U32 R175, RZ, RZ, R223 ;  /* 0x000000ffffaf7224 */ /* 0x000fc600078e00df */
[----:B------:R-:W4:Y:S01]  /*8c60*/  LDL.LU R219, [R1+0x61c] ;  /* 0x00061c0001db7983 */ /* 0x000f220000300800 */
[----:B------:R-:W-:Y:S02]  /*8c70*/  WARPGROUP.DEPBAR.LE gsb0, 0x0 ;  /* 0x00008000000079c5 */ /* 0x000fe40000010000 */
[----:B------:R-:W-:Y:S01]  /*8c80*/  WARPGROUP.ARRIVE ;  /* 0x00000000000079c5 */ /* 0x000fe20000000000 */
[----:B------:R-:W4:Y:S01]  /*8c90*/  LDL.LU R220, [R1+0x618] ;  /* 0x0006180001dc7983 */ /* 0x000f220000300800 */
[----:B------:R-:W-:-:S03]  /*8ca0*/  IMAD.MOV.U32 R176, RZ, RZ, R224 ;  /* 0x000000ffffb07224 */ /* 0x000fc600078e00e0 */
[----:B------:R-:W4:Y:S01]  /*8cb0*/  LDL.LU R221, [R1+0x614] ;  /* 0x0006140001dd7983 */ /* 0x000f220000300800 */
[----:B------:R-:W-:Y:S01]  /*8cc0*/  HGMMA.64x32x16.F32 R40, gdesc[UR20], R40, gsb0 ;  /* 0x00600000142879f0 */ /* 0x000fe20008000828 */
[----:B------:R-:W-:Y:S02]  /*8cd0*/  IMAD.MOV.U32 R177, RZ, RZ, R225 ;  /* 0x000000ffffb17224 */ /* 0x000fe400078e00e1 */
        /* <DEDUP_REMOVED lines=12> */
[----:B------:R-:W4:Y:S04]  /*8da0*/  LDL.LU R228, [R1+0x5f8] ;  /* 0x0005f80001e47983 */ /* 0x000f280000300800 */
[----:B------:R-:W4:Y:S04]  /*8db0*/  LDL.LU R229, [R1+0x5f4] ;  /* 0x0005f40001e57983 */ /* 0x000f280000300800 */
[----:B------:R-:W4:Y:S04]  /*8dc0*/  LDL.LU R230, [R1+0x5f0] ;  /* 0x0005f00001e67983 */ /* 0x000f280000300800 */
[----:B------:R-:W4:Y:S04]  /*8dd0*/  LDL.LU R231, [R1+0x5ec] ;  /* 0x0005ec0001e77983 */ /* 0x000f280000300800 */
        /* <DEDUP_REMOVED lines=26> */
[----:B------:R-:W-:Y:S01]  /*8f80*/  WARPGROUP.ARRIVE ;  /* 0x00000000000079c5 */ /* 0x000fe20000000000 */
[----:B------:R-:W-:-:S05]  /*8f90*/  UMOV UR21, 0x40000040 ;  /* 0x4000004000157882 */ /* 0x000fca0000000000 */
[----:B------:R-:W-:Y:S02]  /*8fa0*/  UMOV UR20, UR8 ;  /* 0x0000000800147c82 */ /* 0x000fe40008000000 */
[----:B------:R-:W-:Y:S01]  /*8fb0*/  HGMMA.64x32x16.F32 R24, gdesc[UR20], R24, gsb0 ;  /* 0x00600000141879f0 */ /* 0x000fe20008000818 */
[----:B------:R-:W-:Y:S01]  /*8fc0*/  UMOV UR16, UR20 ;  /* 0x0000001400107c82 */ /* 0x000fe20008000000 */
[----:B------:R-:W-:Y:S01]  /*8fd0*/  UMOV UR17, UR21 ;  /* 0x0000001500117c82 */ /* 0x000fe20008000000 */
[----:B------:R-:W-:Y:S02]  /*8fe0*/  WARPGROUP.DEPBAR.LE gsb0, 0x0 ;  /* 0x00008000000079c5 */ /* 0x000fe40000010000 */
[----:B--2---:R-:W-:-:S06]  /*8ff0*/  WARPGROUP.ARRIVE ;  /* 0x00000000000079c5 */ /* 0x004fcc0000000000 */
[----:B------:R-:W-:Y:S01]  /*9000*/  HGMMA.64x32x16.F32 R88, gdesc[UR16], R88, gsb0 ;  /* 0x00600000105879f0 */ /* 0x000fe20008000858 */
[----:B------:R-:W-:Y:S01]  /*9010*/  UMOV UR12, UR20 ;  /* 0x00000014000c7c82 */ /* 0x000fe20008000000 */
[----:B------:R-:W-:Y:S01]  /*9020*/  UMOV UR13, UR21 ;  /* 0x00000015000d7c82 */ /* 0x000fe20008000000 */
[----:B------:R-:W-:Y:S02]  /*9030*/  WARPGROUP.DEPBAR.LE gsb0, 0x0 ;  /* 0x00008000000079c5 */ /* 0x000fe40000010000 */
[----:B---3--:R-:W-:-:S06]  /*9040*/  WARPGROUP.ARRIVE ;  /* 0x00000000000079c5 */ /* 0x008fcc0000000000 */
[----:B------:R-:W-:Y:S01]  /*9050*/  HGMMA.64x32x16.F32 R152, gdesc[UR12], R152, gsb0 ;  /* 0x006000000c9879f0 */ /* 0x000fe20008000898 */
[----:B------:R-:W-:Y:S01]  /*9060*/  UMOV UR8, UR20 ;  /* 0x0000001400087c82 */ /* 0x000fe20008000000 */
[----:B------:R-:W-:Y:S01]  /*9070*/  UMOV UR9, UR21 ;  /* 0x0000001500097c82 */ /* 0x000fe20008000000 */
[----:B------:R-:W-:Y:S02]  /*9080*/  WARPGROUP.DEPBAR.LE gsb0, 0x0 ;  /* 0x00008000000079c5 */ /* 0x000fe40000010000 */
[----:B----4-:R-:W-:-:S06]  /*9090*/  WARPGROUP.ARRIVE ;  /* 0x00000000000079c5 */ /* 0x010fcc0000000000 */
        /* <DEDUP_REMOVED lines=22> */
[----:B------:R-:W-:Y:S02]  /*9200*/  UIADD3 UR4, UR28, 0x2, URZ ;  /* 0x000000021c047890 */ /* 0x000fe4000fffe03f */
[----:B------:R-:W-:Y:S01]  /*9210*/  UIADD3 UR5, UR29, 0x2, URZ ;  /* 0x000000021d057890 */ /* 0x000fe2000fffe03f */
[----:B------:R-:W-:Y:S01]  /*9220*/  UMOV UR9, 0x40000040 ;  /* 0x4000004000097882 */ /* 0x000fe20000000000 */
[----:B------:R-:W-:-:S03]  /*9230*/  UMOV UR11, 0x40000040 ;  /* 0x40000040000b7882 */ /* 0x000fc60000000000 */
[----:B------:R-:W-:Y:S02]  /*9240*/  UMOV UR8, UR4 ;  /* 0x0000000400087c82 */ /* 0x000fe40008000000 */
[----:B------:R-:W-:Y:S01]  /*9250*/  UMOV UR10, UR5 ;  /* 0x00000005000a7c82 */ /* 0x000fe20008000000 */
[----:B------:R-:W-:Y:S02]  /*9260*/  WARPGROUP.DEPBAR.LE gsb0, 0x0 ;  /* 0x00008000000079c5 */ /* 0x000fe40000010000 */
[----:B------:R-:W-:-:S06]  /*9270*/  WARPGROUP.ARRIVE ;  /* 0x00000000000079c5 */ /* 0x000fcc0000000000 */
[----:B------:R-:W-:Y:S01]  /*9280*/  HGMMA.64x32x16.F32 R104, gdesc[UR8], R104, gsb0 ;  /* 0x00600000086879f0 */ /* 0x000fe20008000868 */
[----:B------:R-:W-:Y:S01]  /*9290*/  UIADD3 UR6, UR29, 0x102, URZ ;  /* 0x000001021d067890 */ /* 0x000fe2000fffe03f */
[----:B------:R-:W-:Y:S01]  /*92a0*/  UMOV UR4, UR8 ;  /* 0x0000000800047c82 */ /* 0x000fe20008000000 */
[----:B------:R-:W-:Y:S01]  /*92b0*/  UMOV UR5, UR9 ;  /* 0x0000000900057c82 */ /* 0x000fe20008000000 */
[----:B------:R-:W-:Y:S01]  /*92c0*/  UMOV UR7, 0x40000040 ;  /* 0x4000004000077882 */ /* 0x000fe20000000000 */
[----:B------:R-:W-:Y:S02]  /*92d0*/  WARPGROUP.DEPBAR.LE gsb0, 0x0 ;  /* 0x00008000000079c5 */ /* 0x000fe40000010000 */
[----:B------:R-:W-:-:S06]  /*92e0*/  WARPGROUP.ARRIVE ;  /* 0x00000000000079c5 */ /* 0x000fcc0000000000 */
[----:B------:R-:W-:Y:S01]  /*92f0*/  HGMMA.64x32x16.F32 R168, gdesc[UR4], R168, gsb0 ;  /* 0x0060000004a879f0 */ /* 0x000fe200080008a8 */
[----:B------:R-:W-:Y:S01]  /*9300*/  UIADD3 UR14, UR29, 0x202, URZ ;  /* 0x000002021d0e7890 */ /* 0x000fe2000fffe03f */
[----:B------:R-:W-:Y:S01]  /*9310*/  UMOV UR12, UR8 ;  /* 0x00000008000c7c82 */ /* 0x000fe20008000000 */
[----:B------:R-:W-:Y:S01]  /*9320*/  UMOV UR13, UR9 ;  /* 0x00000009000d7c82 */ /* 0x000fe20008000000 */
[----:B------:R-:W-:Y:S01]  /*9330*/  UMOV UR15, 0x40000040 ;  /* 0x40000040000f7882 */ /* 0x000fe20000000000 */
[----:B------:R-:W-:Y:S01]  /*9340*/  STL.64 [R1+0x180], R104 ;  /* 0x0001806801007387 */ /* 0x000fe20000100a00 */
[----:B------:R-:W-:Y:S02]  /*9350*/  WARPGROUP.DEPBAR.LE gsb0, 0x0 ;  /* 0x00008000000079c5 */ /* 0x000fe40000010000 */
        /* <DEDUP_REMOVED lines=26> */
[----:B0-----:R-:W-:-:S02]  /*9500*/  IMAD.MOV.U32 R206, RZ, RZ, R73 ;  /* 0x000000ffffce7224 */ /* 0x001fc400078e0049 */
[----:B-1----:R-:W-:Y:S01]  /*9510*/  IMAD.MOV.U32 R204, RZ, RZ, R71 ;  /* 0x000000ffffcc7224 */ /* 0x002fe200078e0047 */
[----:B------:R-:W-:Y:S01]  /*9520*/  MOV R205, R72 ;  /* 0x0000004800cd7202 */ /* 0x000fe20000000f00 */
[----:B--2---:R-:W-:Y:S02]  /*9530*/  IMAD.MOV.U32 R202, RZ, RZ, R69 ;  /* 0x000000ffffca7224 */ /* 0x004fe400078e0045 */
[----:B---3--:R-:W-:Y:S02]  /*9540*/  IMAD.MOV.U32 R200, RZ, RZ, R67 ;  /* 0x000000ffffc87224 */ /* 0x008fe400078e0043 */
[----:B------:R-:W2:Y:S01]  /*9550*/  LDL.LU R67, [R1+0x5e8] ;  /* 0x0005e80001437983 */ /* 0x000ea20000300800 */
[----:B------:R-:W-:Y:S02]  /*9560*/  IMAD.MOV.U32 R201, RZ, RZ, R68 ;  /* 0x000000ffffc97224 */ /* 0x000fe400078e0044 */
[----:B------:R-:W-:Y:S01]  /*9570*/  IMAD.MOV.U32 R203, RZ, RZ, R70 ;  /* 0x000000ffffcb7224 */ /* 0x000fe200078e0046 */
[----:B------:R-:W2:Y:S04]  /*9580*/  LDL.LU R68, [R1+0x5e4] ;  /* 0x0005e40001447983 */ /* 0x000ea80000300800 */
[----:B------:R-:W2:Y:S01]  /*9590*/  LDL.LU R69, [R1+0x5e0] ;  /* 0x0005e00001457983 */ /* 0x000ea20000300800 */
[----:B------:R-:W-:-:S03]  /*95a0*/  IMAD.MOV.U32 R207, RZ, RZ, R74 ;  /* 0x000000ffffcf7224 */ /* 0x000fc600078e004a */
[----:B------:R-:W2:Y:S01]  /*95b0*/  LDL.LU R70, [R1+0x5dc] ;  /* 0x0005dc0001467983 */ /* 0x000ea20000300800 */
[----:B------:R-:W-:-:S03]  /*95c0*/  IMAD.MOV.U32 R208, RZ, RZ, R75 ;  /* 0x000000ffffd07224 */ /* 0x000fc600078e004b */
[----:B------:R-:W2:Y:S01]  /*95d0*/  LDL.LU R71, [R1+0x5d8] ;  /* 0x0005d80001477983 */ /* 0x000ea20000300800 */
[----:B------:R-:W-:-:S03]  /*95e0*/  IMAD.MOV.U32 R209, RZ, RZ, R76 ;  /* 0x000000ffffd17224 */ /* 0x000fc600078e004c */
[----:B------:R-:W3:Y:S01]  /*95f0*/  LDL.LU R72, [R1+0x5d4] ;  /* 0x0005d40001487983 */ /* 0x000ee20000300800 */
[----:B------:R-:W-:-:S03]  /*9600*/  IMAD.MOV.U32 R210, RZ, RZ, R77 ;  /* 0x000000ffffd27224 */ /* 0x000fc600078e004d */
[----:B------:R-:W3:Y:S01]  /*9610*/  LDL.LU R73, [R1+0x5d0] ;  /* 0x0005d00001497983 */ /* 0x000ee20000300800 */
[----:B------:R-:W-:-:S03]  /*9620*/  MOV R211, R78 ;  /* 0x0000004e00d37202 */ /* 0x000fc60000000f00 */
[----:B------:R-:W3:Y:S01]  /*9630*/  LDL.LU R74, [R1+0x5cc] ;  /* 0x0005cc00014a7983 */ /* 0x000ee20000300800 */
[----:B------:R-:W-:-:S03]  /*9640*/  IMAD.MOV.U32 R212, RZ, RZ, R79 ;  /* 0x000000ffffd47224 */ /* 0x000fc600078e004f */
        /* <DEDUP_REMOVED lines=43> */
[----:B------:R-:W-:Y:S01]  /*9900*/  IMAD.MOV.U32 R18, RZ, RZ, R42 ;  /* 0x000000ffff127224 */ /* 0x000fe200078e002a */
[----:B------:R-:W-:Y:S02]  /*9910*/  MOV R15, R43 ;  /* 0x0000002b000f7202 */ /* 0x000fe40000000f00 */
[----:B------:R-:W4:Y:S01]  /*9920*/  LDL.LU R145, [R1+0x570] ;  /* 0x0005700001917983 */ /* 0x000f220000300800 */
[----:B------:R-:W-:-:S03]  /*9930*/  IMAD.MOV.U32 R14, RZ, RZ, R44 ;  /* 0x000000ffff0e7224 */ /* 0x000fc600078e002c */
[----:B------:R-:W4:Y:S01]  /*9940*/  LDL.LU R146, [R1+0x56c] ;  /* 0x00056c0001927983 */ /* 0x000f220000300800 */
[----:B------:R-:W-:-:S03]  /*9950*/  IMAD.MOV.U32 R13, RZ, RZ, R45 ;  /* 0x000000ffff0d7224 */ /* 0x000fc600078e002d */
[----:B------:R-:W2:Y:S01]  /*9960*/  LDL.LU.64 R40, [R1+0x40] ;  /* 0x0000400001287983 */ /* 0x000ea20000300a00 */
        /* <DEDUP_REMOVED lines=13> */
[----:B------:R-:W-:-:S03]  /*9a40*/  IMAD.MOV.U32 R4, RZ, RZ, R54 ;  /* 0x000000ffff047224 */ /* 0x000fc600078e0036 */
[----:B------:R-:W2:Y:S01]  /*9a50*/  LDL.LU.64 R50, [R1+0x68] ;  /* 0x0000680001327983 */ /* 0x000ea20000300a00 */
[----:B------:R-:W-:-:S03]  /*9a60*/  IMAD.MOV.U32 R104, RZ, RZ, R147 ;  /* 0x000000ffff687224 */ /* 0x000fc600078e0093 */
[----:B------:R-:W2:Y:S01]  /*9a70*/  LDL.LU.64 R52, [R1+0x70] ;  /* 0x0000700001347983 */ /* 0x000ea20000300a00 */
[----:B------:R-:W-:-:S03]  /*9a80*/  IMAD.MOV.U32 R105, RZ, RZ, R148 ;  /* 0x000000ffff697224 */ /* 0x000fc600078e0094 */
[----:B------:R-:W2:Y:S01]  /*9a90*/  LDL.LU.64 R54, [R1+0x78] ;  /* 0x0000780001367983 */ /* 0x000ea20000300a00 */
[----:B------:R-:W-:Y:S01]  /*9aa0*/  IMAD.MOV.U32 R106, RZ, RZ, R149 ;  /* 0x000000ffff6a7224 */ /* 0x000fe200078e0095 */
[----:B------:R-:W-:Y:S02]  /*9ab0*/  MOV R107, R150 ;  /* 0x00000096006b7202 */ /* 0x000fe40000000f00 */
        /* <DEDUP_REMOVED lines=18> */
[----:B---3--:R-:W-:-:S06]  /*9be0*/  WARPGROUP.ARRIVE ;  /* 0x00000000000079c5 */ /* 0x008fcc0000000000 */
[----:B------:R-:W-:Y:S01]  /*9bf0*/  HGMMA.64x32x16.F32 R72, gdesc[UR20], R72, gsb0 ;  /* 0x00600000144879f0 */ /* 0x000fe20008000848 */
[----:B------:R-:W-:Y:S01]  /*9c00*/  UMOV UR20, UR4 ;  /* 0x0000000400147c82 */ /* 0x000fe20008000000 */
[----:B------:R-:W-:Y:S01]  /*9c10*/  UMOV UR21, 0x40000040 ;  /* 0x4000004000157882 */ /* 0x000fe20000000000 */
[----:B------:R-:W-:Y:S02]  /*9c20*/  WARPGROUP.DEPBAR.LE gsb0, 0x0 ;  /* 0x00008000000079c5 */ /* 0x000fe40000010000 */
[----:B--2---:R-:W-:-:S06]  /*9c30*/  WARPGROUP.ARRIVE ;  /* 0x00000000000079c5 */ /* 0x004fcc0000000000 */
        /* <DEDUP_REMOVED lines=36> */
[----:B------:R-:W-:Y:S02]  /*9e80*/  IMAD.MOV.U32 R3, RZ, RZ, R54 ;  /* 0x000000ffff037224 */ /* 0x000fe400078e0036 */
[----:B------:R-:W-:Y:S01]  /*9e90*/  IMAD.MOV.U32 R2, RZ, RZ, R55 ;  /* 0x000000ffff027224 */ /* 0x000fe200078e0037 */
[----:B------:R-:W-:Y:S01]  /*9ea0*/  STL.64 [R1+0x48], R42 ;  /* 0x0000482a01007387 */ /* 0x000fe20000100a00 */
[----:B------:R-:W-:Y:S01]  /*9eb0*/  IMAD.MOV.U32 R17, RZ, RZ, R52 ;  /* 0x000000ffff117224 */ /* 0x000fe200078e0034 */
[----:B------:R-:W-:Y:S01]  /*9ec0*/  MOV R22, R50 ;  /* 0x0000003200167202 */ /* 0x000fe20000000f00 */
[----:B------:R-:W-:Y:S01]  /*9ed0*/  IMAD.MOV.U32 R16, RZ, RZ, R53 ;  /* 0x000000ffff107224 */ /* 0x000fe200078e0035 */
[----:B------:R0:W-:Y:S01]  /*9ee0*/  STL [R1+0x50], R44 ;  /* 0x0000502c01007387 */ /* 0x0001e20000100800 */
[----:B------:R-:W-:-:S03]  /*9ef0*/  IMAD.MOV.U32 R21, RZ, RZ, R51 ;  /* 0x000000ffff157224 */ /* 0x000fc600078e0033 */
[----:B------:R-:W2:Y:S01]  /*9f00*/  LDL.LU.64 R54, [R1+0x550] ;  /* 0x0005500001367983 */ /* 0x000ea20000300a00 */
[----:B------:R-:W-:Y:S02]  /*9f10*/  IMAD.MOV.U32 R232, RZ, RZ, R48 ;  /* 0x000000ffffe87224 */ /* 0x000fe400078e0030 */
[----:B------:R-:W-:Y:S01]  /*9f20*/  IMAD.MOV.U32 R23, RZ, RZ, R49 ;  /* 0x000000ffff177224 */ /* 0x000fe200078e0031 */
        /* <DEDUP_REMOVED lines=121> */
[----:B------:R-:W-:Y:S04]  /*a6c0*/  STL [R1+0x398], R54 ;  /* 0x0003983601007387 */ /* 0x000fe80000100800 */
        /* <DEDUP_REMOVED lines=58> */
[----:B------:R-:W-:-:S02]  /*aa70*/  UIADD3 UR16, UR28, 0x4, URZ ;  /* 0x000000041c107890 */ /* 0x000fc4000fffe03f */
[----:B------:R-:W-:Y:S01]  /*aa80*/  UIADD3 UR12, UR29, 0x4, URZ ;  /* 0x000000041d0c7890 */ /* 0x000fe2000fffe03f */
[----:B------:R-:W-:Y:S01]  /*aa90*/  UMOV UR5, 0x40000040 ;  /* 0x4000004000057882 */ /* 0x000fe20000000000 */
[----:B------:R-:W-:-:S03]  /*aaa0*/  UMOV UR7, 0x40000040 ;  /* 0x4000004000077882 */ /* 0x000fc60000000000 */
[----:B------:R-:W-:Y:S02]  /*aab0*/  UMOV UR4, UR16 ;  /* 0x0000001000047c82 */ /* 0x000fe40008000000 */
        /* <DEDUP_REMOVED lines=14> */
[----:B------:R-:W-:Y:S01]  /*aba0*/  UMOV UR15, 0x40000040 ;  /* 0x40000040000f7882 */ /* 0x000fe20000000000 */
[----:B------:R-:W-:Y:S02]  /*abb0*/  WARPGROUP.DEPBAR.LE gsb0, 0x0 ;  /* 0x00008000000079c5 */ /* 0x000fe40000010000 */
[----:B----4-:R-:W-:-:S06]  /*abc0*/  WARPGROUP.ARRIVE ;  /* 0x00000000000079c5 */ /* 0x010fcc0000000000 */
[----:B------:R-:W-:Y:S01]  /*abd0*/  HGMMA.64x32x16.F32 R200, gdesc[UR12], R200, gsb0 ;  /* 0x006000000cc879f0 */ /* 0x000fe200080008c8 */
[----:B------:R-:W-:Y:S01]  /*abe0*/  UIADD3 UR18, UR29, 0x304, URZ ;  /* 0x000003041d127890 */ /* 0x000fe2000fffe03f */
[----:B------:R-:W-:Y:S01]  /*abf0*/  UMOV UR16, UR4 ;  /* 0x0000000400107c82 */ /* 0x000fe20008000000 */
[----:B------:R-:W-:Y:S01]  /*ac00*/  UMOV UR17, UR5 ;  /* 0x0000000500117c82 */ /* 0x000fe20008000000 */
[----:B------:R-:W-:Y:S01]  /*ac10*/  UMOV UR19, 0x40000040 ;  /* 0x4000004000137882 */ /* 0x000fe20000000000 */
[----:B------:R-:W-:Y:S01]  /*ac20*/  IMAD.MOV.U32 R108, RZ, RZ, R168 ;  /* 0x000000ffff6c7224 */ /* 0x000fe200078e00a8 */
[----:B------:R-:W-:Y:S01]  /*ac30*/  MOV R109, R169 ;  /* 0x000000a9006d7202 */ /* 0x000fe20000000f00 */
[----:B------:R-:W2:Y:S01]  /*ac40*/  LDL.LU R168, [R1+0x40] ;  /* 0x0000400001a87983 */ /* 0x000ea20000300800 */
[----:B------:R-:W-:Y:S02]  /*ac50*/  IMAD.MOV.U32 R110, RZ, RZ, R170 ;  /* 0x000000ffff6e7224 */ /* 0x000fe400078e00aa */
[----:B------:R-:W-:Y:S01]  /*ac60*/  IMAD.MOV.U32 R111, RZ, RZ, R171 ;  /* 0x000000ffff6f7224 */ /* 0x000fe200078e00ab */
        /* <DEDUP_REMOVED lines=28> */
[----:B------:R-:W3:Y:S04]  /*ae30*/  LDL.LU.64 R48, [R1+0x130] ;  /* 0x0001300001307983 */ /* 0x000ee80000300a00 */
[----:B------:R-:W3:Y:S01]  /*ae40*/  LDL.LU.64 R50, [R1+0x138] ;  /* 0x0001380001327983 */ /* 0x000ee20000300a00 */
[----:B------:R-:W-:-:S02]  /*ae50*/  WARPGROUP.DEPBAR.LE gsb0, 0x0 ;  /* 0x00008000000079c5 */ /* 0x000fc40000010000 */
[----:B------:R-:W-:-:S06]  /*ae60*/  WARPGROUP.ARRIVE ;  /* 0x00000000000079c5 */ /* 0x000fcc0000000000 */
        /* <DEDUP_REMOVED lines=125> */
[----:B------:R-:W-:Y:S01]  /*b640*/  MOV R22, R214 ;  /* 0x000000d600167202 */ /* 0x000fe20000000f00 */
[----:B------:R-:W-:Y:S02]  /*b650*/  IMAD.MOV.U32 R21, RZ, RZ, R215 ;  /* 0x000000ffff157224 */ /* 0x000fe400078e00d7 */
[----:B------:R-:W-:Y:S01]  /*b660*/  IMAD.MOV.U32 R232, RZ, RZ, R212 ;  /* 0x000000ffffe87224 */ /* 0x000fe200078e00d4 */
[----:B--2---:R-:W-:-:S06]  /*b670*/  WARPGROUP.ARRIVE ;  /* 0x00000000000079c5 */ /* 0x004fcc0000000000 */
[----:B------:R-:W-:Y:S01]  /*b680*/  HGMMA.64x32x16.F32 R168, gdesc[UR8], R168, gsb0 ;  /* 0x0060000008a879f0 */ /* 0x000fe200080008a8 */
[----:B------:R-:W-:Y:S01]  /*b690*/  IMAD.MOV.U32 R23, RZ, RZ, R213 ;  /* 0x000000ffff177224 */ /* 0x000fe200078e00d5 */
[----:B------:R-:W-:Y:S01]  /*b6a0*/  MOV R213, R49 ;  /* 0x0000003100d57202 */ /* 0x000fe20000000f00 */
[----:B------:R-:W-:Y:S02]  /*b6b0*/  IMAD.MOV.U32 R214, RZ, RZ, R50 ;  /* 0x000000ffffd67224 */ /* 0x000fe400078e0032 */
[----:B------:R-:W-:Y:S01]  /*b6c0*/  IMAD.MOV.U32 R215, RZ, RZ, R51 ;  /* 0x000000ffffd77224 */ /* 0x000fe200078e0033 */
[----:B------:R-:W-:Y:S01]  /*b6d0*/  MOV R235, R209 ;  /* 0x000000d100eb7202 */ /* 0x000fe20000000f00 */
[----:B------:R-:W-:Y:S01]  /*b6e0*/  IMAD.MOV.U32 R234, RZ, RZ, R210 ;  /* 0x000000ffffea7224 */ /* 0x000fe200078e00d2 */
[----:B------:R-:W2:Y:S01]  /*b6f0*/  LDL.LU.64 R50, [R1+0x450] ;  /* 0x0004500001327983 */ /* 0x000ea20000300a00 */
[----:B------:R-:W-:Y:S02]  /*b700*/  IMAD.MOV.U32 R233, RZ, RZ, R211 ;  /* 0x000000ffffe97224 */ /* 0x000fe400078e00d3 */
[----:B------:R-:W-:-:S02]  /*b710*/  IMAD.MOV.U32 R212, RZ, RZ, R48 ;  /* 0x000000ffffd47224 */ /* 0x000fc400078e0030 */
[----:B------:R-:W-:Y:S01]  /*b720*/  IMAD.MOV.U32 R2, RZ, RZ, R208 ;  /* 0x000000ffff027224 */ /* 0x000fe200078e00d0 */
[----:B------:R-:W2:Y:S01]  /*b730*/  LDL.LU.64 R48, [R1+0x448] ;  /* 0x0004480001307983 */ /* 0x000ea20000300a00 */
[----:B------:R-:W-:Y:S01]  /*b740*/  IMAD.MOV.U32 R210, RZ, RZ, R46 ;  /* 0x000000ffffd27224 */ /* 0x000fe200078e002e */
[----:B------:R-:W-:Y:S01]  /*b750*/  MOV R208, R44 ;  /* 0x0000002c00d07202 */ /* 0x000fe20000000f00 */
        /* <DEDUP_REMOVED lines=8> */
[----:B------:R-:W-:Y:S02]  /*b7e0*/  IMAD.MOV.U32 R206, RZ, RZ, R42 ;  /* 0x000000ffffce7224 */ /* 0x000fe400078e002a */
[----:B------:R-:W-:Y:S02]  /*b7f0*/  IMAD.MOV.U32 R207, RZ, RZ, R43 ;  /* 0x000000ffffcf7224 */ /* 0x000fe400078e002b */
        /* <DEDUP_REMOVED lines=9> */
[----:B------:R-:W-:Y:S02]  /*b890*/  IMAD.MOV.U32 R202, RZ, RZ, R38 ;  /* 0x000000ffffca7224 */ /* 0x000fe400078e0026 */
[----:B------:R-:W-:Y:S01]  /*b8a0*/  IMAD.MOV.U32 R200, RZ, RZ, R36 ;  /* 0x000000ffffc87224 */ /* 0x000fe200078e0024 */
[----:B------:R-:W3:Y:S01]  /*b8b0*/  LDL.LU.64 R38, [R1+0x420] ;  /* 0x0004200001267983 */ /* 0x000ee20000300a00 */
[----:B------:R-:W-:-:S03]  /*b8c0*/  IMAD.MOV.U32 R201, RZ, RZ, R37 ;  /* 0x000000ffffc97224 */ /* 0x000fc600078e0025 */
[----:B------:R-:W3:Y:S01]  /*b8d0*/  LDL.LU.64 R36, [R1+0x418] ;  /* 0x0004180001247983 */ /* 0x000ee20000300a00 */
[----:B------:R-:W-:Y:S02]  /*b8e0*/  WARPGROUP.DEPBAR.LE gsb0, 0x0 ;  /* 0x00008000000079c5 */ /* 0x000fe40000010000 */
[----:B------:R-:W-:Y:S01]  /*b8f0*/  IMAD.MOV.U32 R145, RZ, RZ, R182 ;  /* 0x000000ffff917224 */ /* 0x000fe200078e00b6 */
[----:B------:R-:W-:Y:S01]  /*b900*/  MOV R143, R180 ;  /* 0x000000b4008f7202 */ /* 0x000fe20000000f00 */
[----:B------:R-:W-:Y:S02]  /*b910*/  IMAD.MOV.U32 R146, RZ, RZ, R183 ;  /* 0x000000ffff927224 */ /* 0x000fe400078e00b7 */
[----:B------:R-:W-:Y:S01]  /*b920*/  IMAD.MOV.U32 R144, RZ, RZ, R181 ;  /* 0x000000ffff907224 */ /* 0x000fe200078e00b5 */
[----:B------:R-:W4:Y:S01]  /*b930*/  LDL.LU.64 R182, [R1+0x410] ;  /* 0x0004100001b67983 */ /* 0x000f220000300a00 */
[----:B------:R-:W-:Y:S02]  /*b940*/  IMAD.MOV.U32 R141, RZ, RZ, R178 ;  /* 0x000000ffff8d7224 */ /* 0x000fe400078e00b2 */
[----:B------:R-:W-:Y:S01]  /*b950*/  IMAD.MOV.U32 R142, RZ, RZ, R179 ;  /* 0x000000ffff8e7224 */ /* 0x000fe200078e00b3 */
[----:B------:R-:W4:Y:S01]  /*b960*/  LDL.LU.64 R180, [R1+0x408] ;  /* 0x0004080001b47983 */ /* 0x000f220000300a00 */
[----:B------:R-:W-:Y:S01]  /*b970*/  IMAD.MOV.U32 R139, RZ, RZ, R176 ;  /* 0x000000ffff8b7224 */ /* 0x000fe200078e00b0 */
[----:B------:R-:W-:Y:S01]  /*b980*/  MOV R138, R175 ;  /* 0x000000af008a7202 */ /* 0x000fe20000000f00 */
[----:B------:R-:W-:Y:S01]  /*b990*/  IMAD.MOV.U32 R140, RZ, RZ, R177 ;  /* 0x000000ffff8c7224 */ /* 0x000fe200078e00b1 */
[----:B------:R-:W4:Y:S01]  /*b9a0*/  LDL.LU.64 R178, [R1+0x400] ;  /* 0x0004000001b27983 */ /* 0x000f220000300a00 */
[----:B------:R-:W-:Y:S01]  /*b9b0*/  IMAD.MOV.U32 R137, RZ, RZ, R174 ;  /* 0x000000ffff897224 */ /* 0x000fe200078e00ae */
[----:B------:R-:W-:Y:S01]  /*b9c0*/  MOV R85, R170 ;  /* 0x000000aa00557202 */ /* 0x000fe20000000f00 */
[----:B------:R-:W-:Y:S01]  /*b9d0*/  IMAD.MOV.U32 R87, RZ, RZ, R172 ;  /* 0x000000ffff577224 */ /* 0x000fe200078e00ac */
[----:B------:R-:W4:Y:S01]  /*b9e0*/  LDL.LU.64 R176, [R1+0x3f8] ;  /* 0x0003f80001b07983 */ /* 0x000f220000300a00 */
[----:B------:R-:W-:-:S02]  /*b9f0*/  IMAD.MOV.U32 R136, RZ, RZ, R173 ;  /* 0x000000ffff887224 */ /* 0x000fc400078e00ad */
[----:B------:R-:W-:Y:S01]  /*ba00*/  IMAD.MOV.U32 R86, RZ, RZ, R171 ;  /* 0x000000ffff567224 */ /* 0x000fe200078e00ab */
[----:B------:R-:W4:Y:S01]  /*ba10*/  LDL.LU.64 R174, [R1+0x3f0] ;  /* 0x0003f00001ae7983 */ /* 0x000f220000300a00 */
[----:B------:R-:W-:Y:S02]  /*ba20*/  IMAD.MOV.U32 R83, RZ, RZ, R168 ;  /* 0x000000ffff537224 */ /* 0x000fe400078e00a8 */
[----:B------:R-:W-:Y:S01]  /*ba30*/  IMAD.MOV.U32 R84, RZ, RZ, R169 ;  /* 0x000000ffff547224 */ /* 0x000fe200078e00a9 */
[----:B------:R-:W4:Y:S04]  /*ba40*/  LDL.LU.64 R172, [R1+0x3e8] ;  /* 0x0003e80001ac7983 */ /* 0x000f280000300a00 */
        /* <DEDUP_REMOVED lines=17> */
[----:B----4-:R-:W-:Y:S02]  /*bb60*/  IMAD.MOV.U32 R170, RZ, RZ, R110 ;  /* 0x000000ffffaa7224 */ /* 0x010fe400078e006e */
[----:B--2---:R-:W-:Y:S01]  /*bb70*/  IMAD.MOV.U32 R168, RZ, RZ, R108 ;  /* 0x000000ffffa87224 */ /* 0x004fe200078e006c */
[----:B------:R-:W-:Y:S01]  /*bb80*/  MOV R169, R109 ;  /* 0x0000006d00a97202 */ /* 0x000fe20000000f00 */
        /* <DEDUP_REMOVED lines=14> */
[----:B------:R-:W2:Y:S04]  /*bc70*/  LDL.LU R115, [R1+0x3b4] ;  /* 0x0003b40001737983 */ /* 0x000ea80000300800 */
[----:B------:R-:W2:Y:S04]  /*bc80*/  LDL.LU R116, [R1+0x3b0] ;  /* 0x0003b00001747983 */ /* 0x000ea80000300800 */
[----:B------:R-:W2:Y:S04]  /*bc90*/  LDL.LU R117, [R1+0x3ac] ;  /* 0x0003ac0001757983 */ /* 0x000ea80000300800 */
[----:B------:R-:W2:Y:S04]  /*bca0*/  LDL.LU R118, [R1+0x3a8] ;  /* 0x0003a80001767983 */ /* 0x000ea80000300800 */
[----:B------:R-:W2:Y:S01]  /*bcb0*/  LDL.LU R119, [R1+0x3a4] ;  /* 0x0003a40001777983 */ /* 0x000ea20000300800 */
[----:B------:R-:W-:-:S02]  /*bcc0*/  IMAD.MOV.U32 R180, RZ, RZ, R52 ;  /* 0x000000ffffb47224 */ /* 0x000fc400078e0034 */
[----:B------:R-:W-:Y:S01]  /*bcd0*/  IMAD.MOV.U32 R181, RZ, RZ, R53 ;  /* 0x000000ffffb57224 */ /* 0x000fe200078e0035 */
        /* <DEDUP_REMOVED lines=65> */
[----:B------:R-:W-:Y:S01]  /*c0f0*/  MOV R104, R20 ;  /* 0x0000001400687202 */ /* 0x000fe20000000f00 */
[----:B------:R-:W-:Y:S01]  /*c100*/  IMAD.MOV.U32 R105, RZ, RZ, R19 ;  /* 0x000000ffff697224 */ /* 0x000fe200078e0013 */
[----:B------:R-:W-:Y:S01]  /*c110*/  MOV R109, R13 ;  /* 0x0000000d006d7202 */ /* 0x000fe20000000f00 */
[----:B------:R-:W-:Y:S01]  /*c120*/  IMAD.MOV.U32 R106, RZ, RZ, R18 ;  /* 0x000000ffff6a7224 */ /* 0x000fe200078e0012 */
[----:B------:R-:W-:Y:S01]  /*c130*/  MOV R114, R8 ;  /* 0x0000000800727202 */ /* 0x000fe20000000f00 */
        /* <DEDUP_REMOVED lines=44> */
[----:B0-----:R-:W-:-:S03]  /*c400*/  IMAD.MOV.U32 R168, RZ, RZ, R83 ;  /* 0x000000ffffa87224 */ /* 0x001fc600078e0053 */
[----:B------:R0:W-:Y:S01]  /*c410*/  STL.64 [R1+0xa0], R176 ;  /* 0x0000a0b001007387 */ /* 0x0001e20000100a00 */
[----:B------:R-:W-:-:S03]  /*c420*/  IMAD.MOV.U32 R169, RZ, RZ, R84 ;  /* 0x000000ffffa97224 */ /* 0x000fc600078e0054 */
[----:B------:R4:W-:Y:S01]  /*c430*/  STL.64 [R1+0xa8], R178 ;  /* 0x0000a8b201007387 */ /* 0x0009e20000100a00 */
[----:B-1----:R-:W-:-:S03]  /*c440*/  IMAD.MOV.U32 R170, RZ, RZ, R85 ;  /* 0x000000ffffaa7224 */ /* 0x002fc600078e0055 */
[----:B------:R1:W-:Y:S01]  /*c450*/  STL.64 [R1+0xb0], R180 ;  /* 0x0000b0b401007387 */ /* 0x0003e20000100a00 */
[----:B------:R-:W-:-:S03]  /*c460*/  MOV R171, R86 ;  /* 0x0000005600ab7202 */ /* 0x000fc60000000f00 */
[----:B------:R1:W-:Y:S01]  /*c470*/  STL.64 [R1+0xb8], R182 ;  /* 0x0000b8b601007387 */ /* 0x0003e20000100a00 */
[----:B--2---:R-:W-:-:S03]  /*c480*/  IMAD.MOV.U32 R172, RZ, RZ, R87 ;  /* 0x000000ffffac7224 */ /* 0x004fc600078e0057 */
[----:B------:R-:W2:Y:S01]  /*c490*/  LDL.LU R83, [R1+0x390] ;  /* 0x0003900001537983 */ /* 0x000ea20000300800 */
[----:B------:R-:W-:-:S03]  /*c4a0*/  IMAD.MOV.U32 R173, RZ, RZ, R136 ;  /* 0x000000ffffad7224 */ /* 0x000fc600078e0088 */
[----:B------:R-:W2:Y:S01]  /*c4b0*/  LDL.LU R84, [R1+0x38c] ;  /* 0x00038c0001547983 */ /* 0x000ea20000300800 */
[----:B---3--:R-:W-:-:S03]  /*c4c0*/  IMAD.MOV.U32 R174, RZ, RZ, R137 ;  /* 0x000000ffffae7224 */ /* 0x008fc600078e0089 */
[----:B------:R-:W2:Y:S01]  /*c4d0*/  LDL.LU R85, [R1+0x388] ;  /* 0x0003880001557983 */ /* 0x000ea20000300800 */
[----:B------:R-:W-:-:S03]  /*c4e0*/  IMAD.MOV.U32 R175, RZ, RZ, R138 ;  /* 0x000000ffffaf7224 */ /* 0x000fc600078e008a */
[----:B------:R-:W2:Y:S01]  /*c4f0*/  LDL.LU R86, [R1+0x384] ;  /* 0x0003840001567983 */ /* 0x000ea20000300800 */
[----:B0-----:R-:W-:-:S03]  /*c500*/  MOV R176, R139 ;  /* 0x0000008b00b07202 */ /* 0x001fc60000000f00 */
[----:B------:R-:W2:Y:S01]  /*c510*/  LDL.LU R87, [R1+0x380] ;  /* 0x0003800001577983 */ /* 0x000ea20000300800 */
[----:B------:R-:W-:-:S03]  /*c520*/  IMAD.MOV.U32 R177, RZ, RZ, R140 ;  /* 0x000000ffffb17224 */ /* 0x000fc600078e008c */
[----:B------:R-:W3:Y:S01]  /*c530*/  LDL.LU R136, [R1+0x37c] ;  /* 0x00037c0001887983 */ /* 0x000ee20000300800 */
[----:B----4-:R-:W-:-:S03]  /*c540*/  IMAD.MOV.U32 R178, RZ, RZ, R141 ;  /* 0x000000ffffb27224 */ /* 0x010fc600078e008d */
[----:B------:R-:W3:Y:S01]  /*c550*/  LDL.LU R137, [R1+0x378] ;  /* 0x0003780001897983 */ /* 0x000ee20000300800 */
[----:B------:R-:W-:-:S03]  /*c560*/  IMAD.MOV.U32 R179, RZ, RZ, R142 ;  /* 0x000000ffffb37224 */ /* 0x000fc600078e008e */
[----:B------:R-:W3:Y:S01]  /*c570*/  LDL.LU R138, [R1+0x374] ;  /* 0x00037400018a7983 */ /* 0x000ee20000300800 */
[----:B-1----:R-:W-:-:S03]  /*c580*/  IMAD.MOV.U32 R180, RZ, RZ, R143 ;  /* 0x000000ffffb47224 */ /* 0x002fc600078e008f */
[----:B------:R-:W3:Y:S01]  /*c590*/  LDL.LU R139, [R1+0x370] ;  /* 0x00037000018b7983 */ /* 0x000ee20000300800 */
[----:B------:R-:W-:-:S03]  /*c5a0*/  MOV R181, R144 ;  /* 0x0000009000b57202 */ /* 0x000fc60000000f00 */
        /* <DEDUP_REMOVED lines=41> */
[----:B------:R-:W-:-:S02]  /*c840*/  IMAD.MOV.U32 R20, RZ, RZ, R40 ;  /* 0x000000ffff147224 */ /* 0x000fc400078e0028 */
        /* <DEDUP_REMOVED lines=43> */
[----:B-1----:R-:W-:Y:S02]  /*cb00*/  IMAD.MOV.U32 R202, RZ, RZ, R149 ;  /* 0x000000ffffca7224 */ /* 0x002fe400078e0095 */
[----:B----4-:R-:W-:Y:S01]  /*cb10*/  IMAD.MOV.U32 R200, RZ, RZ, R147 ;  /* 0x000000ffffc87224 */ /* 0x010fe200078e0093 */
[----:B------:R-:W-:Y:S01]  /*cb20*/  MOV R201, R148 ;  /* 0x0000009400c97202 */ /* 0x000fe20000000f00 */
[----:B------:R-:W3:Y:S01]  /*cb30*/  LDL.LU R147, [R1+0x310] ;  /* 0x0003100001937983 */ /* 0x000ee20000300800 */
[----:B------:R-:W-:-:S03]  /*cb40*/  IMAD.MOV.U32 R203, RZ, RZ, R150 ;  /* 0x000000ffffcb7224 */ /* 0x000fc600078e0096 */
        /* <DEDUP_REMOVED lines=200> */
[----:B------:R-:W-:Y:S01]  /*d7d0*/  BPT.TRAP 0x1 ;  /* 0x000000040000795c */ /* 0x000fe20000300000 */
.L_x_27:
[----:B------:R-:W2:Y:S04]  /*d7e0*/  LDL R0, [R1+0x1c8] ;  /* 0x0001c80001007983 */ /* 0x000ea80000100800 */
[----:B------:R-:W3:Y:S01]  /*d7f0*/  LDL R4, [R1+0x1cc] ;  /* 0x0001cc0001047983 */ /* 0x000ee20000100800 */
[----:B------:R-:W-:Y:S01]  /*d800*/  UISETP.GT.U32.AND UP0, UPT, UR38, 0x1, UPT ;  /* 0x000000012600788c */ /* 0x000fe2000bf04070 */
[----:B--2---:R-:W-:Y:S01]  /*d810*/  ISETP.NE.AND P1, PT, R0, RZ, PT ;  /* 0x000000ff0000720c */ /* 0x004fe20003f25270 */
[----:B------:R-:W-:-:S12]  /*d820*/  IMAD.U32 R0, RZ, RZ, UR24 ;  /* 0x00000018ff007e24 */ /* 0x000fd8000f8e00ff */
[----:B------:R-:W-:-:S05]  /*d830*/  @P1 LEA R0, R0, UR42, 0x3 ;  /* 0x0000002a00001c11 */ /* 0x000fca000f8e18ff */
[----:B------:R-:W-:-:S05]  /*d840*/  @P1 VIADD R0, R0, 0x10 ;  /* 0x0000001000001836 */ /* 0x000fca0000000000 */
[----:B---3--:R-:W-:-:S04]  /*d850*/  @P1 PRMT R0, R4, 0x654, R0 ;  /* 0x0000065404001816 */ /* 0x008fc80000000000 */
[----:B------:R1:W-:Y:S01]  /*d860*/  @P1 SYNCS.ARRIVE.TRANS64.RED.A1T0 RZ, [R0+URZ], RZ ;  /* 0x000000ff00ff19a7 */ /* 0x0003e2000810043f */
[----:B------:R-:W-:-:S13]  /*d870*/  PLOP3.LUT P1, PT, PT, PT, UP0, 0x80, 0x0 ;  /* 0x000000000000781c */ /* 0x000fda0003f2f008 */
[----:B-1----:R-:W-:Y:S05]  /*d880*/  @P1 BRA `(.L_x_28) ;  /* 0x0000000000041947 */ /* 0x002fea0003800000 */
[----:B------:R-:W-:Y:S01]  /*d890*/  BPT.TRAP 0x1 ;  /* 0x000000040000795c */ /* 0x000fe20000300000 */
.L_x_28:
[----:B------:R-:W-:Y:S02]  /*d8a0*/  UISETP.GT.AND UP2, UPT, UR25, 0x1, UPT ;  /* 0x000000011900788c */ /* 0x000fe4000bf44270 */
[----:B------:R-:W-:Y:S02]  /*d8b0*/  UIADD3 UR26, UR26, 0x1, URZ ;  /* 0x000000011a1a7890 */ /* 0x000fe4000fffe03f */
[----:B------:R-:W-:Y:S02]  /*d8c0*/  UIADD3 UR24, UR24, 0x1, URZ ;  /* 0x0000000118187890 */ /* 0x000fe4000fffe03f */
[----:B------:R-:W-:Y:S01]  /*d8d0*/  PLOP3.LUT P1, PT, PT, PT, UP2, 0x80, 0x0 ;  /* 0x000000000000781c */ /* 0x000fe20003f2f028 */
[----:B------:R-:W-:Y:S02]  /*d8e0*/  UISETP.NE.AND UP0, UPT, UR26, 0x2, UPT ;  /* 0x000000021a00788c */ /* 0x000fe4000bf05270 */
[----:B------:R-:W-:Y:S02]  /*d8f0*/  UIADD3 UR4, UR25, -0x1, URZ ;  /* 0xffffffff19047890 */ /* 0x000fe4000fffe03f */
[----:B------:R-:W-:-:S02]  /*d900*/  UISETP.NE.AND UP1, UPT, UR24, 0x2, UPT ;  /* 0x000000021800788c */ /* 0x000fc4000bf25270 */
[----:B------:R-:W-:Y:S02]  /*d910*/  USEL UR5, URZ, 0x1, UP0 ;  /* 0x000000013f057887 */ /* 0x000fe40008000000 */
[----:B------:R-:W-:Y:S02]  /*d920*/  USEL UR26, UR26, URZ, UP0 ;  /* 0x0000003f1a1a7287 */ /* 0x000fe40008000000 */
[----:B------:R-:W-:Y:S02]  /*d930*/  USEL UR24, UR24, URZ, UP1 ;  /* 0x0000003f18187287 */ /* 0x000fe40008800000 */
[----:B------:R-:W-:Y:S01]  /*d940*/  ULOP3.LUT UR27, UR27, UR5, URZ, 0x3c, !UPT ;  /* 0x000000051b1b7292 */ /* 0x000fe2000f8e3c3f */
[----:B------:R-:W-:Y:S01]  /*d950*/  UMOV UR25, UR4 ;  /* 0x0000000400197c82 */ /* 0x000fe20008000000 */
[----:B------:R-:W-:Y:S10]  /*d960*/  @P1 BRA `(.L_x_29) ;  /* 0xffffff9c006c1947 */ /* 0x000ff4000383ffff */
.L_x_22:
[----:B------:R-:W1:Y:S02]  /*d970*/  LDC R0, c[0x0][0x28c] ;  /* 0x0000a300ff007b82 */ /* 0x000e640000000800 */
[----:B-1----:R-:W-:-:S13]  /*d980*/  ISETP.GE.AND P1, PT, R0, 0x1, PT ;  /* 0x000000010000780c */ /* 0x002fda0003f26270 */
[----:B------:R-:W-:Y:S05]  /*d990*/  @!P1 BRA `(.L_x_30) ;  /* 0x0000000000409947 */ /* 0x000fea0003800000 */
[----:B------:R-:W-:Y:S05]  /*d9a0*/  @!P0 BRA `(.L_x_31) ;  /* 0x0000000000048947 */ /* 0x000fea0003800000 */
[----:B------:R-:W-:Y:S01]  /*d9b0*/  BPT.TRAP 0x1 ;  /* 0x000000040000795c */ /* 0x000fe20000300000 */
.L_x_31:
[----:B------:R-:W2:Y:S04]  /*d9c0*/  LDL R0, [R1+0x1c8] ;  /* 0x0001c80001007983 */ /* 0x000ea80000100800 */
[----:B------:R-:W3:Y:S01]  /*d9d0*/  LDL R4, [R1+0x1cc] ;  /* 0x0001cc0001047983 */ /* 0x000ee20000100800 */
[----:B------:R-:W-:Y:S01]  /*d9e0*/  UISETP.GT.U32.AND UP0, UPT, UR38, 0x1, UPT ;  /* 0x000000012600788c */ /* 0x000fe2000bf04070 */
[----:B--2---:R-:W-:-:S13]  /*d9f0*/  ISETP.NE.AND P0, PT, R0, RZ, PT ;  /* 0x000000ff0000720c */ /* 0x004fda0003f05270 */
[----:B-----5:R-:W-:-:S04]  /*da00*/  @P0 VIADD R0, R3, UR37 ;  /* 0x0000002503000c36 */ /* 0x020fc80008000000 */
[----:B------:R-:W-:Y:S01]  /*da10*/  @P0 IMAD.SHL.U32 R0, R0, 0x8, RZ ;  /* 0x0000000800000824 */ /* 0x000fe200078e00ff */
[----:B------:R-:W-:-:S04]  /*da20*/  MOV R3, UR42 ;  /* 0x0000002a00037c02 */ /* 0x000fc80008000f00 */
[----:B------:R-:W-:-:S04]  /*da30*/  @P0 LOP3.LUT R0, R0, 0x8, RZ, 0xc0, !PT ;  /* 0x0000000800000812 */ /* 0x000fc800078ec0ff */
[----:B------:R-:W-:-:S04]  /*da40*/  @P0 IADD3 R0, R3, 0x10, R0 ;  /* 0x0000001003000810 */ /* 0x000fc80007ffe000 */
[----:B---3--:R-:W-:-:S04]  /*da50*/  @P0 PRMT R0, R4, 0x654, R0 ;  /* 0x0000065404000816 */ /* 0x008fc80000000000 */
[----:B------:R1:W-:Y:S01]  /*da60*/  @P0 SYNCS.ARRIVE.TRANS64.RED.A1T0 RZ, [R0+URZ], RZ ;  /* 0x000000ff00ff09a7 */ /* 0x0003e2000810043f */
[----:B------:R-:W-:-:S13]  /*da70*/  PLOP3.LUT P0, PT, PT, PT, UP0, 0x80, 0x0 ;  /* 0x000000000000781c */ /* 0x000fda0003f0f008 */
[----:B-1----:R-:W-:Y:S05]  /*da80*/  @P0 BRA `(.L_x_30) ;  /* 0x0000000000040947 */ /* 0x002fea0003800000 */
[----:B------:R-:W-:Y:S01]  /*da90*/  BPT.TRAP 0x1 ;  /* 0x000000040000795c */ /* 0x000fe20000300000 */
.L_x_30:
[----:B------:R-:W1:Y:S01]  /*daa0*/  S2R R6, SR_TID.X ;  /* 0x0000000000067919 */ /* 0x000e620000002100 */
[----:B------:R-:W-:Y:S02]  /*dab0*/  UIMAD UR43, UR43, 0xa0, URZ ;  /* 0x000000a02b2b78a4 */ /* 0x000fe4000f8e023f */
[----:B------:R-:W-:Y:S02]  /*dac0*/  UIMAD.WIDE UR6, UR44, 0x200, URZ ;  /* 0x000002002c0678a5 */ /* 0x000fe4000f8e023f */
[----:B------:R-:W-:Y:S02]  /*dad0*/  USHF.R.S32.HI UR10, URZ, 0x1f, UR40 ;  /* 0x0000001f3f0a7899 */ /* 0x000fe40008011428 */
[----:B------:R-:W-:Y:S01]  /*dae0*/  IMAD.U32 R10, RZ, RZ, UR43 ;  /* 0x0000002bff0a7e24 */ /* 0x000fe2000f8e00ff */
[----:B------:R-:W-:Y:S01]  /*daf0*/  ULDC.64 UR8, c[0x0][0x5d0] ;  /* 0x0001740000087ab9 */ /* 0x000fe20000000a00 */
[----:B------:R-:W-:Y:S02]  /*db00*/  UIADD3 UR37, UR41, UR37, URZ ;  /* 0x0000002529257290 */ /* 0x000fe4000fffe03f */
[----:B------:R-:W-:-:S02]  /*db10*/  UIMAD UR4, UR10, UR8, URZ ;  /* 0x000000080a0472a4 */ /* 0x000fc4000f8e023f */
[----:B------:R-:W-:Y:S02]  /*db20*/  USHF.L.U32 UR44, UR44, 0x9, URZ ;  /* 0x000000092c2c7899 */ /* 0x000fe4000800063f */
[----:B------:R-:W-:Y:S01]  /*db30*/  UIMAD UR4, UR40, UR9, UR4 ;  /* 0x00000009280472a4 */ /* 0x000fe2000f8e0204 */
[----:B------:R-:W-:Y:S01]  /*db40*/  ULDC UR5, c[0x0][0x284] ;  /* 0x0000a10000057ab9 */ /* 0x000fe20000000800 */
[----:B------:R-:W-:-:S04]  /*db50*/  UISETP.GT.U32.AND UP0, UPT, UR37, 0x1, UPT ;  /* 0x000000012500788c */ /* 0x000fc8000bf04070 */
[----:B------:R-:W-:Y:S01]  /*db60*/  UISETP.LT.U32.AND UP0, UPT, UR41, 0x2, UP0 ;  /* 0x000000022900788c */ /* 0x000fe20008701070 */
[--C-:B-1---5:R-:W-:Y:S01]  /*db70*/  SHF.R.U32.HI R3, RZ, 0x7, R6.reuse ;  /* 0x00000007ff037819 */ /* 0x122fe20000011606 */
[C---:B------:R-:W-:Y:S01]  /*db80*/  IMAD.SHL.U32 R11, R6.reuse, 0x2, RZ ;  /* 0x00000002060b7824 */ /* 0x040fe200078e00ff */
[----:B------:R-:W-:Y:S02]  /*db90*/  SHF.R.U32.HI R0, RZ, 0x2, R6 ;  /* 0x00000002ff007819 */ /* 0x000fe40000011606 */
[----:B------:R-:W-:Y:S02]  /*dba0*/  LOP3.LUT R3, R3, 0x1, RZ, 0xc0, !PT ;  /* 0x0000000103037812 */ /* 0x000fe400078ec0ff */
[----:B------:R-:W-:Y:S02]  /*dbb0*/  LOP3.LUT R4, R6, 0x60, RZ, 0xc0, !PT ;  /* 0x0000006006047812 */ /* 0x000fe400078ec0ff */
[----:B------:R-:W-:Y:S01]  /*dbc0*/  LOP3.LUT R0, R0, 0x7, RZ, 0xc0, !PT ;  /* 0x0000000700007812 */ /* 0x000fe200078ec0ff */
[----:B------:R-:W-:Y:S01]  /*dbd0*/  IMAD.SHL.U32 R12, R3, 0x40, RZ ;  /* 0x00000040030c7824 */ /* 0x000fe200078e00ff */
[----:B------:R-:W-:-:S02]  /*dbe0*/  SHF.R.U32.HI R4, RZ, 0x1, R4 ;  /* 0x00000001ff047819 */ /* 0x000fc40000011604 */
[----:B------:R-:W-:Y:S02]  /*dbf0*/  LOP3.LUT R10, R10, 0x6, R11, 0xf8, !PT ;  /* 0x000000060a0a7812 */ /* 0x000fe400078ef80b */
[--C-:B------:R-:W-:Y:S02]  /*dc00*/  LOP3.LUT R12, R12, 0x40, R0.reuse, 0xe2, !PT ;  /* 0x000000400c0c7812 */ /* 0x100fe400078ee200 */
[----:B------:R-:W-:Y:S02]  /*dc10*/  IADD3 R0, RZ, -R4, -R0 ;  /* 0x80000004ff007210 */ /* 0x000fe40007ffe800 */
[----:B------:R-:W-:Y:S01]  /*dc20*/  LOP3.LUT R12, R12, UR6, R4, 0xfe, !PT ;  /* 0x000000060c0c7c12 */ /* 0x000fe2000f8efe04 */
[----:B------:R-:W-:Y:S01]  /*dc30*/  IMAD.U32 R4, RZ, RZ, UR8 ;  /* 0x00000008ff047e24 */ /* 0x000fe2000f8e00ff */
[----:B------:R-:W-:Y:S01]  /*dc40*/  SHF.R.S32.HI R11, RZ, 0x1f, R10 ;  /* 0x0000001fff0b7819 */ /* 0x000fe2000001140a */
[----:B------:R-:W-:Y:S01]  /*dc50*/  ULDC UR8, c[0x0][0x288] ;  /* 0x0000a20000087ab9 */ /* 0x000fe20000000800 */
[----:B------:R-:W-:Y:S01]  /*dc60*/  IMAD R0, R3, -0x40, R0 ;  /* 0xffffffc003007824 */ /* 0x000fe200078e0200 */
[----:B------:R-:W-:Y:S01]  /*dc70*/  UISETP.GE.AND UP1, UPT, UR43, UR8, UPT ;  /* 0x000000082b00728c */ /* 0x000fe2000bf26270 */
[----:B------:R-:W-:-:S02]  /*dc80*/  IMAD.U32 R3, RZ, RZ, UR5 ;  /* 0x00000005ff037e24 */ /* 0x000fc4000f8e00ff */
[----:B------:R-:W-:Y:S01]  /*dc90*/  IMAD.WIDE.U32 R4, R4, UR40, R10 ;  /* 0x0000002804047c25 */ /* 0x000fe2000f8e000a */
[----:B------:R-:W-:Y:S02]  /*dca0*/  UISETP.GE.OR UP1, UPT, UR44, UR5, UP1 ;  /* 0x000000052c00728c */ /* 0x000fe40008f26670 */
[----:B------:R-:W-:Y:S01]  /*dcb0*/  IADD3 R0, R3, -UR44, R0 ;  /* 0x8000002c03007c10 */ /* 0x000fe2000fffe000 */
[----:B------:R-:W-:Y:S01]  /*dcc0*/  USEL UR5, URZ, 0x1, !UP0 ;  /* 0x000000013f057887 */ /* 0x000fe2000c000000 */
[----:B------:R-:W-:Y:S01]  /*dcd0*/  IADD3 R5, R5, UR4, RZ ;  /* 0x0000000405057c10 */ /* 0x000fe2000fffe0ff */
[----:B------:R-:W-:Y:S01]  /*dce0*/  USHF.R.U32.HI UR4, URZ, 0x1, UR37 ;  /* 0x000000013f047899 */ /* 0x000fe20008011625 */
[----:B------:R-:W-:Y:S01]  /*dcf0*/  PLOP3.LUT P0, PT, PT, PT, UP1, 0x80, 0x0 ;  /* 0x000000000000781c */ /* 0x000fe20003f0f018 */
[----:B------:R-:W-:Y:S01]  /*dd00*/  ULOP3.LUT UR37, UR37, 0x1, URZ, 0xc0, !UPT ;  /* 0x0000000125257892 */ /* 0x000fe2000f8ec03f */
[----:B------:R-:W-:Y:S01]  /*dd10*/  LOP3.LUT R3, R6, 0x3, RZ, 0xc0, !PT ;  /* 0x0000000306037812 */ /* 0x000fe200078ec0ff */
[----:B------:R-:W-:Y:S01]  /*dd20*/  ULOP3.LUT UR4, UR4, 0x1, URZ, 0xc0, !UPT ;  /* 0x0000000104047892 */ /* 0x000fe2000f8ec03f */
[----:B------:R-:W-:Y:S01]  /*dd30*/  IMAD.MOV.U32 R6, RZ, RZ, -0x2 ;  /* 0xfffffffeff067424 */ /* 0x000fe200078e00ff */
[----:B------:R-:W-:-:S02]  /*dd40*/  UMOV UR44, 0xffffffff ;  /* 0xffffffff002c7882 */ /* 0x000fc40000000000 */
[----:B------:R-:W-:Y:S01]  /*dd50*/  UISETP.NE.U32.AND UP2, UPT, UR4, 0x1, UPT ;  /* 0x000000010400788c */ /* 0x000fe2000bf45070 */
[----:B------:R-:W-:-:S03]  /*dd60*/  IMAD R3, R3, R6, UR8 ;  /* 0x0000000803037e24 */ /* 0x000fc6000f8e0206 */
[----:B------:R-:W-:Y:S01]  /*dd70*/  UISETP.GT.U32.AND UP2, UPT, UR41, 0x1, !UP2 ;  /* 0x000000012900788c */ /* 0x000fe2000d744070 */
[----:B------:R-:W-:-:S03]  /*dd80*/  VIADD R3, R3, -UR43 ;  /* 0x8000002b03037c36 */ /* 0x000fc60008000000 */
[----:B------:R-:W-:-:S04]  /*dd90*/  USEL UR4, URZ, 0x1, !UP2 ;  /* 0x000000013f047887 */ /* 0x000fc8000d000000 */
[----:B------:R-:W-:Y:S01]  /*dda0*/  ULOP3.LUT UR36, UR4, UR36, UR5, 0x96, !UPT ;  /* 0x0000002404247292 */ /* 0x000fe2000f8e9605 */
[----:B------:R-:W-:Y:S11]  /*ddb0*/  @P0 BRA `(.L_x_32) ;  /* 0x000001c400740947 */ /* 0x000ff60003800000 */
[----:B------:R-:W-:Y:S01]  /*ddc0*/  FSETP.NEU.AND P1, PT, R16, RZ, PT ;  /* 0x000000ff1000720b */ /* 0x000fe20003f2d000 */
[----:B------:R-:W-:Y:S01]  /*ddd0*/  ULDC.64 UR8, c[0x0][0x5c8] ;  /* 0x0001720000087ab9 */ /* 0x000fe20000000a00 */
[----:B------:R-:W-:Y:S01]  /*dde0*/  ISETP.GT.AND P5, PT, R3, RZ, PT ;  /* 0x000000ff0300720c */ /* 0x000fe20003fa4270 */
[----:B------:R-:W-:Y:S01]  /*ddf0*/  UIMAD UR4, UR7, UR8, URZ ;  /* 0x00000008070472a4 */ /* 0x000fe2000f8e023f */
[----:B------:R-:W-:Y:S01]  /*de00*/  IMAD.U32 R18, RZ, RZ, UR9 ;  /* 0x00000009ff127e24 */ /* 0x000fe2000f8e00ff */
[----:B------:R-:W-:Y:S01]  /*de10*/  BSSY B0, `(.L_x_32) ;  /* 0x0001c57000007945 */ /* 0x000fe20003800000 */
[----:B------:R-:W-:Y:S01]  /*de20*/  IMAD.WIDE.U32 R4, R12, UR8, R4 ;  /* 0x000000080c047c25 */ /* 0x000fe2000f8e0004 */
[----:B------:R-:W-:-:S03]  /*de30*/  ISETP.GT.AND P0, PT, R0, RZ, P5 ;  /* 0x000000ff0000720c */ /* 0x000fc60002f04270 */
[----:B------:R-:W-:-:S05]  /*de40*/  IMAD R18, R12, R18, UR4 ;  /* 0x000000040c127e24 */ /* 0x000fca000f8e0212 */
[----:B------:R-:W-:Y:S01]  /*de50*/  IADD3 R18, R5, R18, RZ ;  /* 0x0000001205127210 */ /* 0x000fe20007ffe0ff */
[----:B------:R-:W-:Y:S06]  /*de60*/  @!P1 BRA `(.L_x_33) ;  /* 0x0000015c00f09947 */ /* 0x000fec0003800000 */
[----:B------:R-:W1:Y:S01]  /*de70*/  LDC.64 R236, c[0x0][0x5b8] ;  /* 0x00016e00ffec7b82 */ /* 0x000e620000000a00 */
[----:B------:R-:W2:Y:S01]  /*de80*/  LDL.LU R19, [R1+0x180] ;  /* 0x0001800001137983 */ /* 0x000ea20000300800 */
[----:B------:R-:W-:-:S06]  /*de90*/  ULDC.64 UR4, c[0x0][0x5c0] ;  /* 0x0001700000047ab9 */ /* 0x000fcc0000000a00 */
[----:B------:R-:W3:Y:S08]  /*dea0*/  LDC.64 R6, c[0x0][0x5b0] ;  /* 0x00016c00ff067b82 */ /* 0x000ef00000000a00 */
[----:B------:R-:W4:Y:S01]  /*deb0*/  LDC.64 R232, c[0x0][0x5a8] ;  /* 0x00016a00ffe87b82 */ /* 0x000f220000000a00 */
[C---:B-1----:R-:W-:Y:S02]  /*dec0*/  IMAD R5, R236.reuse, UR10, RZ ;  /* 0x0000000aec057c24 */ /* 0x042fe4000f8e02ff */
[----:B------:R-:W-:-:S04]  /*ded0*/  IMAD.WIDE.U32 R20, R236, UR40, R10 ;  /* 0x00000028ec147c25 */ /* 0x000fc8000f8e000a */
[----:B------:R-:W-:Y:S01]  /*dee0*/  IMAD R237, R237, UR40, R5 ;  /* 0x00000028eded7c24 */ /* 0x000fe2000f8e0205 */
[----:B------:R-:W-:Y:S01]  /*def0*/  STL.64 [R1+0x1d0], R20 ;  /* 0x0001d01401007387 */ /* 0x000fe20000100a00 */
[----:B---3--:R-:W-:Y:S02]  /*df00*/  IMAD R13, R6, UR7, RZ ;  /* 0x00000007060d7c24 */ /* 0x008fe4000f8e02ff */
[----:B------:R-:W-:Y:S02]  /*df10*/  IMAD.IADD R235, R21, 0x1, R237 ;  /* 0x0000000115eb7824 */ /* 0x000fe400078e02ed */
[----:B------:R-:W-:Y:S02]  /*df20*/  IMAD.MOV.U32 R234, RZ, RZ, R20 ;  /* 0x000000ffffea7224 */ /* 0x000fe400078e0014 */
[C---:B------:R-:W-:Y:S02]  /*df30*/  IMAD R13, R12.reuse, R7, R13 ;  /* 0x000000070c0d7224 */ /* 0x040fe400078e020d */
[----:B------:R-:W-:-:S04]  /*df40*/  IMAD.WIDE.U32 R8, R12, R6, R234 ;  /* 0x000000060c087225 */ /* 0x000fc800078e00ea */
[----:B------:R-:W-:Y:S01]  /*df50*/  IMAD.IADD R5, R9, 0x1, R13 ;  /* 0x0000000109057824 */ /* 0x000fe200078e020d */
[----:B----4-:R-:W-:-:S04]  /*df60*/  LEA R14, P1, R8, R232, 0x1 ;  /* 0x000000e8080e7211 */ /* 0x010fc800078208ff */
[----:B------:R-:W-:-:S05]  /*df70*/  LEA.HI.X R15, R8, R233, R5, 0x1, P1 ;  /* 0x000000e9080f7211 */ /* 0x000fca00008f0c05 */
[----:B------:R1:W3:Y:S02]  /*df80*/  @P0 LDG.E.LTC128B.U16 R8, desc[UR46][R14.64] ;  /* 0x0000002e0e080981 */ /* 0x0002e4000c1e1520 */
[----:B-1----:R-:W-:-:S04]  /*df90*/  LEA R14, P1, R4, UR4, 0x1 ;  /* 0x00000004040e7c11 */ /* 0x002fc8000f8208ff */
[----:B------:R-:W-:-:S05]  /*dfa0*/  LEA.HI.X R15, R4, UR5, R18, 0x1, P1 ;  /* 0x00000005040f7c11 */ /* 0x000fca00088f0c12 */
[----:B------:R-:W-:Y:S01]  /*dfb0*/  STL.64 [R1+0x1c0], R14 ;  /* 0x0001c00e01007387 */ /* 0x000fe20000100a00 */
[----:B---3--:R-:W-:-:S05]  /*dfc0*/  HADD2.F32 R5, -RZ, R8.H0_H0 ;  /* 0x20000008ff057230 */ /* 0x008fca0000004100 */
[----:B------:R-:W-:-:S04]  /*dfd0*/  FMUL R5, R5, R16 ;  /* 0x0000001005057220 */ /* 0x000fc80000400000 */
[----:B--2---:R-:W-:Y:S02]  /*dfe0*/  FFMA R5, R19, R2, R5 ;  /* 0x0000000213057223 */ /* 0x004fe40000000005 */
[----:B------:R-:W2:Y:S01]  /*dff0*/  LDL.64 R18, [R1+0x1c0] ;  /* 0x0001c00001127983 */ /* 0x000ea20000100a00 */
[----:B------:R-:W-:Y:S01]  /*e000*/  ISETP.GT.AND P2, PT, R3, 0x1, PT ;  /* 0x000000010300780c */ /* 0x000fe20003f44270 */
[----:B------:R-:W-:Y:S01]  /*e010*/  BSSY B1, `(.L_x_34) ;  /* 0x000000e000017945 */ /* 0x000fe20003800000 */
[----:B------:R-:W-:Y:S02]  /*e020*/  F2FP.F16.F32.PACK_AB R4, RZ, R5 ;  /* 0x00000005ff04723e */ /* 0x000fe400000000ff */
[----:B------:R-:W-:-:S09]  /*e030*/  LOP3.LUT R17, R17, 0xfffffffb, RZ, 0xc0, !PT ;  /* 0xfffffffb11117812 */ /* 0x000fd200078ec0ff */
[----:B------:R-:W-:Y:S01]  /*e040*/  @P2 LOP3.LUT R17, R17, 0x4, RZ, 0xfc, !PT ;  /* 0x0000000411112812 */ /* 0x000fe200078efcff */
[----:B--2---:R1:W-:Y:S02]  /*e050*/  @P0 STG.E.U16 desc[UR46][R18.64], R4 ;  /* 0x0000000412000986 */ /* 0x0043e4000c10152e */
[----:B-1----:R-:W-:-:S04]  /*e060*/  IMAD.WIDE.U32 R4, R12, R6, R10 ;  /* 0x000000060c047225 */ /* 0x002fc800078e000a */
[----:B------:R-:W-:Y:S02]  /*e070*/  IMAD.IADD R5, R13, 0x1, R5 ;  /* 0x000000010d057824 */ /* 0x000fe400078e0205 */
[----:B------:R-:W-:-:S05]  /*e080*/  IMAD.WIDE.U32 R4, R236, UR40, R4 ;  /* 0x00000028ec047c25 */ /* 0x000fca000f8e0004 */
[----:B------:R-:W-:Y:S02]  /*e090*/  IADD3 R5, R237, R5, RZ ;  /* 0x00000005ed057210 */ /* 0x000fe40007ffe0ff */
[----:B------:R-:W-:-:S04]  /*e0a0*/  LEA R22, P0, R4, R232, 0x1 ;  /* 0x000000e804167211 */ /* 0x000fc800078008ff */
[----:B------:R-:W-:Y:S02]  /*e0b0*/  LEA.HI.X R23, R4, R233, R5, 0x1, P0 ;  /* 0x000000e904177211 */ /* 0x000fe400000f0c05 */
[----:B------:R-:W-:-:S13]  /*e0c0*/  ISETP.GT.AND P0, PT, R0, RZ, P2 ;  /* 0x000000ff0000720c */ /* 0x000fda0001704270 */
[----:B------:R-:W-:Y:S05]  /*e0d0*/  @!P0 BRA `(.L_x_35) ;  /* 0x0000000000048947 */ /* 0x000fea0003800000 */
[----:B------:R1:W5:Y:S02]  /*e0e0*/  LDG.E.LTC128B.U16 R8, desc[UR46][R22.64+0x2] ;  /* 0x0000022e16087981 */ /* 0x000364000c1e1520 */
.L_x_35:
[----:B------:R-:W-:Y:S05]  /*e0f0*/  BSYNC B1 ;  /* 0x0000000000017941 */ /* 0x000fea0003800000 */
.L_x_34:
[----:B------:R-:W2:Y:S01]  /*e100*/  LDL.LU R5, [R1+0x184] ;  /* 0x0001840001057983 */ /* 0x000ea20000300800 */
[----:B-----5:R-:W-:Y:S01]  /*e110*/  HADD2.F32 R4, -RZ, R8.H0_H0 ;  /* 0x20000008ff047230 */ /* 0x020fe20000004100 */
[C---:B------:R-:W-:Y:S01]  /*e120*/  SHF.L.U64.HI R15, R6.reuse, 0x3, R7 ;  /* 0x00000003060f7819 */ /* 0x040fe20000010207 */
[----:B------:R-:W-:-:S03]  /*e130*/  IMAD.SHL.U32 R14, R6, 0x8, RZ ;  /* 0x00000008060e7824 */ /* 0x000fc600078e00ff */
[----:B------:R-:W-:Y:S02]  /*e140*/  FMUL R4, R4, R16 ;  /* 0x0000001004047220 */ /* 0x000fe40000400000 */
[----:B------:R-:W-:Y:S02]  /*e150*/  STL.64 [R1+0x1d8], R14 ;  /* 0x0001d80e01007387 */ /* 0x000fe40000100a00 */
[----:B--2---:R-:W-:Y:S01]  /*e160*/  FFMA R4, R5, R2, R4 ;  /* 0x0000000205047223 */ /* 0x004fe20000000004 */
[----:B------:R-:W-:-:S04]  /*e170*/  @P0 IMAD.MOV.U32 R5, RZ, RZ, R19 ;  /* 0x000000ffff050224 */ /* 0x000fc800078e0013 */
[----:B------:R-:W-:-:S04]  /*e180*/  F2FP.F16.F32.PACK_AB R4, RZ, R4 ;  /* 0x00000004ff04723e */ /* 0x000fc800000000ff */
[----:B------:R-:W-:Y:S01]  /*e190*/  PRMT R9, R4, 0x7610, R9 ;  /* 0x0000761004097816 */ /* 0x000fe20000000009 */
[----:B------:R-:W-:-:S05]  /*e1a0*/  @P0 IMAD.MOV.U32 R4, RZ, RZ, R18 ;  /* 0x000000ffff040224 */ /* 0x000fca00078e0012 */
[----:B------:R2:W-:Y:S01]  /*e1b0*/  @P0 STG.E.U16 desc[UR46][R4.64+0x2], R9 ;  /* 0x0000020904000986 */ /* 0x0005e2000c10152e */
[----:B------:R-:W-:Y:S01]  /*e1c0*/  ISETP.GT.AND P0, PT, R0, 0x8, P5 ;  /* 0x000000080000780c */ /* 0x000fe20002f04270 */
[----:B--2---:R-:W-:-:S04]  /*e1d0*/  IMAD.WIDE.U32 R4, R12, R6, R14 ;  /* 0x000000060c047225 */ /* 0x004fc800078e000e */
[----:B------:R-:W-:Y:S01]  /*e1e0*/  IMAD.IADD R13, R13, 0x1, R5 ;  /* 0x000000010d0d7824 */ /* 0x000fe200078e0205 */
[----:B------:R-:W-:-:S04]  /*e1f0*/  IADD3 R5, P1, R20, R4, RZ ;  /* 0x0000000414057210 */ /* 0x000fc80007f3e0ff */
[----:B------:R-:W-:Y:S02]  /*e200*/  IADD3.X R9, R13, R235, RZ, P1, !PT ;  /* 0x000000eb0d097210 */ /* 0x000fe40000ffe4ff */
[----:B------:R-:W-:-:S04]  /*e210*/  LEA R14, P1, R5, R232, 0x1 ;  /* 0x000000e8050e7211 */ /* 0x000fc800078208ff */
[----:B------:R-:W-:Y:S02]  /*e220*/  LEA.HI.X R15, R5, R233, R9, 0x1, P1 ;  /* 0x000000e9050f7211 */ /* 0x000fe400008f0c09 */
[----:B------:R-:W2:Y:S04]  /*e230*/  LDL.LU R9, [R1+0x188] ;  /* 0x0001880001097983 */ /* 0x000ea80000300800 */
[----:B------:R-:W3:Y:S01]  /*e240*/  @P0 LDG.E.LTC128B.U16 R8, desc[UR46][R14.64] ;  /* 0x0000002e0e080981 */ /* 0x000ee2000c1e1520 */
[----:B------:R-:W-:Y:S01]  /*e250*/  IADD3 R4, P1, R10, R4, RZ ;  /* 0x000000040a047210 */ /* 0x000fe20007f3e0ff */
[----:B------:R-:W-:Y:S01]  /*e260*/  BSSY B1, `(.L_x_36) ;  /* 0x0000017000017945 */ /* 0x000fe20003800000 */
[----:B------:R-:W-:-:S03]  /*e270*/  ISETP.GT.AND P2, PT, R0, 0x8, P2 ;  /* 0x000000080000780c */ /* 0x000fc60001744270 */
[----:B------:R-:W-:Y:S02]  /*e280*/  IMAD.X R5, R11, 0x1, R13, P1 ;  /* 0x000000010b057824 */ /* 0x000fe400008e060d */
[----:B------:R-:W-:Y:S02]  /*e290*/  IMAD.U32 R13, RZ, RZ, UR8 ;  /* 0x00000008ff0d7e24 */ /* 0x000fe4000f8e00ff */
[----:B------:R-:W-:-:S04]  /*e2a0*/  IMAD.WIDE.U32 R4, R236, UR40, R4 ;  /* 0x00000028ec047c25 */ /* 0x000fc8000f8e0004 */
[----:B------:R-:W-:Y:S01]  /*e2b0*/  IMAD.IADD R5, R237, 0x1, R5 ;  /* 0x00000001ed057824 */ /* 0x000fe200078e0205 */
[----:B------:R-:W-:-:S04]  /*e2c0*/  LEA R20, P1, R4, R232, 0x1 ;  /* 0x000000e804147211 */ /* 0x000fc800078208ff */
[----:B------:R-:W-:Y:S01]  /*e2d0*/  LEA.HI.X R21, R4, R233, R5, 0x1, P1 ;  /* 0x000000e904157211 */ /* 0x000fe200008f0c05 */
[----:B---3--:R-:W-:-:S05]  /*e2e0*/  HADD2.F32 R4, -RZ, R8.H0_H0 ;  /* 0x20000008ff047230 */ /* 0x008fca0000004100 */
[----:B------:R-:W-:-:S04]  /*e2f0*/  FMUL R4, R4, R16 ;  /* 0x0000001004047220 */ /* 0x000fc80000400000 */
[----:B--2---:R-:W-:Y:S01]  /*e300*/  FFMA R5, R9, R2, R4 ;  /* 0x0000000209057223 */ /* 0x004fe20000000004 */
[----:B------:R-:W-:Y:S01]  /*e310*/  IMAD.U32 R4, RZ, RZ, UR8 ;  /* 0x00000008ff047e24 */ /* 0x000fe2000f8e00ff */
[----:B------:R-:W-:-:S03]  /*e320*/  MOV R9, UR9 ;  /* 0x0000000900097c02 */ /* 0x000fc60008000f00 */
[----:B------:R-:W-:Y:S01]  /*e330*/  IMAD.SHL.U32 R15, R4, 0x10, RZ ;  /* 0x00000010040f7824 */ /* 0x000fe200078e00ff */
[--C-:B------:R-:W-:Y:S02]  /*e340*/  SHF.L.U64.HI R14, R13, 0x4, R9.reuse ;  /* 0x000000040d0e7819 */ /* 0x100fe40000010209 */
[----:B------:R-:W-:Y:S02]  /*e350*/  F2FP.F16.F32.PACK_AB R5, RZ, R5 ;  /* 0x00000005ff05723e */ /* 0x000fe400000000ff */
[----:B------:R-:W-:Y:S01]  /*e360*/  IADD3 R4, P1, R15, R18, RZ ;  /* 0x000000120f047210 */ /* 0x000fe20007f3e0ff */
[----:B------:R2:W-:Y:S01]  /*e370*/  STL [R1+0x1e4], R14 ;  /* 0x0001e40e01007387 */ /* 0x0005e20000100800 */
[----:B------:R-:W-:-:S03]  /*e380*/  PRMT R9, R5, 0x7610, R9 ;  /* 0x0000761005097816 */ /* 0x000fc60000000009 */
[----:B------:R-:W-:-:S05]  /*e390*/  IMAD.X R5, R14, 0x1, R19, P1 ;  /* 0x000000010e057824 */ /* 0x000fca00008e0613 */
[----:B------:R2:W-:Y:S01]  /*e3a0*/  @P0 STG.E.U16 desc[UR46][R4.64], R9 ;  /* 0x0000000904000986 */ /* 0x0005e2000c10152e */
[----:B------:R-:W-:Y:S05]  /*e3b0*/  @!P2 BRA `(.L_x_37) ;  /* 0x000000000004a947 */ /* 0x000fea0003800000 */
[----:B------:R3:W5:Y:S02]  /*e3c0*/  LDG.E.LTC128B.U16 R8, desc[UR46][R20.64+0x2] ;  /* 0x0000022e14087981 */ /* 0x000764000c1e1520 */
.L_x_37:
[----:B------:R-:W-:Y:S05]  /*e3d0*/  BSYNC B1 ;  /* 0x0000000000017941 */ /* 0x000fea0003800000 */
.L_x_36:
[----:B------:R-:W4:Y:S01]  /*e3e0*/  LDL.LU R13, [R1+0x18c] ;  /* 0x00018c00010d7983 */ /* 0x000f220000300800 */
[----:B--2--5:R-:W-:Y:S01]  /*e3f0*/  HADD2.F32 R9, -RZ, R8.H0_H0 ;  /* 0x20000008ff097230 */ /* 0x024fe20000004100 */
[----:B------:R-:W-:Y:S01]  /*e400*/  ISETP.GT.AND P3, PT, R3, 0x8, PT ;  /* 0x000000080300780c */ /* 0x000fe20003f64270 */
[----:B------:R-:W-:Y:S01]  /*e410*/  BSSY B1, `(.L_x_38) ;  /* 0x000000a000017945 */ /* 0x000fe20003800000 */
[----:B------:R-:W-:Y:S02]  /*e420*/  LOP3.LUT R17, R17, 0xfffffffd, RZ, 0xc0, !PT ;  /* 0xfffffffd11117812 */ /* 0x000fe400078ec0ff */
[----:B------:R-:W-:Y:S01]  /*e430*/  FMUL R9, R9, R16 ;  /* 0x0000001009097220 */ /* 0x000fe20000400000 */
[----:B------:R-:W-:-:S08]  /*e440*/  ISETP.GT.AND P0, PT, R0, RZ, P3 ;  /* 0x000000ff0000720c */ /* 0x000fd00001f04270 */
[----:B------:R-:W-:Y:S01]  /*e450*/  @P3 LOP3.LUT R17, R17, 0x2, RZ, 0xfc, !PT ;  /* 0x0000000211113812 */ /* 0x000fe200078efcff */
[----:B----4-:R-:W-:-:S05]  /*e460*/  FFMA R9, R13, R2, R9 ;  /* 0x000000020d097223 */ /* 0x010fca0000000009 */
[----:B------:R-:W-:-:S05]  /*e470*/  F2FP.F16.F32.PACK_AB R9, RZ, R9 ;  /* 0x00000009ff09723e */ /* 0x000fca00000000ff */
[----:B------:R2:W-:Y:S01]  /*e480*/  @P2 STG.E.U16 desc[UR46][R4.64+0x2], R9 ;  /* 0x0000020904002986 */ /* 0x0005e2000c10152e */
[----:B------:R-:W-:Y:S05]  /*e490*/  @!P0 BRA `(.L_x_39) ;  /* 0x0000000000048947 */ /* 0x000fea0003800000 */
[----:B------:R4:W5:Y:S02]  /*e4a0*/  LDG.E.LTC128B.U16 R8, desc[UR46][R22.64+0x10] ;  /* 0x0000102e16087981 */ /* 0x000964000c1e1520 */
.L_x_39:
[----:B------:R-:W-:Y:S05]  /*e4b0*/  BSYNC B1 ;  /* 0x0000000000017941 */ /* 0x000fea0003800000 */
.L_x_38:
[----:B------:R-:W3:Y:S01]  /*e4c0*/  LDL.LU R13, [R1+0x190] ;  /* 0x00019000010d7983 */ /* 0x000ee20000300800 */
[----:B--2--5:R-:W-:Y:S01]  /*e4d0*/  HADD2.F32 R9, -RZ, R8.H0_H0 ;  /* 0x20000008ff097230 */ /* 0x024fe20000004100 */
[----:B------:R-:W-:Y:S01]  /*e4e0*/  ISETP.GT.AND P6, PT, R3, 0x9, PT ;  /* 0x000000090300780c */ /* 0x000fe20003fc4270 */
[----:B------:R-:W-:Y:S01]  /*e4f0*/  @P0 IMAD.MOV.U32 R14, RZ, RZ, R18 ;  /* 0x000000ffff0e0224 */ /* 0x000fe200078e0012 */
[----:B------:R-:W-:Y:S01]  /*e500*/  LOP3.LUT R17, R17, 0xfffffffe, RZ, 0xc0, !PT ;  /* 0xfffffffe11117812 */ /* 0x000fe200078ec0ff */
[----:B------:R-:W-:Y:S02]  /*e510*/  @P0 IMAD.MOV.U32 R15, RZ, RZ, R19 ;  /* 0x000000ffff0f0224 */ /* 0x000fe400078e0013 */
[----:B------:R-:W-:Y:S01]  /*e520*/  FMUL R9, R9, R16 ;  /* 0x0000001009097220 */ /* 0x000fe20000400000 */
[----:B------:R-:W-:Y:S01]  /*e530*/  ISETP.GT.AND P1, PT, R0, RZ, P6 ;  /* 0x000000ff0000720c */ /* 0x000fe20003724270 */
[----:B------:R-:W-:Y:S06]  /*e540*/  BSSY B1, `(.L_x_40) ;  /* 0x0000007000017945 */ /* 0x000fec0003800000 */
[----:B------:R-:W-:Y:S01]  /*e550*/  @P6 LOP3.LUT R17, R17, 0x1, RZ, 0xfc, !PT ;  /* 0x0000000111116812 */ /* 0x000fe200078efcff */
[----:B---3--:R-:W-:-:S05]  /*e560*/  FFMA R9, R13, R2, R9 ;  /* 0x000000020d097223 */ /* 0x008fca0000000009 */
[----:B------:R-:W-:-:S05]  /*e570*/  F2FP.F16.F32.PACK_AB R9, RZ, R9 ;  /* 0x00000009ff09723e */ /* 0x000fca00000000ff */
[----:B------:R2:W-:Y:S01]  /*e580*/  @P0 STG.E.U16 desc[UR46][R14.64+0x10], R9 ;  /* 0x000010090e000986 */ /* 0x0005e2000c10152e */
[----:B------:R-:W-:Y:S05]  /*e590*/  @!P1 BRA `(.L_x_41) ;  /* 0x0000000000049947 */ /* 0x000fea0003800000 */
[----:B------:R3:W5:Y:S02]  /*e5a0*/  LDG.E.LTC128B.U16 R8, desc[UR46][R22.64+0x12] ;  /* 0x0000122e16087981 */ /* 0x000764000c1e1520 */
.L_x_41:
[----:B------:R-:W-:Y:S05]  /*e5b0*/  BSYNC B1 ;  /* 0x0000000000017941 */ /* 0x000fea0003800000 */
.L_x_40:
[----:B------:R-:W4:Y:S01]  /*e5c0*/  LDL.LU R13, [R1+0x194] ;  /* 0x00019400010d7983 */ /* 0x000f220000300800 */
[----:B--2--5:R-:W-:Y:S01]  /*e5d0*/  HADD2.F32 R9, -RZ, R8.H0_H0 ;  /* 0x20000008ff097230 */ /* 0x024fe20000004100 */
[----:B------:R-:W-:Y:S01]  /*e5e0*/  @P1 MOV R14, R18 ;  /* 0x00000012000e1202 */ /* 0x000fe20000000f00 */
[----:B------:R-:W-:Y:S01]  /*e5f0*/  @P1 IMAD.MOV.U32 R15, RZ, RZ, R19 ;  /* 0x000000ffff0f1224 */ /* 0x000fe200078e0013 */
[----:B------:R-:W-:Y:S01]  /*e600*/  ISETP.GT.AND P2, PT, R0, 0x8, P3 ;  /* 0x000000080000780c */ /* 0x000fe20001f44270 */
[----:B------:R-:W-:Y:S01]  /*e610*/  BSSY B1, `(.L_x_42) ;  /* 0x0000007000017945 */ /* 0x000fe20003800000 */
[----:B------:R-:W-:-:S04]  /*e620*/  FMUL R9, R9, R16 ;  /* 0x0000001009097220 */ /* 0x000fc80000400000 */
[----:B----4-:R-:W-:-:S05]  /*e630*/  FFMA R9, R13, R2, R9 ;  /* 0x000000020d097223 */ /* 0x010fca0000000009 */
[----:B------:R-:W-:-:S05]  /*e640*/  F2FP.F16.F32.PACK_AB R9, RZ, R9 ;  /* 0x00000009ff09723e */ /* 0x000fca00000000ff */
[----:B------:R2:W-:Y:S01]  /*e650*/  @P1 STG.E.U16 desc[UR46][R14.64+0x12], R9 ;  /* 0x000012090e001986 */ /* 0x0005e2000c10152e */
[----:B------:R-:W-:Y:S05]  /*e660*/  @!P2 BRA `(.L_x_43) ;  /* 0x000000000004a947 */ /* 0x000fea0003800000 */
[----:B------:R4:W5:Y:S02]  /*e670*/  LDG.E.LTC128B.U16 R8, desc[UR46][R20.64+0x10] ;  /* 0x0000102e14087981 */ /* 0x000964000c1e1520 */
.L_x_43:
[----:B------:R-:W-:Y:S05]  /*e680*/  BSYNC B1 ;  /* 0x0000000000017941 */ /* 0x000fea0003800000 */
.L_x_42:
[----:B------:R-:W3:Y:S01]  /*e690*/  LDL.LU R13, [R1+0x198] ;  /* 0x00019800010d7983 */ /* 0x000ee20000300800 */
[----:B--2--5:R-:W-:Y:S01]  /*e6a0*/  HADD2.F32 R9, -RZ, R8.H0_H0 ;  /* 0x20000008ff097230 */ /* 0x024fe20000004100 */
[----:B------:R-:W-:Y:S01]  /*e6b0*/  ISETP.GT.AND P0, PT, R0, 0x8, P6 ;  /* 0x000000080000780c */ /* 0x000fe20003704270 */
[----:B------:R-:W-:Y:S03]  /*e6c0*/  BSSY B1, `(.L_x_44) ;  /* 0x0000007000017945 */ /* 0x000fe60003800000 */
[----:B------:R-:W-:-:S04]  /*e6d0*/  FMUL R9, R9, R16 ;  /* 0x0000001009097220 */ /* 0x000fc80000400000 */
[----:B---3--:R-:W-:-:S05]  /*e6e0*/  FFMA R9, R13, R2, R9 ;  /* 0x000000020d097223 */ /* 0x008fca0000000009 */
[----:B------:R-:W-:-:S05]  /*e6f0*/  F2FP.F16.F32.PACK_AB R9, RZ, R9 ;  /* 0x00000009ff09723e */ /* 0x000fca00000000ff */
[----:B------:R2:W-:Y:S01]  /*e700*/  @P2 STG.E.U16 desc[UR46][R4.64+0x10], R9 ;  /* 0x0000100904002986 */ /* 0x0005e2000c10152e */
[----:B------:R-:W-:Y:S05]  /*e710*/  @!P0 BRA `(.L_x_45) ;  /* 0x0000000000048947 */ /* 0x000fea0003800000 */
[----:B------:R3:W5:Y:S02]  /*e720*/  LDG.E.LTC128B.U16 R8, desc[UR46][R20.64+0x12] ;  /* 0x0000122e14087981 */ /* 0x000764000c1e1520 */
.L_x_45:
[----:B------:R-:W-:Y:S05]  /*e730*/  BSYNC B1 ;  /* 0x0000000000017941 */ /* 0x000fea0003800000 */
.L_x_44:
[----:B------:R-:W4:Y:S01]  /*e740*/  LDL.LU R13, [R1+0x19c] ;  /* 0x00019c00010d7983 */ /* 0x000f220000300800 */
[----:B--2--5:R-:W-:Y:S01]  /*e750*/  HADD2.F32 R9, -RZ, R8.H0_H0 ;  /* 0x20000008ff097230 */ /* 0x024fe20000004100 */
[----:B------:R-:W-:Y:S01]  /*e760*/  ISETP.GT.AND P3, PT, R3, 0x10, PT ;  /* 0x000000100300780c */ /* 0x000fe20003f64270 */
[----:B------:R-:W-:Y:S03]  /*e770*/  BSSY B1, `(.L_x_46) ;  /* 0x0000008000017945 */ /* 0x000fe60003800000 */
[----:B------:R-:W-:Y:S01]  /*e780*/  FMUL R9, R9, R16 ;  /* 0x0000001009097220 */ /* 0x000fe20000400000 */
[----:B------:R-:W-:-:S03]  /*e790*/  ISETP.GT.AND P1, PT, R0, RZ, P3 ;  /* 0x000000ff0000720c */ /* 0x000fc60001f24270 */
[----:B----4-:R-:W-:-:S05]  /*e7a0*/  FFMA R9, R13, R2, R9 ;  /* 0x000000020d097223 */ /* 0x010fca0000000009 */
[----:B------:R-:W-:-:S05]  /*e7b0*/  F2FP.F16.F32.PACK_AB R9, RZ, R9 ;  /* 0x00000009ff09723e */ /* 0x000fca00000000ff */
[----:B------:R2:W-:Y:S01]  /*e7c0*/  @P0 STG.E.U16 desc[UR46][R4.64+0x12], R9 ;  /* 0x0000120904000986 */ /* 0x0005e2000c10152e */
[----:B------:R-:W-:Y:S05]  /*e7d0*/  @!P1 BRA `(.L_x_47) ;  /* 0x0000000000049947 */ /* 0x000fea0003800000 */
[----:B------:R4:W5:Y:S02]  /*e7e0*/  LDG.E.LTC128B.U16 R8, desc[UR46][R22.64+0x20] ;  /* 0x0000202e16087981 */ /* 0x000964000c1e1520 */
.L_x_47:
[----:B------:R-:W-:Y:S05]  /*e7f0*/  BSYNC B1 ;  /* 0x0000000000017941 */ /* 0x000fea0003800000 */
.L_x_46:
[----:B------:R-:W3:Y:S01]  /*e800*/  LDL.LU R13, [R1+0x1a0] ;  /* 0x0001a000010d7983 */ /* 0x000ee20000300800 */
[----:B--2--5:R-:W-:Y:S01]  /*e810*/  HADD2.F32 R9, -RZ, R8.H0_H0 ;  /* 0x20000008ff097230 */ /* 0x024fe20000004100 */
[----:B------:R-:W-:Y:S01]  /*e820*/  ISETP.GT.AND P2, PT, R3, 0x11, PT ;  /* 0x000000110300780c */ /* 0x000fe20003f44270 */
[----:B------:R-:W-:Y:S01]  /*e830*/  @P1 IMAD.MOV.U32 R14, RZ, RZ, R18 ;  /* 0x000000ffff0e1224 */ /* 0x000fe200078e0012 */
[----:B------:R-:W-:Y:S01]  /*e840*/  BSSY B1, `(.L_x_48) ;  /* 0x0000009000017945 */ /* 0x000fe20003800000 */
[----:B------:R-:W-:Y:S02]  /*e850*/  @P1 IMAD.MOV.U32 R15, RZ, RZ, R19 ;  /* 0x000000ffff0f1224 */ /* 0x000fe400078e0013 */
[----:B------:R-:W-:Y:S01]  /*e860*/  FMUL R9, R9, R16 ;  /* 0x0000001009097220 */ /* 0x000fe20000400000 */
[----:B------:R-:W-:-:S03]  /*e870*/  ISETP.GT.AND P0, PT, R0, RZ, P2 ;  /* 0x000000ff0000720c */ /* 0x000fc60001704270 */
[----:B---3--:R-:W-:-:S05]  /*e880*/  FFMA R9, R13, R2, R9 ;  /* 0x000000020d097223 */ /* 0x008fca0000000009 */
[----:B------:R-:W-:-:S05]  /*e890*/  F2FP.F16.F32.PACK_AB R9, RZ, R9 ;  /* 0x00000009ff09723e */ /* 0x000fca00000000ff */
[----:B------:R2:W-:Y:S01]  /*e8a0*/  @P1 STG.E.U16 desc[UR46][R14.64+0x20], R9 ;  /* 0x000020090e001986 */ /* 0x0005e2000c10152e */
[----:B------:R-:W-:Y:S05]  /*e8b0*/  @!P0 BRA `(.L_x_49) ;  /* 0x0000000000048947 */ /* 0x000fea0003800000 */
[----:B------:R3:W5:Y:S02]  /*e8c0*/  LDG.E.LTC128B.U16 R8, desc[UR46][R22.64+0x22] ;  /* 0x0000222e16087981 */ /* 0x000764000c1e1520 */
.L_x_49:
[----:B------:R-:W-:Y:S05]  /*e8d0*/  BSYNC B1 ;  /* 0x0000000000017941 */ /* 0x000fea0003800000 */
.L_x_48:
[----:B------:R-:W4:Y:S01]  /*e8e0*/  LDL.LU R13, [R1+0x1a4] ;  /* 0x0001a400010d7983 */ /* 0x000f220000300800 */
[----:B--2--5:R-:W-:Y:S01]  /*e8f0*/  HADD2.F32 R9, -RZ, R8.H0_H0 ;  /* 0x20000008ff097230 */ /* 0x024fe20000004100 */
[----:B------:R-:W-:Y:S01]  /*e900*/  @P0 MOV R15, R19 ;  /* 0x00000013000f0202 */ /* 0x000fe20000000f00 */
[----:B------:R-:W-:Y:S01]  /*e910*/  @P0 IMAD.MOV.U32 R14, RZ, RZ, R18 ;  /* 0x000000ffff0e0224 */ /* 0x000fe200078e0012 */
[----:B------:R-:W-:Y:S02]  /*e920*/  BSSY B1, `(.L_x_50) ;  /* 0x0000008000017945 */ /* 0x000fe40003800000 */
[----:B------:R-:W-:-:S04]  /*e930*/  FMUL R9, R9, R16 ;  /* 0x0000001009097220 */ /* 0x000fc80000400000 */
[----:B----4-:R-:W-:-:S05]  /*e940*/  FFMA R9, R13, R2, R9 ;  /* 0x000000020d097223 */ /* 0x010fca0000000009 */
[----:B------:R-:W-:-:S05]  /*e950*/  F2FP.F16.F32.PACK_AB R9, RZ, R9 ;  /* 0x00000009ff09723e */ /* 0x000fca00000000ff */
[----:B------:R2:W-:Y:S01]  /*e960*/  @P0 STG.E.U16 desc[UR46][R14.64+0x22], R9 ;  /* 0x000022090e000986 */ /* 0x0005e2000c10152e */
[----:B------:R-:W-:-:S13]  /*e970*/  ISETP.GT.AND P0, PT, R0, 0x8, P3 ;  /* 0x000000080000780c */ /* 0x000fda0001f04270 */
[----:B--2---:R-:W-:Y:S05]  /*e980*/  @!P0 BRA `(.L_x_51) ;  /* 0x0000000000048947 */ /* 0x004fea0003800000 */
[----:B------:R2:W5:Y:S02]  /*e990*/  LDG.E.LTC128B.U16 R8, desc[UR46][R20.64+0x20] ;  /* 0x0000202e14087981 */ /* 0x000564000c1e1520 */
.L_x_51:
[----:B------:R-:W-:Y:S05]  /*e9a0*/  BSYNC B1 ;  /* 0x0000000000017941 */ /* 0x000fea0003800000 */
.L_x_50:
[----:B------:R-:W4:Y:S01]  /*e9b0*/  LDL.LU R13, [R1+0x1a8] ;  /* 0x0001a800010d7983 */ /* 0x000f220000300800 */
[----:B-----5:R-:W-:Y:S01]  /*e9c0*/  HADD2.F32 R9, -RZ, R8.H0_H0 ;  /* 0x20000008ff097230 */ /* 0x020fe20000004100 */
[----:B------:R-:W-:Y:S04]  /*e9d0*/  BSSY B1, `(.L_x_52) ;  /* 0x0000008000017945 */ /* 0x000fe80003800000 */
[----:B------:R-:W-:-:S04]  /*e9e0*/  FMUL R9, R9, R16 ;  /* 0x0000001009097220 */ /* 0x000fc80000400000 */
[----:B----4-:R-:W-:-:S05]  /*e9f0*/  FFMA R9, R13, R2, R9 ;  /* 0x000000020d097223 */ /* 0x010fca0000000009 */
[----:B------:R-:W-:-:S05]  /*ea00*/  F2FP.F16.F32.PACK_AB R9, RZ, R9 ;  /* 0x00000009ff09723e */ /* 0x000fca00000000ff */
[----:B------:R4:W-:Y:S01]  /*ea10*/  @P0 STG.E.U16 desc[UR46][R4.64+0x20], R9 ;  /* 0x0000200904000986 */ /* 0x0009e2000c10152e */
[----:B------:R-:W-:-:S13]  /*ea20*/  ISETP.GT.AND P0, PT, R0, 0x8, P2 ;  /* 0x000000080000780c */ /* 0x000fda0001704270 */
[----:B----4-:R-:W-:Y:S05]  /*ea30*/  @!P0 BRA `(.L_x_53) ;  /* 0x0000000000048947 */ /* 0x010fea0003800000 */
[----:B------:R4:W5:Y:S02]  /*ea40*/  LDG.E.LTC128B.U16 R8, desc[UR46][R20.64+0x22] ;  /* 0x0000222e14087981 */ /* 0x000964000c1e1520 */
.L_x_53:
[----:B------:R-:W-:Y:S05]  /*ea50*/  BSYNC B1 ;  /* 0x0000000000017941 */ /* 0x000fea0003800000 */
.L_x_52:
[----:B------:R-:W2:Y:S01]  /*ea60*/  LDL.LU R13, [R1+0x1ac] ;  /* 0x0001ac00010d7983 */ /* 0x000ea20000300800 */
[----:B-----5:R-:W-:Y:S01]  /*ea70*/  HADD2.F32 R9, -RZ, R8.H0_H0 ;  /* 0x20000008ff097230 */ /* 0x020fe20000004100 */
[----:B------:R-:W-:Y:S01]  /*ea80*/  ISETP.GT.AND P1, PT, R3, 0x18, PT ;  /* 0x000000180300780c */ /* 0x000fe20003f24270 */
[----:B------:R-:W-:Y:S03]  /*ea90*/  BSSY B1, `(.L_x_54) ;  /* 0x0000008000017945 */ /* 0x000fe60003800000 */
[----:B------:R-:W-:-:S04]  /*eaa0*/  FMUL R9, R9, R16 ;  /* 0x0000001009097220 */ /* 0x000fc80000400000 */
[----:B--2---:R-:W-:-:S05]  /*eab0*/  FFMA R9, R13, R2, R9 ;  /* 0x000000020d097223 */ /* 0x004fca0000000009 */
[----:B------:R-:W-:-:S05]  /*eac0*/  F2FP.F16.F32.PACK_AB R9, RZ, R9 ;  /* 0x00000009ff09723e */ /* 0x000fca00000000ff */
[----:B------:R2:W-:Y:S01]  /*ead0*/  @P0 STG.E.U16 desc[UR46][R4.64+0x22], R9 ;  /* 0x0000220904000986 */ /* 0x0005e2000c10152e */
[----:B------:R-:W-:-:S13]  /*eae0*/  ISETP.GT.AND P0, PT, R0, RZ, P1 ;  /* 0x000000ff0000720c */ /* 0x000fda0000f04270 */
[----:B--2---:R-:W-:Y:S05]  /*eaf0*/  @!P0 BRA `(.L_x_55) ;  /* 0x0000000000048947 */ /* 0x004fea0003800000 */
[----:B------:R2:W5:Y:S02]  /*eb00*/  LDG.E.LTC128B.U16 R8, desc[UR46][R22.64+0x30] ;  /* 0x0000302e16087981 */ /* 0x000564000c1e1520 */
.L_x_55:
[----:B------:R-:W-:Y:S05]  /*eb10*/  BSYNC B1 ;  /* 0x0000000000017941 */ /* 0x000fea0003800000 */
.L_x_54:
[----:B------:R-:W3:Y:S01]  /*eb20*/  LDL.LU R13, [R1+0x1b0] ;  /* 0x0001b000010d7983 */ /* 0x000ee20000300800 */
[----:B-----5:R-:W-:Y:S01]  /*eb30*/  HADD2.F32 R9, -RZ, R8.H0_H0 ;  /* 0x20000008ff097230 */ /* 0x020fe20000004100 */
[----:B------:R-:W-:Y:S01]  /*eb40*/  BSSY B1, `(.L_x_56) ;  /* 0x000000b000017945 */ /* 0x000fe20003800000 */
[----:B------:R-:W-:Y:S02]  /*eb50*/  @P0 IMAD.MOV.U32 R14, RZ, RZ, R18 ;  /* 0x000000ffff0e0224 */ /* 0x000fe400078e0012 */
[----:B------:R-:W-:Y:S02]  /*eb60*/  @P0 IMAD.MOV.U32 R15, RZ, RZ, R19 ;  /* 0x000000ffff0f0224 */ /* 0x000fe400078e0013 */
[----:B------:R-:W-:-:S04]  /*eb70*/  FMUL R9, R9, R16 ;  /* 0x0000001009097220 */ /* 0x000fc80000400000 */
[----:B---3--:R-:W-:-:S05]  /*eb80*/  FFMA R9, R13, R2, R9 ;  /* 0x000000020d097223 */ /* 0x008fca0000000009 */
[----:B------:R-:W-:-:S05]  /*eb90*/  F2FP.F16.F32.PACK_AB R9, RZ, R9 ;  /* 0x00000009ff09723e */ /* 0x000fca00000000ff */
[----:B------:R3:W-:Y:S01]  /*eba0*/  @P0 STG.E.U16 desc[UR46][R14.64+0x30], R9 ;  /* 0x000030090e000986 */ /* 0x0007e2000c10152e */
[----:B------:R-:W-:-:S04]  /*ebb0*/  ISETP.GT.AND P0, PT, R3, 0x19, PT ;  /* 0x000000190300780c */ /* 0x000fc80003f04270 */
[----:B------:R-:W-:-:S13]  /*ebc0*/  ISETP.GT.AND P4, PT, R0, RZ, P0 ;  /* 0x000000ff0000720c */ /* 0x000fda0000784270 */
[----:B---3--:R-:W-:Y:S05]  /*ebd0*/  @!P4 BRA `(.L_x_57) ;  /* 0x000000000004c947 */ /* 0x008fea0003800000 */
[----:B------:R3:W5:Y:S02]  /*ebe0*/  LDG.E.LTC128B.U16 R8, desc[UR46][R22.64+0x32] ;  /* 0x0000322e16087981 */ /* 0x000764000c1e1520 */
.L_x_57:
[----:B------:R-:W-:Y:S05]  /*ebf0*/  BSYNC B1 ;  /* 0x0000000000017941 */ /* 0x000fea0003800000 */
.L_x_56:
[----:B------:R-:W2:Y:S01]  /*ec00*/  LDL.LU R13, [R1+0x1b4] ;  /* 0x0001b400010d7983 */ /* 0x000ea20000300800 */
[----:B-----5:R-:W-:Y:S01]  /*ec10*/  HADD2.F32 R9, -RZ, R8.H0_H0 ;  /* 0x20000008ff097230 */ /* 0x020fe20000004100 */
[----:B------:R-:W-:Y:S01]  /*ec20*/  BSSY B1, `(.L_x_58) ;  /* 0x000000a000017945 */ /* 0x000fe20003800000 */
[----:B------:R-:W-:Y:S02]  /*ec30*/  @P4 IMAD.MOV.U32 R14, RZ, RZ, R18 ;  /* 0x000000ffff0e4224 */ /* 0x000fe400078e0012 */
[----:B------:R-:W-:Y:S02]  /*ec40*/  @P4 IMAD.MOV.U32 R15, RZ, RZ, R19 ;  /* 0x000000ffff0f4224 */ /* 0x000fe400078e0013 */
[----:B------:R-:W-:-:S04]  /*ec50*/  FMUL R9, R9, R16 ;  /* 0x0000001009097220 */ /* 0x000fc80000400000 */
[----:B--2---:R-:W-:-:S05]  /*ec60*/  FFMA R9, R13, R2, R9 ;  /* 0x000000020d097223 */ /* 0x004fca0000000009 */
[----:B------:R-:W-:-:S05]  /*ec70*/  F2FP.F16.F32.PACK_AB R9, RZ, R9 ;  /* 0x00000009ff09723e */ /* 0x000fca00000000ff */
[----:B------:R2:W-:Y:S01]  /*ec80*/  @P4 STG.E.U16 desc[UR46][R14.64+0x32], R9 ;  /* 0x000032090e004986 */ /* 0x0005e2000c10152e */
[----:B------:R-:W-:-:S13]  /*ec90*/  ISETP.GT.AND P4, PT, R0, 0x8, P1 ;  /* 0x000000080000780c */ /* 0x000fda0000f84270 */
[----:B--2---:R-:W-:Y:S05]  /*eca0*/  @!P4 BRA `(.L_x_59) ;  /* 0x000000000004c947 */ /* 0x004fea0003800000 */
[----:B------:R2:W5:Y:S02]  /*ecb0*/  LDG.E.LTC128B.U16 R8, desc[UR46][R20.64+0x30] ;  /* 0x0000302e14087981 */ /* 0x000564000c1e1520 */
.L_x_59:
[----:B------:R-:W-:Y:S05]  /*ecc0*/  BSYNC B1 ;  /* 0x0000000000017941 */ /* 0x000fea0003800000 */
.L_x_58:
[----:B------:R-:W3:Y:S01]  /*ecd0*/  LDL.LU R14, [R1+0x1b8] ;  /* 0x0001b800010e7983 */ /* 0x000ee20000300800 */
[----:B-----5:R-:W-:Y:S01]  /*ece0*/  HADD2.F32 R9, -RZ, R8.H0_H0 ;  /* 0x20000008ff097230 */ /* 0x020fe20000004100 */
[----:B------:R-:W-:Y:S01]  /*ecf0*/  BSSY B1, `(.L_x_60) ;  /* 0x0000009000017945 */ /* 0x000fe20003800000 */
[----:B------:R-:W-:-:S03]  /*ed00*/  PRMT R13, R8, 0x7610, R13 ;  /* 0x00007610080d7816 */ /* 0x000fc6000000000d */
[----:B------:R-:W-:-:S04]  /*ed10*/  FMUL R9, R9, R16 ;  /* 0x0000001009097220 */ /* 0x000fc80000400000 */
[----:B---3--:R-:W-:-:S05]  /*ed20*/  FFMA R9, R14, R2, R9 ;  /* 0x000000020e097223 */ /* 0x008fca0000000009 */
[----:B------:R-:W-:-:S05]  /*ed30*/  F2FP.F16.F32.PACK_AB R9, RZ, R9 ;  /* 0x00000009ff09723e */ /* 0x000fca00000000ff */
[----:B------:R3:W-:Y:S01]  /*ed40*/  @P4 STG.E.U16 desc[UR46][R4.64+0x30], R9 ;  /* 0x0000300904004986 */ /* 0x0007e2000c10152e */
[----:B------:R-:W-:-:S13]  /*ed50*/  ISETP.GT.AND P4, PT, R0, 0x8, P0 ;  /* 0x000000080000780c */ /* 0x000fda0000784270 */
[----:B---3--:R-:W-:Y:S05]  /*ed60*/  @!P4 BRA `(.L_x_61) ;  /* 0x000000000004c947 */ /* 0x008fea0003800000 */
[----:B------:R3:W5:Y:S02]  /*ed70*/  LDG.E.LTC128B.U16 R13, desc[UR46][R20.64+0x32] ;  /* 0x0000322e140d7981 */ /* 0x000764000c1e1520 */
.L_x_61:
[----:B------:R-:W-:Y:S05]  /*ed80*/  BSYNC B1 ;  /* 0x0000000000017941 */ /* 0x000fea0003800000 */
.L_x_60:
[----:B------:R-:W2:Y:S04]  /*ed90*/  LDL.LU R9, [R1+0x1bc] ;  /* 0x0001bc0001097983 */ /* 0x000ea80000300800 */
[----:B------:R0:W-:Y:S04]  /*eda0*/  STL.64 [R1+0x208], R26 ;  /* 0x0002081a01007387 */ /* 0x0001e80000100a00 */
[----:B0-----:R-:W3:Y:S01]  /*edb0*/  LDL.64 R26, [R1+0x1c0] ;  /* 0x0001c000011a7983 */ /* 0x001ee20000100a00 */
[----:B-----5:R-:W-:-:S03]  /*edc0*/  HADD2.F32 R8, -RZ, R13.H0_H0 ;  /* 0x2000000dff087230 */ /* 0x020fc60000004100 */
[----:B------:R-:W3:Y:S02]  /*edd0*/  LDL.LU R18, [R1+0x140] ;  /* 0x0001400001127983 */ /* 0x000ee40000300800 */
[----:B------:R-:W-:Y:S02]  /*ede0*/  FMUL R8, R8, R16 ;  /* 0x0000001008087220 */ /* 0x000fe40000400000 */
[----:B------:R0:W-:Y:S04]  /*edf0*/  STL.64 [R1+0x200], R24 ;  /* 0x0002001801007387 */ /* 0x0001e80000100a00 */
[----:B------:R-:W-:Y:S04]  /*ee00*/  STL [R1+0x1fc], R22 ;  /* 0x0001fc1601007387 */ /* 0x000fe80000100800 */
[----:B------:R-:W-:Y:S04]  /*ee10*/  STL [R1+0x1f8], R3 ;  /* 0x0001f80301007387 */ /* 0x000fe80000100800 */
[----:B------:R3:W-:Y:S01]  /*ee20*/  STL.64 [R1+0x1f0], R20 ;  /* 0x0001f01401007387 */ /* 0x0007e20000100a00 */
[----:B------:R-:W-:-:S03]  /*ee30*/  USHF.L.U64.HI UR4, UR8, 0x8, UR9 ;  /* 0x0000000808047899 */ /* 0x000fc60008010209 */
[----:B0-----:R-:W3:Y:S01]  /*ee40*/  LDL.64 R24, [R1+0x1d0] ;  /* 0x0001d00001187983 */ /* 0x001ee20000100a00 */
[----:B--2---:R-:W-:-:S05]  /*ee50*/  FFMA R8, R9, R2, R8 ;  /* 0x0000000209087223 */ /* 0x004fca0000000008 */
[----:B------:R-:W-:-:S05]  /*ee60*/  F2FP.F16.F32.PACK_AB R8, RZ, R8 ;  /* 0x00000008ff08723e */ /* 0x000fca00000000ff */
[----:B------:R0:W-:Y:S01]  /*ee70*/  @P4 STG.E.U16 desc[UR46][R4.64+0x32], R8 ;  /* 0x0000320804004986 */ /* 0x0001e2000c10152e */
[----:B---34-:R-:W-:-:S04]  /*ee80*/  IADD3 R20, P4, R12, 0x80, RZ ;  /* 0x000000800c147810 */ /* 0x018fc80007f9e0ff */
[----:B0-----:R-:W-:-:S05]  /*ee90*/  IADD3.X R8, RZ, UR7, RZ, P4, !PT ;  /* 0x00000007ff087c10 */ /* 0x001fca000a7fe4ff */
[----:B------:R-:W-:-:S04]  /*eea0*/  IMAD R8, R8, R6, RZ ;  /* 0x0000000608087224 */ /* 0x000fc800078e02ff */
[C---:B------:R-:W-:Y:S02]  /*eeb0*/  IMAD R3, R20.reuse, R7, R8 ;  /* 0x0000000714037224 */ /* 0x040fe400078e0208 */
[----:B------:R-:W-:-:S04]  /*eec0*/  IMAD.WIDE.U32 R8, R20, R6, R234 ;  /* 0x0000000614087225 */ /* 0x000fc800078e00ea */
[----:B------:R-:W-:Y:S01]  /*eed0*/  IMAD.IADD R9, R9, 0x1, R3 ;  /* 0x0000000109097824 */ /* 0x000fe200078e0203 */
[----:B------:R-:W-:-:S04]  /*eee0*/  LEA R14, P4, R8, R232, 0x1 ;  /* 0x000000e8080e7211 */ /* 0x000fc800078808ff */
[----:B------:R-:W-:Y:S01]  /*eef0*/  LEA.HI.X R15, R8, R233, R9, 0x1, P4 ;  /* 0x000000e9080f7211 */ /* 0x000fe200020f0c09 */
[----:B------:R-:W-:-:S05]  /*ef00*/  IMAD.U32 R8, RZ, RZ, UR8 ;  /* 0x00000008ff087e24 */ /* 0x000fca000f8e00ff */
[----:B------:R-:W-:-:S04]  /*ef10*/  LEA R8, P4, R8, R26, 0x8 ;  /* 0x0000001a08087211 */ /* 0x000fc800078840ff */
[----:B------:R-:W-:Y:S02]  /*ef20*/  IADD3.X R9, R27, UR4, RZ, P4, !PT ;  /* 0x000000041b097c10 */ /* 0x000fe4000a7fe4ff */
[----:B------:R-:W-:Y:S01]  /*ef30*/  ISETP.GT.AND P4, PT, R0, 0x80, P5 ;  /* 0x000000800000780c */ /* 0x000fe20002f84270 */
[----:B------:R0:W5:-:S12]  /*ef40*/  LDL.LU.64 R26, [R1+0x208] ;  /* 0x00020800011a7983 */ /* 0x0001580000300a00 */
[----:B------:R-:W2:Y:S02]  /*ef50*/  @P4 LDG.E.LTC128B.U16 R13, desc[UR46][R14.64] ;  /* 0x0000002e0e0d4981 */ /* 0x000ea4000c1e1520 */
[----:B--2---:R-:W-:-:S05]  /*ef60*/  HADD2.F32 R14, -RZ, R13.H0_H0 ;  /* 0x2000000dff0e7230 */ /* 0x004fca0000004100 */
[----:B------:R-:W-:-:S04]  /*ef70*/  FMUL R14, R14, R16 ;  /* 0x000000100e0e7220 */ /* 0x000fc80000400000 */
[----:B------:R-:W-:-:S05]  /*ef80*/  FFMA R14, R18, R2, R14 ;  /* 0x00000002120e7223 */ /* 0x000fca000000000e */
[----:B------:R-:W-:-:S05]  /*ef90*/  F2FP.F16.F32.PACK_AB R14, RZ, R14 ;  /* 0x0000000eff0e723e */ /* 0x000fca00000000ff */
[----:B------:R2:W-:Y:S02]  /*efa0*/  @P4 STG.E.U16 desc[UR46][R8.64], R14 ;  /* 0x0000000e08004986 */ /* 0x0005e4000c10152e */
[----:B--2---:R-:W-:-:S04]  /*efb0*/  IMAD.WIDE.U32 R14, R20, R6, R10 ;  /* 0x00000006140e7225 */ /* 0x004fc800078e000a */
[----:B------:R-:W-:Y:S02]  /*efc0*/  IMAD.IADD R15, R3, 0x1, R15 ;  /* 0x00000001030f7824 */ /* 0x000fe400078e020f */
[----:B------:R-:W-:-:S04]  /*efd0*/  IMAD.WIDE.U32 R14, R236, UR40, R14 ;  /* 0x00000028ec0e7c25 */ /* 0x000fc8000f8e000e */
[----:B------:R-:W-:Y:S01]  /*efe0*/  IMAD.IADD R15, R237, 0x1, R15 ;  /* 0x00000001ed0f7824 */ /* 0x000fe200078e020f */
[----:B------:R-:W-:-:S04]  /*eff0*/  LEA R18, P4, R14, R232, 0x1 ;  /* 0x000000e80e127211 */ /* 0x000fc800078808ff */
[----:B------:R-:W-:Y:S02]  /*f000*/  LEA.HI.X R19, R14, R233, R15, 0x1, P4 ;  /* 0x000000e90e137211 */ /* 0x000fe400020f0c0f */
[----:B------:R-:W2:Y:S02]  /*f010*/  LDL.64 R14, [R1+0x1d8] ;  /* 0x0001d800010e7983 */ /* 0x000ea40000100a00 */
[----:B--2---:R-:W-:-:S05]  /*f020*/  IMAD.WIDE.U32 R14, R20, R6, R14 ;  /* 0x00000006140e7225 */ /* 0x004fca00078e000e */
[----:B------:R-:W-:Y:S02]  /*f030*/  IADD3 R20, R3, R15, RZ ;  /* 0x0000000f03147210 */ /* 0x000fe40007ffe0ff */
[----:B------:R-:W-:Y:S02]  /*f040*/  IADD3 R3, P4, R24, R14, RZ ;  /* 0x0000000e18037210 */ /* 0x000fe40007f9e0ff */
[----:B------:R0:W5:Y:S03]  /*f050*/  LDL.LU.64 R24, [R1+0x200] ;  /* 0x0002000001187983 */ /* 0x0001660000300a00 */
[----:B-1----:R-:W-:Y:S01]  /*f060*/  IMAD.X R22, R20, 0x1, R235, P4 ;  /* 0x0000000114167824 */ /* 0x002fe200020e06eb */
[----:B------:R1:W-:Y:S02]  /*f070*/  STL [R1+0x190], R20 ;  /* 0x0001901401007387 */ /* 0x0003e40000100800 */
[----:B-1----:R-:W-:-:S04]  /*f080*/  LEA R20, P4, R3, R232, 0x1 ;  /* 0x000000e803147211 */ /* 0x002fc800078808ff */
[----:B------:R-:W-:Y:S02]  /*f090*/  LEA.HI.X R21, R3, R233, R22, 0x1, P4 ;  /* 0x000000e903157211 */ /* 0x000fe400020f0c16 */
[----:B------:R0:W5:Y:S04]  /*f0a0*/  LDL.LU R22, [R1+0x1fc] ;  /* 0x0001fc0001167983 */ /* 0x0001680000300800 */
[----:B------:R0:W5:Y:S04]  /*f0b0*/  LDL.LU R3, [R1+0x1f8] ;  /* 0x0001f80001037983 */ /* 0x0001680000300800 */
[----:B------:R1:W-:Y:S04]  /*f0c0*/  STL.64 [R1+0x188], R20 ;  /* 0x0001881401007387 */ /* 0x0003e80000100a00 */
[----:B-1----:R0:W5:Y:S01]  /*f0d0*/  LDL.LU.64 R20, [R1+0x1f0] ;  /* 0x0001f00001147983 */ /* 0x0021620000300a00 */
[----:B------:R-:W-:-:S04]  /*f0e0*/  LOP3.LUT P4, RZ, R17, 0x4, RZ, 0xc0, !PT ;  /* 0x0000000411ff7812 */ /* 0x000fc8000788c0ff */
[----:B------:R-:W-:Y:S01]  /*f0f0*/  ISETP.GT.AND P4, PT, R0, 0x80, P4 ;  /* 0x000000800000780c */ /* 0x000fe20002784270 */
[----:B------:R-:W-:-:S12]  /*f100*/  BSSY B1, `(.L_x_62) ;  /* 0x0000003000017945 */ /* 0x000fd80003800000 */
[----:B0-----:R-:W-:Y:S05]  /*f110*/  @!P4 BRA `(.L_x_63) ;  /* 0x000000000004c947 */ /* 0x001fea0003800000 */
[----:B------:R0:W5:Y:S02]  /*f120*/  LDG.E.LTC128B.U16 R13, desc[UR46][R18.64+0x2] ;  /* 0x0000022e120d7981 */ /* 0x000164000c1e1520 */
.L_x_63:
[----:B------:R-:W-:Y:S05]  /*f130*/  BSYNC B1 ;  /* 0x0000000000017941 */ /* 0x000fea0003800000 */
.L_x_62:
[----:B-----5:R-:W-:Y:S04]  /*f140*/  STL [R1+0x200], R3 ;  /* 0x0002000301007387 */ /* 0x020fe80000100800 */
[----:B------:R1:W-:Y:S04]  /*f150*/  STL.64 [R1+0x1f8], R6 ;  /* 0x0001f80601007387 */ /* 0x0003e80000100a00 */
[----:B-1----:R-:W2:Y:S01]  /*f160*/  LDL.LU R7, [R1+0x144] ;  /* 0x0001440001077983 */ /* 0x002ea20000300800 */
[----:B------:R-:W-:-:S03]  /*f170*/  HADD2.F32 R3, -RZ, R13.H0_H0 ;  /* 0x2000000dff037230 */ /* 0x000fc60000004100 */
[----:B------:R1:W-:Y:S02]  /*f180*/  STL.64 [R1+0x1f0], R4 ;  /* 0x0001f00401007387 */ /* 0x0003e40000100a00 */
[----:B------:R-:W-:-:S04]  /*f190*/  FMUL R3, R3, R16 ;  /* 0x0000001003037220 */ /* 0x000fc80000400000 */
[----:B--2---:R-:W-:Y:S02]  /*f1a0*/  FFMA R7, R7, R2, R3 ;  /* 0x0000000207077223 */ /* 0x004fe40000000003 */
[----:B------:R2:W5:Y:S03]  /*f1b0*/  LDL.LU R3, [R1+0x200] ;  /* 0x0002000001037983 */ /* 0x0005660000300800 */
[----:B-1----:R-:W-:Y:S02]  /*f1c0*/  F2FP.F16.F32.PACK_AB R5, RZ, R7 ;  /* 0x00000007ff05723e */ /* 0x002fe400000000ff */
[----:B------:R-:W-:Y:S02]  /*f1d0*/  MOV R7, R9 ;  /* 0x0000000900077202 */ /* 0x000fe40000000f00 */
[----:B------:R-:W-:Y:S01]  /*f1e0*/  PRMT R6, R5, 0x7610, R6 ;  /* 0x0000761005067816 */ /* 0x000fe20000000006 */
[----:B------:R-:W-:-:S03]  /*f1f0*/  IMAD.U32 R5, RZ, RZ, UR8 ;  /* 0x00000008ff057e24 */ /* 0x000fc6000f8e00ff */
[----:B------:R-:W-:Y:S01]  /*f200*/  PRMT R4, R6, 0x7610, R4 ;  /* 0x0000761006047816 */ /* 0x000fe20000000004 */
[----:B------:R-:W-:Y:S02]  /*f210*/  IMAD.MOV.U32 R6, RZ, RZ, R8 ;  /* 0x000000ffff067224 */ /* 0x000fe400078e0008 */
[----:B------:R-:W-:-:S03]  /*f220*/  IMAD.SHL.U32 R5, R5, 0x10, RZ ;  /* 0x0000001005057824 */ /* 0x000fc600078e00ff */
[----:B------:R-:W-:Y:S04]  /*f230*/  STL.64 [R1+0x140], R6 ;  /* 0x0001400601007387 */ /* 0x000fe80000100a00 */
[----:B------:R1:W-:Y:S04]  /*f240*/  @P4 STG.E.U16 desc[UR46][R6.64+0x2], R4 ;  /* 0x0000020406004986 */ /* 0x0003e8000c10152e */
[----:B-1----:R2:W5:Y:S01]  /*f250*/  LDL.LU.64 R6, [R1+0x1f8] ;  /* 0x0001f80001067983 */ /* 0x0025620000300a00 */
[----:B------:R-:W-:-:S03]  /*f260*/  IADD3 R4, P4, R8, R5, RZ ;  /* 0x0000000508047210 */ /* 0x000fc60007f9e0ff */
[----:B------:R-:W3:Y:S01]  /*f270*/  LDL R5, [R1+0x1e4] ;  /* 0x0001e40001057983 */ /* 0x000ee20000100800 */
[----:B------:R-:W-:Y:S01]  /*f280*/  BSSY B1, `(.L_x_64) ;  /* 0x000000a000017945 */ /* 0x000fe20003800000 */
[----:B---3--:R-:W-:-:S05]  /*f290*/  IMAD.X R5, R9, 0x1, R5, P4 ;  /* 0x0000000109057824 */ /* 0x008fca00020e0605 */
[----:B------:R1:W-:Y:S04]  /*f2a0*/  STL.64 [R1+0x180], R4 ;  /* 0x0001800401007387 */ /* 0x0003e80000100a00 */
[----:B-1----:R2:W5:Y:S01]  /*f2b0*/  LDL.LU.64 R4, [R1+0x1f0] ;  /* 0x0001f00001047983 */ /* 0x0025620000300a00 */
[----:B------:R-:W-:-:S13]  /*f2c0*/  ISETP.GT.AND P4, PT, R0, 0x88, P5 ;  /* 0x000000880000780c */ /* 0x000fda0002f84270 */
[----:B--2---:R-:W-:Y:S05]  /*f2d0*/  @!P4 BRA `(.L_x_65) ;  /* 0x000000000010c947 */ /* 0x004fea0003800000 */
[----:B-----5:R1:W-:Y:S04]  /*f2e0*/  STL.64 [R1+0x1f0], R2 ;  /* 0x0001f00201007387 */ /* 0x0203e80000100a00 */
[----:B-1----:R-:W2:Y:S04]  /*f2f0*/  LDL.LU.64 R2, [R1+0x188] ;  /* 0x0001880001027983 */ /* 0x002ea80000300a00 */
[----:B--2---:R1:W5:Y:S04]  /*f300*/  LDG.E.LTC128B.U16 R13, desc[UR46][R2.64] ;  /* 0x0000002e020d7981 */ /* 0x004368000c1e1520 */
[----:B------:R1:W5:Y:S02]  /*f310*/  LDL.LU.64 R2, [R1+0x1f0] ;  /* 0x0001f00001027983 */ /* 0x0003640000300a00 */
.L_x_65:
[----:B------:R-:W-:Y:S05]  /*f320*/  BSYNC B1 ;  /* 0x0000000000017941 */ /* 0x000fea0003800000 */
.L_x_64:
[----:B-----5:R2:W-:Y:S04]  /*f330*/  STL.64 [R1+0x1f8], R6 ;  /* 0x0001f80601007387 */ /* 0x0205e80000100a00 */
[----:B--2---:R-:W2:Y:S04]  /*f340*/  LDL.LU R6, [R1+0x148] ;  /* 0x0001480001067983 */ /* 0x004ea80000300800 */
[----:B------:R-:W3:Y:S04]  /*f350*/  LDL.LU R7, [R1+0x190] ;  /* 0x0001900001077983 */ /* 0x000ee80000300800 */
[----:B------:R4:W-:Y:S04]  /*f360*/  STL.64 [R1+0x1f0], R4 ;  /* 0x0001f00401007387 */ /* 0x0009e80000100a00 */
[----:B----4-:R-:W4:Y:S01]  /*f370*/  LDL.64 R4, [R1+0x180] ;  /* 0x0001800001047983 */ /* 0x010f220000100a00 */
[----:B------:R-:W-:-:S05]  /*f380*/  HADD2.F32 R15, -RZ, R13.H0_H0 ;  /* 0x2000000dff0f7230 */ /* 0x000fca0000004100 */
[----:B------:R-:W-:-:S04]  /*f390*/  FMUL R15, R15, R16 ;  /* 0x000000100f0f7220 */ /* 0x000fc80000400000 */
[----:B--2---:R-:W-:-:S05]  /*f3a0*/  FFMA R15, R6, R2, R15 ;  /* 0x00000002060f7223 */ /* 0x004fca000000000f */
[----:B------:R-:W-:-:S05]  /*f3b0*/  F2FP.F16.F32.PACK_AB R15, RZ, R15 ;  /* 0x0000000fff0f723e */ /* 0x000fca00000000ff */
[----:B----4-:R3:W-:Y:S01]  /*f3c0*/  @P4 STG.E.U16 desc[UR46][R4.64], R15 ;  /* 0x0000000f04004986 */ /* 0x0107e2000c10152e */
[----:B------:R-:W-:-:S05]  /*f3d0*/  IADD3 R14, P4, R10, R14, RZ ;  /* 0x0000000e0a0e7210 */ /* 0x000fca0007f9e0ff */
[----:B---3--:R-:W-:Y:S02]  /*f3e0*/  IMAD.X R15, R11, 0x1, R7, P4 ;  /* 0x000000010b0f7824 */ /* 0x008fe400020e0607 */
[----:B------:R-:W-:Y:S02]  /*f3f0*/  IMAD.U32 R5, RZ, RZ, UR8 ;  /* 0x00000008ff057e24 */ /* 0x000fe4000f8e00ff */
[----:B------:R-:W-:-:S04]  /*f400*/  IMAD.WIDE.U32 R6, R236, UR40, R14 ;  /* 0x00000028ec067c25 */ /* 0x000fc8000f8e000e */
[----:B------:R-:W-:Y:S01]  /*f410*/  IMAD.SHL.U32 R5, R5, 0x10, RZ ;  /* 0x0000001005057824 */ /* 0x000fe200078e00ff */
[----:B------:R-:W-:Y:S02]  /*f420*/  IADD3 R15, R237, R7, RZ ;  /* 0x00000007ed0f7210 */ /* 0x000fe40007ffe0ff */
[----:B------:R-:W-:-:S04]  /*f430*/  LEA R14, P4, R6, R232, 0x1 ;  /* 0x000000e8060e7211 */ /* 0x000fc800078808ff */
[----:B------:R-:W-:Y:S02]  /*f440*/  LEA.HI.X R15, R6, R233, R15, 0x1, P4 ;  /* 0x000000e9060f7211 */ /* 0x000fe400020f0c0f */
[----:B------:R2:W5:Y:S01]  /*f450*/  LDL.LU.64 R6, [R1+0x1f8] ;  /* 0x0001f80001067983 */ /* 0x0005620000300a00 */
[----:B------:R-:W-:-:S03]  /*f460*/  IADD3 R4, P4, R5, R8, RZ ;  /* 0x0000000805047210 */ /* 0x000fc60007f9e0ff */
[----:B------:R-:W3:Y:S01]  /*f470*/  LDL R5, [R1+0x1e4] ;  /* 0x0001e40001057983 */ /* 0x000ee20000100800 */
[----:B------:R-:W-:Y:S01]  /*f480*/  BSSY B1, `(.L_x_66) ;  /* 0x0000008000017945 */ /* 0x000fe20003800000 */
[----:B---3--:R-:W-:-:S05]  /*f490*/  IMAD.X R5, R5, 0x1, R9, P4 ;  /* 0x0000000105057824 */ /* 0x008fca00020e0609 */
[----:B------:R3:W-:Y:S04]  /*f4a0*/  STL.64 [R1+0x188], R4 ;  /* 0x0001880401007387 */ /* 0x0007e80000100a00 */
[----:B---3--:R2:W5:Y:S01]  /*f4b0*/  LDL.LU.64 R4, [R1+0x1f0] ;  /* 0x0001f00001047983 */ /* 0x0085620000300a00 */
[----:B------:R-:W-:-:S04]  /*f4c0*/  LOP3.LUT P4, RZ, R17, 0x4, RZ, 0xc0, !PT ;  /* 0x0000000411ff7812 */ /* 0x000fc8000788c0ff */
[----:B------:R-:W-:-:S13]  /*f4d0*/  ISETP.GT.AND P4, PT, R0, 0x88, P4 ;  /* 0x000000880000780c */ /* 0x000fda0002784270 */
[----:B--2---:R-:W-:Y:S05]  /*f4e0*/  @!P4 BRA `(.L_x_67) ;  /* 0x000000000004c947 */ /* 0x004fea0003800000 */
[----:B------:R2:W5:Y:S02]  /*f4f0*/  LDG.E.LTC128B.U16 R13, desc[UR46][R14.64+0x2] ;  /* 0x0000022e0e0d7981 */ /* 0x000564000c1e1520 */
.L_x_67:
[----:B------:R-:W-:Y:S05]  /*f500*/  BSYNC B1 ;  /* 0x0000000000017941 */ /* 0x000fea0003800000 */
.L_x_66:
[----:B------:R-:W-:Y:S04]  /*f510*/  STL [R1+0x20c], R9 ;  /* 0x00020c0901007387 */ /* 0x000fe80000100800 */
[----:B------:R3:W-:Y:S04]  /*f520*/  STL [R1+0x208], R8 ;  /* 0x0002080801007387 */ /* 0x0007e80000100800 */
[----:B---3--:R-:W3:Y:S04]  /*f530*/  LDL.LU R8, [R1+0x14c] ;  /* 0x00014c0001087983 */ /* 0x008ee80000300800 */
[----:B-----5:R-:W-:Y:S04]  /*f540*/  STL [R1+0x204], R7 ;  /* 0x0002040701007387 */ /* 0x020fe80000100800 */
[----:B------:R-:W-:Y:S04]  /*f550*/  STL [R1+0x200], R6 ;  /* 0x0002000601007387 */ /* 0x000fe80000100800 */
[----:B------:R4:W-:Y:S04]  /*f560*/  STL.64 [R1+0x1f8], R4 ;  /* 0x0001f80401007387 */ /* 0x0009e80000100a00 */
[----:B----4-:R-:W4:Y:S01]  /*f570*/  LDL.64 R4, [R1+0x188] ;  /* 0x0001880001047983 */ /* 0x010f220000100a00 */
[----:B------:R-:W-:-:S03]  /*f580*/  HADD2.F32 R9, -RZ, R13.H0_H0 ;  /* 0x2000000dff097230 */ /* 0x000fc60000004100 */
[----:B------:R1:W-:Y:S02]  /*f590*/  STL [R1+0x1f0], R3 ;  /* 0x0001f00301007387 */ /* 0x0003e40000100800 */
[----:B------:R-:W-:-:S04]  /*f5a0*/  FMUL R9, R9, R16 ;  /* 0x0000001009097220 */ /* 0x000fc80000400000 */
[----:B---3--:R-:W-:Y:S02]  /*f5b0*/  FFMA R8, R8, R2, R9 ;  /* 0x0000000208087223 */ /* 0x008fe40000000009 */
[----:B------:R3:W5:Y:S03]  /*f5c0*/  LDL.LU R9, [R1+0x20c] ;  /* 0x00020c0001097983 */ /* 0x0007660000300800 */
[----:B------:R-:W-:Y:S02]  /*f5d0*/  F2FP.F16.F32.PACK_AB R7, RZ, R8 ;  /* 0x00000008ff07723e */ /* 0x000fe400000000ff */
[----:B------:R3:W5:Y:S02]  /*f5e0*/  LDL.LU R8, [R1+0x208] ;  /* 0x0002080001087983 */ /* 0x0007640000300800 */
[----:B------:R-:W-:Y:S02]  /*f5f0*/  PRMT R6, R7, 0x7610, R6 ;  /* 0x0000761007067816 */ /* 0x000fe40000000006 */
[----:B------:R3:W5:Y:S02]  /*f600*/  LDL.LU R7, [R1+0x204] ;  /* 0x0002040001077983 */ /* 0x0007640000300800 */
[----:B-1----:R-:W-:-:S02]  /*f610*/  PRMT R3, R6, 0x7610, R3 ;  /* 0x0000761006037816 */ /* 0x002fc40000000003 */
[----:B------:R3:W5:Y:S04]  /*f620*/  LDL.LU R6, [R1+0x200] ;  /* 0x0002000001067983 */ /* 0x0007680000300800 */
[----:B----4-:R1:W-:Y:S04]  /*f630*/  @P4 STG.E.U16 desc[UR46][R4.64+0x2], R3 ;  /* 0x0000020304004986 */ /* 0x0103e8000c10152e */
[----:B-1----:R3:W5:Y:S04]  /*f640*/  LDL.LU.64 R4, [R1+0x1f8] ;  /* 0x0001f80001047983 */ /* 0x0027680000300a00 */
[----:B------:R3:W5:Y:S01]  /*f650*/  LDL.LU R3, [R1+0x1f0] ;  /* 0x0001f00001037983 */ /* 0x0007620000300800 */
[----:B------:R-:W-:Y:S01]  /*f660*/  LOP3.LUT P4, RZ, R17, 0x2, RZ, 0xc0, !PT ;  /* 0x0000000211ff7812 */ /* 0x000fe2000788c0ff */
[----:B------:R-:W-:Y:S03]  /*f670*/  BSSY B1, `(.L_x_68) ;  /* 0x0000004000017945 */ /* 0x000fe60003800000 */
[----:B------:R-:W-:-:S13]  /*f680*/  ISETP.GT.AND P4, PT, R0, 0x80, P4 ;  /* 0x000000800000780c */ /* 0x000fda0002784270 */
[----:B---3--:R-:W-:Y:S05]  /*f690*/  @!P4 BRA `(.L_x_69) ;  /* 0x000000000004c947 */ /* 0x008fea0003800000 */
[----:B------:R1:W5:Y:S02]  /*f6a0*/  LDG.E.LTC128B.U16 R13, desc[UR46][R18.64+0x10] ;  /* 0x0000102e120d7981 */ /* 0x000364000c1e1520 */
.L_x_69:
[----:B------:R-:W-:Y:S05]  /*f6b0*/  BSYNC B1 ;  /* 0x0000000000017941 */ /* 0x000fea0003800000 */
.L_x_68:
[----:B-----5:R-:W-:Y:S04]  /*f6c0*/  STL [R1+0x200], R7 ;  /* 0x0002000701007387 */ /* 0x020fe80000100800 */
[----:B------:R3:W-:Y:S04]  /*f6d0*/  STL [R1+0x1fc], R6 ;  /* 0x0001fc0601007387 */ /* 0x0007e80000100800 */
[----:B---3--:R-:W3:Y:S01]  /*f6e0*/  LDL.LU R6, [R1+0x150] ;  /* 0x0001500001067983 */ /* 0x008ee20000300800 */
[----:B------:R-:W-:-:S03]  /*f6f0*/  HADD2.F32 R7, -RZ, R13.H0_H0 ;  /* 0x2000000dff077230 */ /* 0x000fc60000004100 */
[----:B------:R4:W-:Y:S02]  /*f700*/  STL [R1+0x1f8], R5 ;  /* 0x0001f80501007387 */ /* 0x0009e40000100800 */
[----:B------:R-:W-:Y:S02]  /*f710*/  FMUL R7, R7, R16 ;  /* 0x0000001007077220 */ /* 0x000fe40000400000 */
[----:B------:R0:W-:Y:S04]  /*f720*/  STL [R1+0x1f4], R4 ;  /* 0x0001f40401007387 */ /* 0x0001e80000100800 */
[----:B------:R2:W-:Y:S01]  /*f730*/  STL [R1+0x1f0], R3 ;  /* 0x0001f00301007387 */ /* 0x0005e20000100800 */
[----:B---3--:R-:W-:-:S03]  /*f740*/  FFMA R6, R6, R2, R7 ;  /* 0x0000000206067223 */ /* 0x008fc60000000007 */
[----:B------:R3:W5:Y:S02]  /*f750*/  LDL.LU R7, [R1+0x200] ;  /* 0x0002000001077983 */ /* 0x0007640000300800 */
[----:B----4-:R-:W-:Y:S02]  /*f760*/  F2FP.F16.F32.PACK_AB R5, RZ, R6 ;  /* 0x00000006ff05723e */ /* 0x010fe400000000ff */
[----:B------:R3:W5:Y:S02]  /*f770*/  LDL.LU R6, [R1+0x1fc] ;  /* 0x0001fc0001067983 */ /* 0x0007640000300800 */
[----:B0-----:R-:W-:Y:S02]  /*f780*/  PRMT R4, R5, 0x7610, R4 ;  /* 0x0000761005047816 */ /* 0x001fe40000000004 */
[----:B------:R3:W5:Y:S02]  /*f790*/  LDL.LU R5, [R1+0x1f8] ;  /* 0x0001f80001057983 */ /* 0x0007640000300800 */
[----:B--2---:R-:W-:-:S02]  /*f7a0*/  PRMT R3, R4, 0x7610, R3 ;  /* 0x0000761004037816 */ /* 0x004fc40000000003 */
[----:B------:R3:W5:Y:S04]  /*f7b0*/  LDL.LU R4, [R1+0x1f4] ;  /* 0x0001f40001047983 */ /* 0x0007680000300800 */
[----:B------:R0:W-:Y:S04]  /*f7c0*/  @P4 STG.E.U16 desc[UR46][R8.64+0x10], R3 ;  /* 0x0000100308004986 */ /* 0x0001e8000c10152e */
[----:B0-----:R3:W5:Y:S01]  /*f7d0*/  LDL.LU R3, [R1+0x1f0] ;  /* 0x0001f00001037983 */ /* 0x0017620000300800 */
[----:B------:R-:W-:Y:S01]  /*f7e0*/  ISETP.GT.AND P4, PT, R0, 0x80, P6 ;  /* 0x000000800000780c */ /* 0x000fe20003784270 */
[----:B------:R-:W-:-:S12]  /*f7f0*/  BSSY B1, `(.L_x_70) ;  /* 0x0000003000017945 */ /* 0x000fd80003800000 */
[----:B---3--:R-:W-:Y:S05]  /*f800*/  @!P4 BRA `(.L_x_71) ;  /* 0x000000000004c947 */ /* 0x008fea0003800000 */
[----:B------:R0:W5:Y:S02]  /*f810*/  LDG.E.LTC128B.U16 R13, desc[UR46][R18.64+0x12] ;  /* 0x0000122e120d7981 */ /* 0x000164000c1e1520 */
.L_x_71:
[----:B------:R-:W-:Y:S05]  /*f820*/  BSYNC B1 ;  /* 0x0000000000017941 */ /* 0x000fea0003800000 */
.L_x_70:
[----:B------:R-:W-:Y:S04]  /*f830*/  STL [R1+0x20c], R9 ;  /* 0x00020c0901007387 */ /* 0x000fe80000100800 */
[----:B------:R2:W-:Y:S04]  /*f840*/  STL [R1+0x208], R8 ;  /* 0x0002080801007387 */ /* 0x0005e80000100800 */
[----:B--2---:R-:W2:Y:S04]  /*f850*/  LDL.LU R8, [R1+0x154] ;  /* 0x0001540001087983 */ /* 0x004ea80000300800 */
[----:B-----5:R-:W-:Y:S04]  /*f860*/  STL [R1+0x204], R7 ;  /* 0x0002040701007387 */ /* 0x020fe80000100800 */
[----:B------:R-:W-:Y:S04]  /*f870*/  STL [R1+0x200], R6 ;  /* 0x0002000601007387 */ /* 0x000fe80000100800 */
[----:B------:R3:W-:Y:S04]  /*f880*/  STL.64 [R1+0x1f8], R4 ;  /* 0x0001f80401007387 */ /* 0x0007e80000100a00 */
[----:B---3--:R-:W3:Y:S01]  /*f890*/  LDL.64 R4, [R1+0x140] ;  /* 0x0001400001047983 */ /* 0x008ee20000100a00 */
[----:B------:R-:W-:-:S03]  /*f8a0*/  HADD2.F32 R9, -RZ, R13.H0_H0 ;  /* 0x2000000dff097230 */ /* 0x000fc60000004100 */
[----:B------:R4:W-:Y:S02]  /*f8b0*/  STL [R1+0x1f0], R3 ;  /* 0x0001f00301007387 */ /* 0x0009e40000100800 */
[----:B------:R-:W-:-:S04]  /*f8c0*/  FMUL R9, R9, R16 ;  /* 0x0000001009097220 */ /* 0x000fc80000400000 */
[----:B--2---:R-:W-:Y:S02]  /*f8d0*/  FFMA R8, R8, R2, R9 ;  /* 0x0000000208087223 */ /* 0x004fe40000000009 */
[----:B------:R2:W5:Y:S03]  /*f8e0*/  LDL.LU R9, [R1+0x20c] ;  /* 0x00020c0001097983 */ /* 0x0005660000300800 */
[----:B------:R-:W-:Y:S02]  /*f8f0*/  F2FP.F16.F32.PACK_AB R7, RZ, R8 ;  /* 0x00000008ff07723e */ /* 0x000fe400000000ff */
[----:B------:R2:W5:Y:S02]  /*f900*/  LDL.LU R8, [R1+0x208] ;  /* 0x0002080001087983 */ /* 0x0005640000300800 */
[----:B------:R-:W-:Y:S02]  /*f910*/  PRMT R6, R7, 0x7610, R6 ;  /* 0x0000761007067816 */ /* 0x000fe40000000006 */
[----:B------:R2:W5:Y:S02]  /*f920*/  LDL.LU R7, [R1+0x204] ;  /* 0x0002040001077983 */ /* 0x0005640000300800 */
[----:B----4-:R-:W-:-:S02]  /*f930*/  PRMT R3, R6, 0x7610, R3 ;  /* 0x0000761006037816 */ /* 0x010fc40000000003 */
[----:B------:R2:W5:Y:S04]  /*f940*/  LDL.LU R6, [R1+0x200] ;  /* 0x0002000001067983 */ /* 0x0005680000300800 */
[----:B---3--:R3:W-:Y:S04]  /*f950*/  @P4 STG.E.U16 desc[UR46][R4.64+0x12], R3 ;  /* 0x0000120304004986 */ /* 0x0087e8000c10152e */
[----:B---3--:R2:W5:Y:S04]  /*f960*/  LDL.LU.64 R4, [R1+0x1f8] ;  /* 0x0001f80001047983 */ /* 0x0085680000300a00 */
[----:B------:R2:W5:Y:S01]  /*f970*/  LDL.LU R3, [R1+0x1f0] ;  /* 0x0001f00001037983 */ /* 0x0005620000300800 */
[----:B------:R-:W-:Y:S01]  /*f980*/  LOP3.LUT P4, RZ, R17, 0x2, RZ, 0xc0, !PT ;  /* 0x0000000211ff7812 */ /* 0x000fe2000788c0ff */
[----:B------:R-:W-:Y:S03]  /*f990*/  BSSY B1, `(.L_x_72) ;  /* 0x0000004000017945 */ /* 0x000fe60003800000 */
[----:B------:R-:W-:-:S13]  /*f9a0*/  ISETP.GT.AND P4, PT, R0, 0x88, P4 ;  /* 0x000000880000780c */ /* 0x000fda0002784270 */
[----:B--2---:R-:W-:Y:S05]  /*f9b0*/  @!P4 BRA `(.L_x_73) ;  /* 0x000000000004c947 */ /* 0x004fea0003800000 */
[----:B------:R2:W5:Y:S02]  /*f9c0*/  LDG.E.LTC128B.U16 R13, desc[UR46][R14.64+0x10] ;  /* 0x0000102e0e0d7981 */ /* 0x000564000c1e1520 */
.L_x_73:
[----:B------:R-:W-:Y:S05]  /*f9d0*/  BSYNC B1 ;  /* 0x0000000000017941 */ /* 0x000fea0003800000 */
.L_x_72:
[----:B-----5:R-:W-:Y:S04]  /*f9e0*/  STL [R1+0x20c], R9 ;  /* 0x00020c0901007387 */ /* 0x020fe80000100800 */
[----:B------:R3:W-:Y:S04]  /*f9f0*/  STL [R1+0x208], R8 ;  /* 0x0002080801007387 */ /* 0x0007e80000100800 */
[----:B---3--:R-:W3:Y:S04]  /*fa00*/  LDL.LU R8, [R1+0x158] ;  /* 0x0001580001087983 */ /* 0x008ee80000300800 */
[----:B------:R-:W-:Y:S04]  /*fa10*/  STL [R1+0x204], R7 ;  /* 0x0002040701007387 */ /* 0x000fe80000100800 */
        /* <DEDUP_REMOVED lines=12> */
[----:B0-----:R-:W-:-:S02]  /*fae0*/  PRMT R3, R6, 0x7610, R3 ;  /* 0x0000761006037816 */ /* 0x001fc40000000003 */
[----:B------:R3:W5:Y:S04]  /*faf0*/  LDL.LU R6, [R1+0x200] ;  /* 0x0002000001067983 */ /* 0x0007680000300800 */
[----:B----4-:R0:W-:Y:S04]  /*fb00*/  @P4 STG.E.U16 desc[UR46][R4.64+0x10], R3 ;  /* 0x0000100304004986 */ /* 0x0101e8000c10152e */
[----:B0-----:R3:W5:Y:S04]  /*fb10*/  LDL.LU.64 R4, [R1+0x1f8] ;  /* 0x0001f80001047983 */ /* 0x0017680000300a00 */
[----:B------:R3:W5:Y:S01]  /*fb20*/  LDL.LU R3, [R1+0x1f0] ;  /* 0x0001f00001037983 */ /* 0x0007620000300800 */
[----:B------:R-:W-:Y:S01]  /*fb30*/  ISETP.GT.AND P4, PT, R0, 0x88, P6 ;  /* 0x000000880000780c */ /* 0x000fe20003784270 */
[----:B------:R-:W-:-:S12]  /*fb40*/  BSSY B1, `(.L_x_74) ;  /* 0x0000003000017945 */ /* 0x000fd80003800000 */
[----:B---3--:R-:W-:Y:S05]  /*fb50*/  @!P4 BRA `(.L_x_75) ;  /* 0x000000000004c947 */ /* 0x008fea0003800000 */
[----:B------:R0:W5:Y:S02]  /*fb60*/  LDG.E.LTC128B.U16 R13, desc[UR46][R14.64+0x12] ;  /* 0x0000122e0e0d7981 */ /* 0x000164000c1e1520 */
.L_x_75:
[----:B------:R-:W-:Y:S05]  /*fb70*/  BSYNC B1 ;  /* 0x0000000000017941 */ /* 0x000fea0003800000 */
.L_x_74:
[----:B-----5:R-:W-:Y:S04]  /*fb80*/  STL [R1+0x20c], R9 ;  /* 0x00020c0901007387 */ /* 0x020fe80000100800 */
[----:B------:R3:W-:Y:S04]  /*fb90*/  STL [R1+0x208], R8 ;  /* 0x0002080801007387 */ /* 0x0007e80000100800 */
[----:B---3--:R-:W3:Y:S04]  /*fba0*/  LDL.LU R8, [R1+0x15c] ;  /* 0x00015c0001087983 */ /* 0x008ee80000300800 */
[----:B------:R-:W-:Y:S04]  /*fbb0*/  STL [R1+0x204], R7 ;  /* 0x0002040701007387 */ /* 0x000fe80000100800 */
[----:B------:R-:W-:Y:S04]  /*fbc0*/  STL [R1+0x200], R6 ;  /* 0x0002000601007387 */ /* 0x000fe80000100800 */
[----:B------:R4:W-:Y:S04]  /*fbd0*/  STL.64 [R1+0x1f8], R4 ;  /* 0x0001f80401007387 */ /* 0x0009e80000100a00 */
[----:B----4-:R-:W4:Y:S01]  /*fbe0*/  LDL.LU.64 R4, [R1+0x188] ;  /* 0x0001880001047983 */ /* 0x010f220000300a00 */
        /* <DEDUP_REMOVED lines=11> */
[----:B----4-:R-:W-:Y:S04]  /*fca0*/  STL.64 [R1+0x148], R4 ;  /* 0x0001480401007387 */ /* 0x010fe80000100a00 */
[----:B------:R1:W-:Y:S04]  /*fcb0*/  @P4 STG.E.U16 desc[UR46][R4.64+0x12], R3 ;  /* 0x0000120304004986 */ /* 0x0003e8000c10152e */
[----:B-1----:R3:W5:Y:S04]  /*fcc0*/  LDL.LU.64 R4, [R1+0x1f8] ;  /* 0x0001f80001047983 */ /* 0x0027680000300a00 */
[----:B------:R3:W5:Y:S01]  /*fcd0*/  LDL.LU R3, [R1+0x1f0] ;  /* 0x0001f00001037983 */ /* 0x0007620000300800 */
[----:B------:R-:W-:Y:S01]  /*fce0*/  ISETP.GT.AND P4, PT, R0, 0x80, P3 ;  /* 0x000000800000780c */ /* 0x000fe20001f84270 */
[----:B------:R-:W-:-:S12]  /*fcf0*/  BSSY B1, `(.L_x_76) ;  /* 0x0000003000017945 */ /* 0x000fd80003800000 */
[----:B---3--:R-:W-:Y:S05]  /*fd00*/  @!P4 BRA `(.L_x_77) ;  /* 0x000000000004c947 */ /* 0x008fea0003800000 */
[----:B------:R1:W5:Y:S02]  /*fd10*/  LDG.E.LTC128B.U16 R13, desc[UR46][R18.64+0x20] ;  /* 0x0000202e120d7981 */ /* 0x000364000c1e1520 */
.L_x_77:
[----:B------:R-:W-:Y:S05]  /*fd20*/  BSYNC B1 ;  /* 0x0000000000017941 */ /* 0x000fea0003800000 */
.L_x_76:
        /* <DEDUP_REMOVED lines=22> */
.L_x_79:
[----:B------:R-:W-:Y:S05]  /*fe90*/  BSYNC B1 ;  /* 0x0000000000017941 */ /* 0x000fea0003800000 */
.L_x_78:
        /* <DEDUP_REMOVED lines=21> */
[----:B------:R-:W-:Y:S01]  /*fff0*/  ISETP.GT.AND P4, PT, R0, 0x88, P3 ;  /* 0x000000880000780c */ /* 0x000fe20001f84270 */
[----:B------:R-:W-:-:S12]  /*10000*/  BSSY B1, `(.L_x_80) ;  /* 0x0000003000017945 */ /* 0x000fd80003800000 */
[----:B--2---:R-:W-:Y:S05]  /*10010*/  @!P4 BRA `(.L_x_81) ;  /* 0x000000000004c947 */ /* 0x004fea0003800000 */
[----:B------:R2:W5:Y:S02]  /*10020*/  LDG.E.LTC128B.U16 R13, desc[UR46][R14.64+0x20] ;  /* 0x0000202e0e0d7981 */ /* 0x000564000c1e1520 */
.L_x_81:
[----:B------:R-:W-:Y:S05]  /*10030*/  BSYNC B1 ;  /* 0x0000000000017941 */ /* 0x000fea0003800000 */
.L_x_80:
        /* <DEDUP_REMOVED lines=25> */
.L_x_83:
[----:B------:R-:W-:Y:S05]  /*101d0*/  BSYNC B1 ;  /* 0x0000000000017941 */ /* 0x000fea0003800000 */
.L_x_82:
        /* <DEDUP_REMOVED lines=9> */
[----:B------:R-:W-:Y:S01]  /*10270*/  FMUL R9, R9, R16 ;  /* 0x0000001009097220 */ /* 0x000fe20000400000 */
[----:B------:R-:W-:Y:S03]  /*10280*/  BSSY B1, `(.L_x_84) ;  /* 0x0000011000017945 */ /* 0x000fe60003800000 */
[----:B---3--:R-:W-:Y:S02]  /*10290*/  FFMA R8, R8, R2, R9 ;  /* 0x0000000208087223 */ /* 0x008fe40000000009 */
[----:B------:R3:W5:Y:S03]  /*102a0*/  LDL.LU R9, [R1+0x20c] ;  /* 0x00020c0001097983 */ /* 0x0007660000300800 */
[----:B------:R-:W-:-:S02]  /*102b0*/  F2FP.F16.F32.PACK_AB R7, RZ, R8 ;  /* 0x00000008ff07723e */ /* 0x000fc400000000ff */
[----:B------:R3:W5:Y:S02]  /*102c0*/  LDL.LU R8, [R1+0x208] ;  /* 0x0002080001087983 */ /* 0x0007640000300800 */
[----:B------:R-:W-:Y:S02]  /*102d0*/  PRMT R6, R7, 0x7610, R6 ;  /* 0x0000761007067816 */ /* 0x000fe40000000006 */
[----:B------:R3:W5:Y:S02]  /*102e0*/  LDL.LU R7, [R1+0x204] ;  /* 0x0002040001077983 */ /* 0x0007640000300800 */
[----:B-1----:R-:W-:Y:S02]  /*102f0*/  PRMT R3, R6, 0x7610, R3 ;  /* 0x0000761006037816 */ /* 0x002fe40000000003 */
[----:B------:R3:W5:Y:S04]  /*10300*/  LDL.LU R6, [R1+0x200] ;  /* 0x0002000001067983 */ /* 0x0007680000300800 */
[----:B----4-:R1:W-:Y:S01]  /*10310*/  @P4 STG.E.U16 desc[UR46][R4.64+0x22], R3 ;  /* 0x0000220304004986 */ /* 0x0103e2000c10152e */
[----:B------:R-:W-:-:S03]  /*10320*/  ISETP.GT.AND P4, PT, R0, 0x80, P1 ;  /* 0x000000800000780c */ /* 0x000fc60000f84270 */
[----:B-1----:R3:W5:Y:S04]  /*10330*/  LDL.LU.64 R4, [R1+0x1f8] ;  /* 0x0001f80001047983 */ /* 0x0027680000300a00 */
[----:B------:R3:W5:Y:S04]  /*10340*/  LDL.LU R3, [R1+0x1f0] ;  /* 0x0001f00001037983 */ /* 0x0007680000300800 */
[----:B------:R3:W-:Y:S02]  /*10350*/  STL.S16 [R1+0x188], R13 ;  /* 0x0001880d01007387 */ /* 0x0007e40000100600 */
[----:B------:R-:W-:Y:S05]  /*10360*/  @!P4 BRA `(.L_x_85) ;  /* 0x000000000008c947 */ /* 0x000fea0003800000 */
[----:B---3--:R-:W3:Y:S04]  /*10370*/  LDG.E.LTC128B.U16 R13, desc[UR46][R18.64+0x30] ;  /* 0x0000302e120d7981 */ /* 0x008ee8000c1e1520 */
[----:B---3--:R1:W-:Y:S02]  /*10380*/  STL [R1+0x188], R13 ;  /* 0x0001880d01007387 */ /* 0x0083e40000100800 */
.L_x_85:
[----:B------:R-:W-:Y:S05]  /*10390*/  BSYNC B1 ;  /* 0x0000000000017941 */ /* 0x000fea0003800000 */
.L_x_84:
[----:B------:R4:W-:Y:S04]  /*103a0*/  STL.64 [R1+0x210], R22 ;  /* 0x0002101601007387 */ /* 0x0009e80000100a00 */
[----:B----4-:R-:W4:Y:S01]  /*103b0*/  LDL.LU R23, [R1+0x170] ;  /* 0x0001700001177983 */ /* 0x010f220000300800 */
[----:B-1-3--:R-:W-:-:S03]  /*103c0*/  HADD2.F32 R13, -RZ, R13.H0_H0 ;  /* 0x2000000dff0d7230 */ /* 0x00afc60000004100 */
[----:B------:R-:W-:Y:S02]  /*103d0*/  STL.64 [R1+0x208], R20 ;  /* 0x0002081401007387 */ /* 0x000fe40000100a00 */
[----:B------:R-:W-:Y:S02]  /*103e0*/  FMUL R13, R13, R16 ;  /* 0x000000100d0d7220 */ /* 0x000fe40000400000 */
[----:B------:R1:W-:Y:S04]  /*103f0*/  STL.64 [R1+0x200], R18 ;  /* 0x0002001201007387 */ /* 0x0003e80000100a00 */
[----:B------:R-:W-:Y:S04]  /*10400*/  STL.64 [R1+0x1f8], R14 ;  /* 0x0001f80e01007387 */ /* 0x000fe80000100a00 */
[----:B-----5:R-:W-:Y:S04]  /*10410*/  STL.64 [R1+0x1f0], R4 ;  /* 0x0001f00401007387 */ /* 0x020fe80000100a00 */
[----:B-1----:R-:W3:Y:S01]  /*10420*/  LDL.LU.64 R18, [R1+0x1d8] ;  /* 0x0001d80001127983 */ /* 0x002ee20000300a00 */
[----:B----4-:R-:W-:-:S05]  /*10430*/  FFMA R13, R23, R2, R13 ;  /* 0x00000002170d7223 */ /* 0x010fca000000000d */
[----:B------:R-:W-:-:S05]  /*10440*/  F2FP.F16.F32.PACK_AB R13, RZ, R13 ;  /* 0x0000000dff0d723e */ /* 0x000fca00000000ff */
[----:B------:R1:W-:Y:S01]  /*10450*/  @P4 STG.E.U16 desc[UR46][R8.64+0x30], R13 ;  /* 0x0000300d08004986 */ /* 0x0003e2000c10152e */
[----:B------:R-:W-:-:S05]  /*10460*/  IADD3 R20, P4, R12, 0x100, RZ ;  /* 0x000001000c147810 */ /* 0x000fca0007f9e0ff */
[----:B-1----:R-:W-:-:S04]  /*10470*/  IMAD.X R8, RZ, RZ, UR7, P4 ;  /* 0x00000007ff087e24 */ /* 0x002fc8000a0e06ff */
[----:B------:R-:W-:-:S04]  /*10480*/  IMAD R8, R8, R6, RZ ;  /* 0x0000000608087224 */ /* 0x000fc800078e02ff */
[C---:B------:R-:W-:Y:S02]  /*10490*/  IMAD R5, R20.reuse, R7, R8 ;  /* 0x0000000714057224 */ /* 0x040fe400078e0208 */
[----:B------:R-:W-:-:S04]  /*104a0*/  IMAD.WIDE.U32 R8, R20, R6, R234 ;  /* 0x0000000614087225 */ /* 0x000fc800078e00ea */
[----:B------:R-:W-:Y:S01]  /*104b0*/  IMAD.IADD R9, R9, 0x1, R5 ;  /* 0x0000000109097824 */ /* 0x000fe200078e0205 */
[----:B0-2---:R-:W-:-:S04]  /*104c0*/  LEA R14, P4, R8, R232, 0x1 ;  /* 0x000000e8080e7211 */ /* 0x005fc800078808ff */
[----:B------:R-:W-:Y:S02]  /*104d0*/  LEA.HI.X R15, R8, R233, R9, 0x1, P4 ;  /* 0x000000e9080f7211 */ /* 0x000fe400020f0c09 */
[----:B------:R-:W-:-:S05]  /*104e0*/  IADD3 R4, P4, R12, 0x180, RZ ;  /* 0x000001800c047810 */ /* 0x000fca0007f9e0ff */
[----:B------:R-:W-:-:S04]  /*104f0*/  IMAD.X R8, RZ, RZ, UR7, P4 ;  /* 0x00000007ff087e24 */ /* 0x000fc8000a0e06ff */
[----:B------:R-:W-:-:S04]  /*10500*/  IMAD R8, R8, R6, RZ ;  /* 0x0000000608087224 */ /* 0x000fc800078e02ff */
[C---:B------:R-:W-:Y:S02]  /*10510*/  IMAD R7, R4.reuse, R7, R8 ;  /* 0x0000000704077224 */ /* 0x040fe400078e0208 */
[----:B------:R-:W-:Y:S01]  /*10520*/  IMAD.WIDE.U32 R8, R4, R6, R234 ;  /* 0x0000000604087225 */ /* 0x000fe200078e00ea */
[----:B------:R0:W-:Y:S04]  /*10530*/  STL.64 [R1+0x160], R14 ;  /* 0x0001600e01007387 */ /* 0x0001e80000100a00 */
[----:B------:R-:W-:Y:S02]  /*10540*/  IADD3 R9, R9, R7, RZ ;  /* 0x0000000709097210 */ /* 0x000fe40007ffe0ff */
[----:B0-----:R-:W-:-:S04]  /*10550*/  LEA R14, P4, R8, R232, 0x1 ;  /* 0x000000e8080e7211 */ /* 0x001fc800078808ff */
[----:B------:R-:W-:-:S05]  /*10560*/  LEA.HI.X R15, R8, R233, R9, 0x1, P4 ;  /* 0x000000e9080f7211 */ /* 0x000fca00020f0c09 */
[----:B------:R0:W-:Y:S04]  /*10570*/  STL.64 [R1+0x168], R14 ;  /* 0x0001680e01007387 */ /* 0x0001e80000100a00 */
[----:B0-----:R-:W2:Y:S01]  /*10580*/  LDL.LU.64 R14, [R1+0x1d0] ;  /* 0x0001d000010e7983 */ /* 0x001ea20000300a00 */
[----:B------:R-:W-:-:S04]  /*10590*/  IMAD.WIDE.U32 R8, R20, R6, R10 ;  /* 0x0000000614087225 */ /* 0x000fc800078e000a */
[----:B------:R-:W-:Y:S02]  /*105a0*/  IMAD.IADD R9, R5, 0x1, R9 ;  /* 0x0000000105097824 */ /* 0x000fe400078e0209 */
[----:B------:R-:W-:-:S04]  /*105b0*/  IMAD.WIDE.U32 R8, R236, UR40, R8 ;  /* 0x00000028ec087c25 */ /* 0x000fc8000f8e0008 */
[----:B------:R-:W-:Y:S01]  /*105c0*/  IMAD.IADD R9, R237, 0x1, R9 ;  /* 0x00000001ed097824 */ /* 0x000fe200078e0209 */
[----:B------:R-:W-:-:S04]  /*105d0*/  LEA R12, P4, R8, R232, 0x1 ;  /* 0x000000e8080c7211 */ /* 0x000fc800078808ff */
[----:B------:R-:W-:Y:S01]  /*105e0*/  LEA.HI.X R13, R8, R233, R9, 0x1, P4 ;  /* 0x000000e9080d7211 */ /* 0x000fe200020f0c09 */
[----:B------:R-:W-:-:S04]  /*105f0*/  IMAD.WIDE.U32 R8, R4, R6, R10 ;  /* 0x0000000604087225 */ /* 0x000fc800078e000a */
[----:B------:R-:W-:Y:S02]  /*10600*/  IMAD.IADD R9, R7, 0x1, R9 ;  /* 0x0000000107097824 */ /* 0x000fe400078e0209 */
[----:B------:R-:W-:-:S04]  /*10610*/  IMAD.WIDE.U32 R22, R236, UR40, R8 ;  /* 0x00000028ec167c25 */ /* 0x000fc8000f8e0008 */
[----:B------:R-:W-:Y:S01]  /*10620*/  IMAD.IADD R9, R237, 0x1, R23 ;  /* 0x00000001ed097824 */ /* 0x000fe200078e0217 */
[----:B------:R-:W-:Y:S01]  /*10630*/  LEA R8, P4, R22, R232, 0x1 ;  /* 0x000000e816087211 */ /* 0x000fe200078808ff */
[----:B---3--:R-:W-:-:S03]  /*10640*/  IMAD.WIDE.U32 R20, R20, R6, R18 ;  /* 0x0000000614147225 */ /* 0x008fc600078e0012 */
[----:B------:R-:W-:Y:S02]  /*10650*/  LEA.HI.X R9, R22, R233, R9, 0x1, P4 ;  /* 0x000000e916097211 */ /* 0x000fe400020f0c09 */
[----:B------:R-:W-:Y:S02]  /*10660*/  IADD3 R234, R5, R21, RZ ;  /* 0x0000001505ea7210 */ /* 0x000fe40007ffe0ff */
[----:B------:R-:W-:Y:S01]  /*10670*/  IADD3 R22, P4, R10, R20, RZ ;  /* 0x000000140a167210 */ /* 0x000fe20007f9e0ff */
[----:B------:R-:W-:-:S04]  /*10680*/  IMAD.WIDE.U32 R18, R4, R6, R18 ;  /* 0x0000000604127225 */ /* 0x000fc800078e0012 */
[----:B------:R-:W-:Y:S02]  /*10690*/  IMAD.X R23, R11, 0x1, R234, P4 ;  /* 0x000000010b177824 */ /* 0x000fe400020e06ea */
[----:B------:R-:W-:Y:S02]  /*106a0*/  IMAD.IADD R4, R7, 0x1, R19 ;  /* 0x0000000107047824 */ /* 0x000fe400078e0213 */
[----:B------:R-:W-:Y:S01]  /*106b0*/  IMAD.MOV.U32 R6, RZ, RZ, R22 ;  /* 0x000000ffff067224 */ /* 0x000fe200078e0016 */
[----:B------:R-:W-:Y:S01]  /*106c0*/  IADD3 R22, P4, R10, R18, RZ ;  /* 0x000000120a167210 */ /* 0x000fe20007f9e0ff */
[----:B------:R-:W-:-:S03]  /*106d0*/  IMAD.MOV.U32 R7, RZ, RZ, R23 ;  /* 0x000000ffff077224 */ /* 0x000fc600078e0017 */
[----:B------:R-:W-:Y:S01]  /*106e0*/  IADD3.X R23, R11, R4, RZ, P4, !PT ;  /* 0x000000040b177210 */ /* 0x000fe200027fe4ff */
[----:B------:R-:W-:-:S04]  /*106f0*/  IMAD.WIDE.U32 R6, R236, UR40, R6 ;  /* 0x00000028ec067c25 */ /* 0x000fc8000f8e0006 */
[----:B------:R-:W-:Y:S01]  /*10700*/  IMAD.IADD R7, R237, 0x1, R7 ;  /* 0x00000001ed077824 */ /* 0x000fe200078e0207 */
[----:B------:R-:W-:Y:S01]  /*10710*/  LEA R10, P4, R6, R232, 0x1 ;  /* 0x000000e8060a7211 */ /* 0x000fe200078808ff */
[----:B------:R-:W-:-:S03]  /*10720*/  IMAD.WIDE.U32 R22, R236, UR40, R22 ;  /* 0x00000028ec167c25 */ /* 0x000fc6000f8e0016 */
[----:B------:R-:W-:Y:S01]  /*10730*/  LEA.HI.X R11, R6, R233, R7, 0x1, P4 ;  /* 0x000000e9060b7211 */ /* 0x000fe200020f0c07 */
[----:B------:R-:W-:Y:S01]  /*10740*/  IMAD.IADD R237, R237, 0x1, R23 ;  /* 0x00000001eded7824 */ /* 0x000fe200078e0217 */
[----:B------:R-:W-:-:S04]  /*10750*/  LEA R6, P4, R22, R232, 0x1 ;  /* 0x000000e816067211 */ /* 0x000fc800078808ff */
[----:B------:R-:W-:Y:S02]  /*10760*/  LEA.HI.X R7, R22, R233, R237, 0x1, P4 ;  /* 0x000000e916077211 */ /* 0x000fe400020f0ced */
[----:B------:R0:W5:Y:S01]  /*10770*/  LDL.LU.64 R22, [R1+0x210] ;  /* 0x0002100001167983 */ /* 0x0001620000300a00 */
[----:B--2---:R-:W-:-:S03]  /*10780*/  IADD3 R236, P4, R14, R20, RZ ;  /* 0x000000140eec7210 */ /* 0x004fc60007f9e0ff */
[----:B------:R0:W5:Y:S02]  /*10790*/  LDL.LU.64 R20, [R1+0x208] ;  /* 0x0002080001147983 */ /* 0x0001640000300a00 */
[--C-:B------:R-:W-:Y:S01]  /*107a0*/  IMAD.X R237, R234, 0x1, R235.reuse, P4 ;  /* 0x00000001eaed7824 */ /* 0x100fe200020e06eb */
[----:B------:R-:W-:Y:S02]  /*107b0*/  IADD3 R234, P4, R14, R18, RZ ;  /* 0x000000120eea7210 */ /* 0x000fe40007f9e0ff */
[----:B------:R0:W5:Y:S03]  /*107c0*/  LDL.LU.64 R18, [R1+0x200] ;  /* 0x0002000001127983 */ /* 0x0001660000300a00 */
[----:B------:R-:W-:Y:S01]  /*107d0*/  IMAD.X R235, R4, 0x1, R235, P4 ;  /* 0x0000000104eb7824 */ /* 0x000fe200020e06eb */
[C---:B------:R-:W-:Y:S01]  /*107e0*/  LEA R4, P4, R236.reuse, R232, 0x1 ;  /* 0x000000e8ec047211 */ /* 0x040fe200078808ff */
[----:B------:R0:W5:Y:S03]  /*107f0*/  LDL.LU.64 R14, [R1+0x1f8] ;  /* 0x0001f800010e7983 */ /* 0x0001660000300a00 */
[----:B------:R-:W-:-:S05]  /*10800*/  LEA.HI.X R5, R236, R233, R237, 0x1, P4 ;  /* 0x000000e9ec057211 */ /* 0x000fca00020f0ced */
[----:B------:R1:W-:Y:S02]  /*10810*/  STL.64 [R1+0x150], R4 ;  /* 0x0001500401007387 */ /* 0x0003e40000100a00 */
[C---:B-1----:R-:W-:Y:S02]  /*10820*/  LEA R4, P4, R234.reuse, R232, 0x1 ;  /* 0x000000e8ea047211 */ /* 0x042fe400078808ff */
[----:B------:R-:W2:Y:S02]  /*10830*/  LDL.LU R232, [R1+0x188] ;  /* 0x0001880001e87983 */ /* 0x000ea40000300800 */
[----:B------:R-:W-:-:S05]  /*10840*/  LEA.HI.X R5, R234, R233, R235, 0x1, P4 ;  /* 0x000000e9ea057211 */ /* 0x000fca00020f0ceb */
[----:B------:R1:W-:Y:S04]  /*10850*/  STL.64 [R1+0x158], R4 ;  /* 0x0001580401007387 */ /* 0x0003e80000100a00 */
[----:B-1----:R0:W5:Y:S01]  /*10860*/  LDL.LU.64 R4, [R1+0x1f0] ;  /* 0x0001f00001047983 */ /* 0x0021620000300a00 */
[----:B------:R-:W-:Y:S01]  /*10870*/  ISETP.GT.AND P4, PT, R0, 0x80, P0 ;  /* 0x000000800000780c */ /* 0x000fe20000784270 */
[----:B------:R-:W-:Y:S01]  /*10880*/  BSSY B1, `(.L_x_86) ;  /* 0x0000004000017945 */ /* 0x000fe20003800000 */
[----:B--2---:R-:W-:-:S11]  /*10890*/  PRMT R236, R232, 0x7610, R236 ;  /* 0x00007610e8ec7816 */ /* 0x004fd600000000ec */
[----:B0-----:R-:W-:Y:S05]  /*108a0*/  @!P4 BRA `(.L_x_87) ;  /* 0x000000000004c947 */ /* 0x001fea0003800000 */
[----:B-----5:R0:W5:Y:S02]  /*108b0*/  LDG.E.LTC128B.U16 R236, desc[UR46][R18.64+0x32] ;  /* 0x0000322e12ec7981 */ /* 0x020164000c1e1520 */
.L_x_87:
[----:B------:R-:W-:Y:S05]  /*108c0*/  BSYNC B1 ;  /* 0x0000000000017941 */ /* 0x000fea0003800000 */
.L_x_86:
[----:B------:R-:W2:Y:S04]  /*108d0*/  LDL.LU R233, [R1+0x174] ;  /* 0x0001740001e97983 */ /* 0x000ea80000300800 */
[----:B------:R-:W3:Y:S01]  /*108e0*/  LDL.64 R234, [R1+0x140] ;  /* 0x0001400001ea7983 */ /* 0x000ee20000100a00 */
[----:B-----5:R-:W-:Y:S01]  /*108f0*/  HADD2.F32 R232, -RZ, R236.H0_H0 ;  /* 0x200000ecffe87230 */ /* 0x020fe20000004100 */
[----:B------:R-:W-:Y:S04]  /*10900*/  BSSY B1, `(.L_x_88) ;  /* 0x0000008000017945 */ /* 0x000fe80003800000 */
[----:B------:R-:W-:-:S04]  /*10910*/  FMUL R232, R232, R16 ;  /* 0x00000010e8e87220 */ /* 0x000fc80000400000 */
[----:B--2---:R-:W-:-:S05]  /*10920*/  FFMA R232, R233, R2, R232 ;  /* 0x00000002e9e87223 */ /* 0x004fca00000000e8 */
[----:B------:R-:W-:-:S05]  /*10930*/  F2FP.F16.F32.PACK_AB R232, RZ, R232 ;  /* 0x000000e8ffe8723e */ /* 0x000fca00000000ff */
[----:B---3--:R1:W-:Y:S01]  /*10940*/  @P4 STG.E.U16 desc[UR46][R234.64+0x32], R232 ;  /* 0x000032e8ea004986 */ /* 0x0083e2000c10152e */
[----:B------:R-:W-:-:S13]  /*10950*/  ISETP.GT.AND P4, PT, R0, 0x88, P1 ;  /* 0x000000880000780c */ /* 0x000fda0000f84270 */
[----:B-1----:R-:W-:Y:S05]  /*10960*/  @!P4 BRA `(.L_x_89) ;  /* 0x000000000004c947 */ /* 0x002fea0003800000 */
[----:B------:R1:W5:Y:S02]  /*10970*/  LDG.E.LTC128B.U16 R236, desc[UR46][R14.64+0x30] ;  /* 0x0000302e0eec7981 */ /* 0x000364000c1e1520 */
.L_x_89:
[----:B------:R-:W-:Y:S05]  /*10980*/  BSYNC B1 ;  /* 0x0000000000017941 */ /* 0x000fea0003800000 */
.L_x_88:
[----:B------:R-:W2:Y:S01]  /*10990*/  LDL.LU R233, [R1+0x178] ;  /* 0x0001780001e97983 */ /* 0x000ea20000300800 */
[----:B-----5:R-:W-:-:S05]  /*109a0*/  HADD2.F32 R232, -RZ, R236.H0_H0 ;  /* 0x200000ecffe87230 */ /* 0x020fca0000004100 */
[----:B------:R-:W-:-:S04]  /*109b0*/  FMUL R232, R232, R16 ;  /* 0x00000010e8e87220 */ /* 0x000fc80000400000 */
[----:B--2---:R-:W-:-:S05]  /*109c0*/  FFMA R232, R233, R2, R232 ;  /* 0x00000002e9e87223 */ /* 0x004fca00000000e8 */
[----:B------:R-:W-:-:S04]  /*109d0*/  F2FP.F16.F32.PACK_AB R232, RZ, R232 ;  /* 0x000000e8ffe8723e */ /* 0x000fc800000000ff */
[----:B------:R-:W-:Y:S02]  /*109e0*/  PRMT R234, R232, 0x7610, R234 ;  /* 0x00007610e8ea7816 */ /* 0x000fe400000000ea */
[----:B------:R-:W2:Y:S01]  /*109f0*/  LDL.LU.64 R232, [R1+0x180] ;  /* 0x0001800001e87983 */ /* 0x000ea20000300a00 */
[----:B------:R-:W-:Y:S03]  /*10a00*/  BSSY B1, `(.L_x_90) ;  /* 0x0000005000017945 */ /* 0x000fe60003800000 */
[----:B--2---:R2:W-:Y:S01]  /*10a10*/  @P4 STG.E.U16 desc[UR46][R232.64+0x30], R234 ;  /* 0x000030eae8004986 */ /* 0x0045e2000c10152e */
[----:B------:R-:W-:-:S13]  /*10a20*/  ISETP.GT.AND P4, PT, R0, 0x88, P0 ;  /* 0x000000880000780c */ /* 0x000fda0000784270 */
[----:B--2---:R-:W-:Y:S05]  /*10a30*/  @!P4 BRA `(.L_x_91) ;  /* 0x000000000004c947 */ /* 0x004fea0003800000 */
[----:B------:R2:W5:Y:S02]  /*10a40*/  LDG.E.LTC128B.U16 R236, desc[UR46][R14.64+0x32] ;  /* 0x0000322e0eec7981 */ /* 0x000564000c1e1520 */
.L_x_91:
[----:B------:R-:W-:Y:S05]  /*10a50*/  BSYNC B1 ;  /* 0x0000000000017941 */ /* 0x000fea0003800000 */
.L_x_90:
[----:B------:R-:W3:Y:S04]  /*10a60*/  LDL.LU R233, [R1+0x17c] ;  /* 0x00017c0001e97983 */ /* 0x000ee80000300800 */
[----:B------:R4:W-:Y:S04]  /*10a70*/  STL.64 [R1+0x200], R8 ;  /* 0x0002000801007387 */ /* 0x0009e80000100a00 */
[----:B----4-:R-:W4:Y:S04]  /*10a80*/  LDL.64 R8, [R1+0x148] ;  /* 0x0001480001087983 */ /* 0x010f280000100a00 */
[----:B------:R0:W-:Y:S04]  /*10a90*/  STL.64 [R1+0x1f8], R6 ;  /* 0x0001f80601007387 */ /* 0x0001e80000100a00 */
[----:B0-----:R-:W2:Y:S04]  /*10aa0*/  LDL.64 R6, [R1+0x1c0] ;  /* 0x0001c00001067983 */ /* 0x001ea80000100a00 */
[----:B------:R0:W-:Y:S04]  /*10ab0*/  STL.64 [R1+0x1f0], R4 ;  /* 0x0001f00401007387 */ /* 0x0001e80000100a00 */
[----:B0-----:R-:W2:Y:S01]  /*10ac0*/  LDL.LU.64 R4, [R1+0x160] ;  /* 0x0001600001047983 */ /* 0x001ea20000300a00 */
[----:B-----5:R-:W-:Y:S01]  /*10ad0*/  HADD2.F32 R232, -RZ, R236.H0_H0 ;  /* 0x200000ecffe87230 */ /* 0x020fe20000004100 */
[----:B------:R-:W-:-:S02]  /*10ae0*/  USHF.L.U64.HI UR4, UR8, 0x9, UR9 ;  /* 0x0000000908047899 */ /* 0x000fc40008010209 */
[----:B------:R-:W2:Y:S02]  /*10af0*/  LDL.LU R235, [R1+0x100] ;  /* 0x0001000001eb7983 */ /* 0x000ea40000300800 */
[----:B------:R-:W-:-:S04]  /*10b00*/  FMUL R232, R232, R16 ;  /* 0x00000010e8e87220 */ /* 0x000fc80000400000 */
[----:B---3--:R-:W-:-:S05]  /*10b10*/  FFMA R232, R233, R2, R232 ;  /* 0x00000002e9e87223 */ /* 0x008fca00000000e8 */
[----:B------:R-:W-:-:S05]  /*10b20*/  F2FP.F16.F32.PACK_AB R232, RZ, R232 ;  /* 0x000000e8ffe8723e */ /* 0x000fca00000000ff */
[----:B----4-:R0:W-:Y:S02]  /*10b30*/  @P4 STG.E.U16 desc[UR46][R8.64+0x32], R232 ;  /* 0x000032e808004986 */ /* 0x0101e4000c10152e */
[----:B0-----:R-:W-:Y:S02]  /*10b40*/  MOV R232, UR8 ;  /* 0x0000000800e87c02 */ /* 0x001fe40008000f00 */
[----:B------:R0:W5:Y:S02]  /*10b50*/  LDL.LU.64 R8, [R1+0x200] ;  /* 0x0002000001087983 */ /* 0x0001640000300a00 */
[----:B--2---:R-:W-:-:S04]  /*10b60*/  LEA R232, P4, R232, R6, 0x9 ;  /* 0x00000006e8e87211 */ /* 0x004fc800078848ff */
[----:B------:R-:W-:Y:S02]  /*10b70*/  IADD3.X R233, R7, UR4, RZ, P4, !PT ;  /* 0x0000000407e97c10 */ /* 0x000fe4000a7fe4ff */
[----:B------:R-:W-:Y:S01]  /*10b80*/  ISETP.GT.AND P4, PT, R0, 0x100, P5 ;  /* 0x000001000000780c */ /* 0x000fe20002f84270 */
[----:B------:R0:W5:-:S12]  /*10b90*/  LDL.LU.64 R6, [R1+0x1f8] ;  /* 0x0001f80001067983 */ /* 0x0001580000300a00 */
[----:B------:R-:W2:Y:S04]  /*10ba0*/  @P4 LDG.E.LTC128B.U16 R236, desc[UR46][R4.64] ;  /* 0x0000002e04ec4981 */ /* 0x000ea8000c1e1520 */
[----:B------:R0:W5:Y:S01]  /*10bb0*/  LDL.LU.64 R4, [R1+0x1f0] ;  /* 0x0001f00001047983 */ /* 0x0001620000300a00 */
[----:B------:R-:W-:Y:S01]  /*10bc0*/  BSSY B1, `(.L_x_92) ;  /* 0x000000a000017945 */ /* 0x000fe20003800000 */
[----:B--2---:R-:W-:-:S05]  /*10bd0*/  HADD2.F32 R234, -RZ, R236.H0_H0 ;  /* 0x200000ecffea7230 */ /* 0x004fca0000004100 */
[----:B------:R-:W-:-:S04]  /*10be0*/  FMUL R234, R234, R16 ;  /* 0x00000010eaea7220 */ /* 0x000fc80000400000 */
[----:B------:R-:W-:-:S05]  /*10bf0*/  FFMA R234, R235, R2, R234 ;  /* 0x00000002ebea7223 */ /* 0x000fca00000000ea */
[----:B------:R-:W-:-:S05]  /*10c00*/  F2FP.F16.F32.PACK_AB R234, RZ, R234 ;  /* 0x000000eaffea723e */ /* 0x000fca00000000ff */
[----:B------:R0:W-:Y:S01]  /*10c10*/  @P4 STG.E.U16 desc[UR46][R232.64], R234 ;  /* 0x000000eae8004986 */ /* 0x0001e2000c10152e */
[----:B------:R-:W-:-:S04]  /*10c20*/  LOP3.LUT P4, RZ, R17, 0x4, RZ, 0xc0, !PT ;  /* 0x0000000411ff7812 */ /* 0x000fc8000788c0ff */
[----:B------:R-:W-:-:S13]  /*10c30*/  ISETP.GT.AND P4, PT, R0, 0x100, P4 ;  /* 0x000001000000780c */ /* 0x000fda0002784270 */
[----:B0-----:R-:W-:Y:S05]  /*10c40*/  @!P4 BRA `(.L_x_93) ;  /* 0x000000000004c947 */ /* 0x001fea0003800000 */
[----:B------:R0:W5:Y:S02]  /*10c50*/  LDG.E.LTC128B.U16 R236, desc[UR46][R12.64+0x2] ;  /* 0x0000022e0cec7981 */ /* 0x000164000c1e1520 */
.L_x_93:
[----:B------:R-:W-:Y:S05]  /*10c60*/  BSYNC B1 ;  /* 0x0000000000017941 */ /* 0x000fea0003800000 */
.L_x_92:
[----:B------:R-:W2:Y:S01]  /*10c70*/  LDL.LU R235, [R1+0x104] ;  /* 0x0001040001eb7983 */ /* 0x000ea20000300800 */
[----:B-----5:R-:W-:-:S03]  /*10c80*/  HADD2.F32 R234, -RZ, R236.H0_H0 ;  /* 0x200000ecffea7230 */ /* 0x020fc60000004100 */
[----:B------:R3:W-:Y:S02]  /*10c90*/  STL.64 [R1+0x1f8], R4 ;  /* 0x0001f80401007387 */ /* 0x0007e40000100a00 */
[----:B------:R-:W-:Y:S02]  /*10ca0*/  FMUL R234, R234, R16 ;  /* 0x00000010eaea7220 */ /* 0x000fe40000400000 */
[----:B------:R4:W-:Y:S01]  /*10cb0*/  STL [R1+0x1f0], R3 ;  /* 0x0001f00301007387 */ /* 0x0009e20000100800 */
[----:B---3--:R-:W-:-:S04]  /*10cc0*/  IMAD.U32 R5, RZ, RZ, UR8 ;  /* 0x00000008ff057e24 */ /* 0x008fc8000f8e00ff */
[----:B------:R-:W-:Y:S02]  /*10cd0*/  IMAD.SHL.U32 R5, R5, 0x10, RZ ;  /* 0x0000001005057824 */ /* 0x000fe400078e00ff */
[----:B--2---:R-:W-:Y:S01]  /*10ce0*/  FFMA R234, R235, R2, R234 ;  /* 0x00000002ebea7223 */ /* 0x004fe200000000ea */
[----:B------:R-:W-:-:S04]  /*10cf0*/  IMAD.MOV.U32 R235, RZ, RZ, R233 ;  /* 0x000000ffffeb7224 */ /* 0x000fc800078e00e9 */
[----:B------:R-:W-:-:S04]  /*10d00*/  F2FP.F16.F32.PACK_AB R234, RZ, R234 ;  /* 0x000000eaffea723e */ /* 0x000fc800000000ff */
[----:B------:R-:W-:Y:S01]  /*10d10*/  PRMT R237, R234, 0x7610, R237 ;  /* 0x00007610eaed7816 */ /* 0x000fe200000000ed */
[----:B------:R-:W-:-:S05]  /*10d20*/  IMAD.MOV.U32 R234, RZ, RZ, R232 ;  /* 0x000000ffffea7224 */ /* 0x000fca00078e00e8 */
[----:B------:R-:W-:Y:S01]  /*10d30*/  @P4 STG.E.U16 desc[UR46][R234.64+0x2], R237 ;  /* 0x000002edea004986 */ /* 0x000fe2000c10152e */
[----:B------:R-:W-:-:S03]  /*10d40*/  IADD3 R4, P4, R232, R5, RZ ;  /* 0x00000005e8047210 */ /* 0x000fc60007f9e0ff */
[----:B------:R-:W2:Y:S01]  /*10d50*/  LDL R5, [R1+0x1e4] ;  /* 0x0001e40001057983 */ /* 0x000ea20000100800 */
[----:B----4-:R-:W-:Y:S02]  /*10d60*/  PRMT R3, R236, 0x7610, R3 ;  /* 0x00007610ec037816 */ /* 0x010fe40000000003 */
[----:B--2---:R-:W-:-:S05]  /*10d70*/  IADD3.X R5, R233, R5, RZ, P4, !PT ;  /* 0x00000005e9057210 */ /* 0x004fca00027fe4ff */
[----:B------:R2:W-:Y:S04]  /*10d80*/  STL.64 [R1+0x100], R4 ;  /* 0x0001000401007387 */ /* 0x0005e80000100a00 */
[----:B--2---:R2:W5:Y:S04]  /*10d90*/  LDL.LU.64 R4, [R1+0x1f8] ;  /* 0x0001f80001047983 */ /* 0x0045680000300a00 */
[----:B------:R3:W-:Y:S04]  /*10da0*/  STL.S16 [R1+0x160], R3 ;  /* 0x0001600301007387 */ /* 0x0007e80000100600 */
[----:B---3--:R2:W5:Y:S01]  /*10db0*/  LDL.LU R3, [R1+0x1f0] ;  /* 0x0001f00001037983 */ /* 0x0085620000300800 */
[----:B------:R-:W-:Y:S01]  /*10dc0*/  ISETP.GT.AND P4, PT, R0, 0x108, P5 ;  /* 0x000001080000780c */ /* 0x000fe20002f84270 */
[----:B------:R-:W-:-:S12]  /*10dd0*/  BSSY B1, `(.L_x_94) ;  /* 0x0000009000017945 */ /* 0x000fd80003800000 */
[----:B--2---:R-:W-:Y:S05]  /*10de0*/  @!P4 BRA `(.L_x_95) ;  /* 0x00000000001cc947 */ /* 0x004fea0003800000 */
[----:B-----5:R2:W-:Y:S04]  /*10df0*/  STL.64 [R1+0x1f8], R2 ;  /* 0x0001f80201007387 */ /* 0x0205e80000100a00 */
[----:B--2---:R-:W2:Y:S04]  /*10e00*/  LDL.LU.64 R2, [R1+0x150] ;  /* 0x0001500001027983 */ /* 0x004ea80000300a00 */
[----:B------:R2:W-:Y:S04]  /*10e10*/  STL [R1+0x1f0], R0 ;  /* 0x0001f00001007387 */ /* 0x0005e80000100800 */
[----:B--2---:R-:W2:Y:S04]  /*10e20*/  LDG.E.LTC128B.U16 R0, desc[UR46][R2.64] ;  /* 0x0000002e02007981 */ /* 0x004ea8000c1e1520 */
[----:B------:R3:W5:Y:S04]  /*10e30*/  LDL.LU.64 R2, [R1+0x1f8] ;  /* 0x0001f80001027983 */ /* 0x0007680000300a00 */
[----:B--2---:R2:W-:Y:S04]  /*10e40*/  STL [R1+0x160], R0 ;  /* 0x0001600001007387 */ /* 0x0045e80000100800 */
[----:B--2---:R3:W5:Y:S02]  /*10e50*/  LDL.LU R0, [R1+0x1f0] ;  /* 0x0001f00001007983 */ /* 0x0047640000300800 */
.L_x_95:
[----:B------:R-:W-:Y:S05]  /*10e60*/  BSYNC B1 ;  /* 0x0000000000017941 */ /* 0x000fea0003800000 */
.L_x_94:
[----:B------:R2:W-:Y:S04]  /*10e70*/  STL.64 [R1+0x200], R8 ;  /* 0x0002000801007387 */ /* 0x0005e80000100a00 */
[----:B--2---:R-:W2:Y:S04]  /*10e80*/  LDL.64 R8, [R1+0x100] ;  /* 0x0001000001087983 */ /* 0x004ea80000100a00 */
[----:B------:R4:W-:Y:S04]  /*10e90*/  STL [R1+0x1fc], R6 ;  /* 0x0001fc0601007387 */ /* 0x0009e80000100800 */
[----:B----4-:R-:W4:Y:S04]  /*10ea0*/  LDL.LU R6, [R1+0x108] ;  /* 0x0001080001067983 */ /* 0x010f280000300800 */
[----:B-----5:R0:W-:Y:S04]  /*10eb0*/  STL [R1+0x1f8], R5 ;  /* 0x0001f80501007387 */ /* 0x0201e80000100800 */
[----:B0-----:R-:W3:Y:S04]  /*10ec0*/  LDL R5, [R1+0x1e4] ;  /* 0x0001e40001057983 */ /* 0x001ee80000100800 */
[----:B------:R0:W-:Y:S04]  /*10ed0*/  STL [R1+0x1f4], R4 ;  /* 0x0001f40401007387 */ /* 0x0001e80000100800 */
[----:B0-----:R-:W2:Y:S04]  /*10ee0*/  LDL.LU R4, [R1+0x160] ;  /* 0x0001600001047983 */ /* 0x001ea80000300800 */
[----:B------:R0:W-:Y:S01]  /*10ef0*/  STL [R1+0x1f0], R3 ;  /* 0x0001f00301007387 */ /* 0x0001e20000100800 */
[----:B--2---:R-:W-:-:S05]  /*10f00*/  HADD2.F32 R236, -RZ, R4.H0_H0 ;  /* 0x20000004ffec7230 */ /* 0x004fca0000004100 */
[----:B------:R-:W-:-:S04]  /*10f10*/  FMUL R236, R236, R16 ;  /* 0x00000010ecec7220 */ /* 0x000fc80000400000 */
[----:B----4-:R-:W-:Y:S01]  /*10f20*/  FFMA R236, R6, R2, R236 ;  /* 0x0000000206ec7223 */ /* 0x010fe200000000ec */
[----:B------:R-:W-:-:S04]  /*10f30*/  IMAD.U32 R6, RZ, RZ, UR8 ;  /* 0x00000008ff067e24 */ /* 0x000fc8000f8e00ff */
[----:B------:R-:W-:Y:S01]  /*10f40*/  F2FP.F16.F32.PACK_AB R236, RZ, R236 ;  /* 0x000000ecffec723e */ /* 0x000fe200000000ff */
[----:B------:R-:W-:-:S04]  /*10f50*/  IMAD.SHL.U32 R6, R6, 0x10, RZ ;  /* 0x0000001006067824 */ /* 0x000fc800078e00ff */
[----:B------:R2:W-:Y:S01]  /*10f60*/  @P4 STG.E.U16 desc[UR46][R8.64], R236 ;  /* 0x000000ec08004986 */ /* 0x0005e2000c10152e */
[----:B0-----:R-:W-:Y:S02]  /*10f70*/  PRMT R3, R4, 0x7610, R3 ;  /* 0x0000761004037816 */ /* 0x001fe40000000003 */
[----:B--2---:R-:W-:Y:S01]  /*10f80*/  IADD3 R236, P4, R6, R232, RZ ;  /* 0x000000e806ec7210 */ /* 0x004fe20007f9e0ff */
[----:B------:R0:W5:Y:S04]  /*10f90*/  LDL.LU.64 R8, [R1+0x200] ;  /* 0x0002000001087983 */ /* 0x0001680000300a00 */
[----:B------:R0:W5:Y:S01]  /*10fa0*/  LDL.LU R6, [R1+0x1fc] ;  /* 0x0001fc0001067983 */ /* 0x0001620000300800 */
[----:B---3--:R-:W-:-:S03]  /*10fb0*/  IMAD.X R237, R5, 0x1, R233, P4 ;  /* 0x0000000105ed7824 */ /* 0x008fc600020e06e9 */
[----:B------:R0:W5:Y:S01]  /*10fc0*/  LDL.LU R5, [R1+0x1f8] ;  /* 0x0001f80001057983 */ /* 0x0001620000300800 */
[----:B------:R-:W-:-:S03]  /*10fd0*/  LOP3.LUT P4, RZ, R17, 0x4, RZ, 0xc0, !PT ;  /* 0x0000000411ff7812 */ /* 0x000fc6000788c0ff */
[----:B------:R0:W5:Y:S04]  /*10fe0*/  LDL.LU R4, [R1+0x1f4] ;  /* 0x0001f40001047983 */ /* 0x0001680000300800 */
[----:B------:R2:W-:Y:S04]  /*10ff0*/  STL.S16 [R1+0x108], R3 ;  /* 0x0001080301007387 */ /* 0x0005e80000100600 */
[----:B--2---:R0:W5:Y:S01]  /*11000*/  LDL.LU R3, [R1+0x1f0] ;  /* 0x0001f00001037983 */ /* 0x0041620000300800 */
[----:B------:R-:W-:Y:S01]  /*11010*/  ISETP.GT.AND P4, PT, R0, 0x108, P4 ;  /* 0x000001080000780c */ /* 0x000fe20002784270 */
[----:B------:R-:W-:-:S12]  /*11020*/  BSSY B1, `(.L_x_96) ;  /* 0x0000006000017945 */ /* 0x000fd80003800000 */
[----:B0-----:R-:W-:Y:S05]  /*11030*/  @!P4 BRA `(.L_x_97) ;  /* 0x000000000010c947 */ /* 0x001fea0003800000 */
[----:B------:R0:W-:Y:S04]  /*11040*/  STL [R1+0x1f0], R0 ;  /* 0x0001f00001007387 */ /* 0x0001e80000100800 */
[----:B0-----:R-:W2:Y:S04]  /*11050*/  LDG.E.LTC128B.U16 R0, desc[UR46][R10.64+0x2] ;  /* 0x0000022e0a007981 */ /* 0x001ea8000c1e1520 */
[----:B--2---:R0:W-:Y:S04]  /*11060*/  STL [R1+0x108], R0 ;  /* 0x0001080001007387 */ /* 0x0041e80000100800 */
[----:B0-----:R0:W5:Y:S02]  /*11070*/  LDL.LU R0, [R1+0x1f0] ;  /* 0x0001f00001007983 */ /* 0x0011640000300800 */
.L_x_97:
[----:B------:R-:W-:Y:S05]  /*11080*/  BSYNC B1 ;  /* 0x0000000000017941 */ /* 0x000fea0003800000 */
.L_x_96:
[----:B-----5:R-:W-:Y:S04]  /*11090*/  STL [R1+0x208], R9 ;  /* 0x0002080901007387 */ /* 0x020fe80000100800 */
[----:B------:R2:W-:Y:S04]  /*110a0*/  STL [R1+0x204], R8 ;  /* 0x0002040801007387 */ /* 0x0005e80000100800 */
[----:B--2---:R-:W2:Y:S04]  /*110b0*/  LDL.LU R8, [R1+0x10c] ;  /* 0x00010c0001087983 */ /* 0x004ea80000300800 */
[----:B------:R-:W-:Y:S04]  /*110c0*/  STL [R1+0x200], R7 ;  /* 0x0002000701007387 */ /* 0x000fe80000100800 */
[----:B------:R-:W-:Y:S04]  /*110d0*/  STL [R1+0x1fc], R6 ;  /* 0x0001fc0601007387 */ /* 0x000fe80000100800 */
[----:B------:R-:W-:Y:S04]  /*110e0*/  STL [R1+0x1f8], R5 ;  /* 0x0001f80501007387 */ /* 0x000fe80000100800 */
[----:B------:R3:W-:Y:S04]  /*110f0*/  STL [R1+0x1f4], R4 ;  /* 0x0001f40401007387 */ /* 0x0007e80000100800 */
[----:B---3--:R-:W3:Y:S04]  /*11100*/  LDL.LU R4, [R1+0x108] ;  /* 0x0001080001047983 */ /* 0x008ee80000300800 */
[----:B------:R4:W-:Y:S01]  /*11110*/  STL [R1+0x1f0], R3 ;  /* 0x0001f00301007387 */ /* 0x0009e20000100800 */
[----:B---3--:R-:W-:-:S05]  /*11120*/  HADD2.F32 R9, -RZ, R4.H0_H0 ;  /* 0x20000004ff097230 */ /* 0x008fca0000004100 */
[----:B------:R-:W-:-:S04]  /*11130*/  FMUL R9, R9, R16 ;  /* 0x0000001009097220 */ /* 0x000fc80000400000 */
[----:B--2---:R-:W-:Y:S01]  /*11140*/  FFMA R8, R8, R2, R9 ;  /* 0x0000000208087223 */ /* 0x004fe20000000009 */
[----:B----4-:R-:W-:Y:S01]  /*11150*/  PRMT R3, R4, 0x7610, R3 ;  /* 0x0000761004037816 */ /* 0x010fe20000000003 */
[----:B------:R2:W5:Y:S03]  /*11160*/  LDL.LU R9, [R1+0x208] ;  /* 0x0002080001097983 */ /* 0x0005660000300800 */
[----:B------:R-:W-:Y:S02]  /*11170*/  F2FP.F16.F32.PACK_AB R7, RZ, R8 ;  /* 0x00000008ff07723e */ /* 0x000fe400000000ff */
[----:B------:R2:W5:Y:S02]  /*11180*/  LDL.LU R8, [R1+0x204] ;  /* 0x0002040001087983 */ /* 0x0005640000300800 */
[----:B------:R-:W-:Y:S02]  /*11190*/  PRMT R6, R7, 0x7610, R6 ;  /* 0x0000761007067816 */ /* 0x000fe40000000006 */
[----:B------:R2:W5:Y:S02]  /*111a0*/  LDL.LU R7, [R1+0x200] ;  /* 0x0002000001077983 */ /* 0x0005640000300800 */
[----:B------:R-:W-:-:S02]  /*111b0*/  PRMT R5, R6, 0x7610, R5 ;  /* 0x0000761006057816 */ /* 0x000fc40000000005 */
[----:B------:R2:W5:Y:S04]  /*111c0*/  LDL.LU R6, [R1+0x1fc] ;  /* 0x0001fc0001067983 */ /* 0x0005680000300800 */
[----:B------:R3:W-:Y:S04]  /*111d0*/  @P4 STG.E.U16 desc[UR46][R236.64+0x2], R5 ;  /* 0x00000205ec004986 */ /* 0x0007e8000c10152e */
[----:B---3--:R2:W5:Y:S01]  /*111e0*/  LDL.LU R5, [R1+0x1f8] ;  /* 0x0001f80001057983 */ /* 0x0085620000300800 */
[----:B------:R-:W-:-:S03]  /*111f0*/  LOP3.LUT P4, RZ, R17, 0x2, RZ, 0xc0, !PT ;  /* 0x0000000211ff7812 */ /* 0x000fc6000788c0ff */
[----:B------:R2:W5:Y:S04]  /*11200*/  LDL.LU R4, [R1+0x1f4] ;  /* 0x0001f40001047983 */ /* 0x0005680000300800 */
[----:B------:R3:W-:Y:S04]  /*11210*/  STL.S16 [R1+0x108], R3 ;  /* 0x0001080301007387 */ /* 0x0007e80000100600 */
[----:B---3--:R2:W5:Y:S01]  /*11220*/  LDL.LU R3, [R1+0x1f0] ;  /* 0x0001f00001037983 */ /* 0x0085620000300800 */
[----:B------:R-:W-:Y:S01]  /*11230*/  ISETP.GT.AND P4, PT, R0, 0x100, P4 ;  /* 0x000001000000780c */ /* 0x000fe20002784270 */
[----:B------:R-:W-:-:S12]  /*11240*/  BSSY B1, `(.L_x_98) ;  /* 0x0000006000017945 */ /* 0x000fd80003800000 */
[----:B--2---:R-:W-:Y:S05]  /*11250*/  @!P4 BRA `(.L_x_99) ;  /* 0x000000000010c947 */ /* 0x004fea0003800000 */
[----:B------:R2:W-:Y:S04]  /*11260*/  STL [R1+0x1f0], R0 ;  /* 0x0001f00001007387 */ /* 0x0005e80000100800 */
[----:B--2---:R-:W2:Y:S04]  /*11270*/  LDG.E.LTC128B.U16 R0, desc[UR46][R12.64+0x10] ;  /* 0x0000102e0c007981 */ /* 0x004ea8000c1e1520 */
[----:B--2---:R2:W-:Y:S04]  /*11280*/  STL [R1+0x108], R0 ;  /* 0x0001080001007387 */ /* 0x0045e80000100800 */
[----:B--2---:R2:W5:Y:S02]  /*11290*/  LDL.LU R0, [R1+0x1f0] ;  /* 0x0001f00001007983 */ /* 0x0045640000300800 */
.L_x_99:
[----:B------:R-:W-:Y:S05]  /*112a0*/  BSYNC B1 ;  /* 0x0000000000017941 */ /* 0x000fea0003800000 */
.L_x_98:
[----:B-----5:R-:W-:Y:S04]  /*112b0*/  STL [R1+0x208], R9 ;  /* 0x0002080901007387 */ /* 0x020fe80000100800 */
[----:B------:R3:W-:Y:S04]  /*112c0*/  STL [R1+0x204], R8 ;  /* 0x0002040801007387 */ /* 0x0007e80000100800 */
[----:B---3--:R-:W3:Y:S04]  /*112d0*/  LDL.LU R8, [R1+0x110] ;  /* 0x0001100001087983 */ /* 0x008ee80000300800 */
[----:B------:R-:W-:Y:S04]  /*112e0*/  STL [R1+0x200], R7 ;  /* 0x0002000701007387 */ /* 0x000fe80000100800 */
[----:B------:R-:W-:Y:S04]  /*112f0*/  STL [R1+0x1fc], R6 ;  /* 0x0001fc0601007387 */ /* 0x000fe80000100800 */
[----:B------:R-:W-:Y:S04]  /*11300*/  STL [R1+0x1f8], R5 ;  /* 0x0001f80501007387 */ /* 0x000fe80000100800 */
[----:B------:R4:W-:Y:S04]  /*11310*/  STL [R1+0x1f4], R4 ;  /* 0x0001f40401007387 */ /* 0x0009e80000100800 */
[----:B----4-:R-:W4:Y:S04]  /*11320*/  LDL.LU R4, [R1+0x108] ;  /* 0x0001080001047983 */ /* 0x010f280000300800 */
[----:B------:R0:W-:Y:S01]  /*11330*/  STL [R1+0x1f0], R3 ;  /* 0x0001f00301007387 */ /* 0x0001e20000100800 */
[----:B----4-:R-:W-:-:S05]  /*11340*/  HADD2.F32 R9, -RZ, R4.H0_H0 ;  /* 0x20000004ff097230 */ /* 0x010fca0000004100 */
[----:B------:R-:W-:-:S04]  /*11350*/  FMUL R9, R9, R16 ;  /* 0x0000001009097220 */ /* 0x000fc80000400000 */
[----:B---3--:R-:W-:Y:S01]  /*11360*/  FFMA R8, R8, R2, R9 ;  /* 0x0000000208087223 */ /* 0x008fe20000000009 */
[----:B0-----:R-:W-:Y:S01]  /*11370*/  PRMT R3, R4, 0x7610, R3 ;  /* 0x0000761004037816 */ /* 0x001fe20000000003 */
        /* <DEDUP_REMOVED lines=8> */
[----:B---3--:R0:W5:Y:S04]  /*11400*/  LDL.LU R5, [R1+0x1f8] ;  /* 0x0001f80001057983 */ /* 0x0081680000300800 */
[----:B------:R0:W5:Y:S04]  /*11410*/  LDL.LU R4, [R1+0x1f4] ;  /* 0x0001f40001047983 */ /* 0x0001680000300800 */
[----:B------:R3:W-:Y:S04]  /*11420*/  STL.S16 [R1+0x108], R3 ;  /* 0x0001080301007387 */ /* 0x0007e80000100600 */
[----:B---3--:R0:W5:Y:S01]  /*11430*/  LDL.LU R3, [R1+0x1f0] ;  /* 0x0001f00001037983 */ /* 0x0081620000300800 */
[----:B------:R-:W-:Y:S01]  /*11440*/  ISETP.GT.AND P4, PT, R0, 0x100, P6 ;  /* 0x000001000000780c */ /* 0x000fe20003784270 */
[----:B------:R-:W-:-:S12]  /*11450*/  BSSY B1, `(.L_x_100) ;  /* 0x0000006000017945 */ /* 0x000fd80003800000 */
[----:B0-----:R-:W-:Y:S05]  /*11460*/  @!P4 BRA `(.L_x_101) ;  /* 0x000000000010c947 */ /* 0x001fea0003800000 */
[----:B------:R0:W-:Y:S04]  /*11470*/  STL [R1+0x1f0], R0 ;  /* 0x0001f00001007387 */ /* 0x0001e80000100800 */
[----:B0-----:R-:W3:Y:S04]  /*11480*/  LDG.E.LTC128B.U16 R0, desc[UR46][R12.64+0x12] ;  /* 0x0000122e0c007981 */ /* 0x001ee8000c1e1520 */
[----:B---3--:R0:W-:Y:S04]  /*11490*/  STL [R1+0x108], R0 ;  /* 0x0001080001007387 */ /* 0x0081e80000100800 */
[----:B0-----:R0:W5:Y:S02]  /*114a0*/  LDL.LU R0, [R1+0x1f0] ;  /* 0x0001f00001007983 */ /* 0x0011640000300800 */
.L_x_101:
[----:B------:R-:W-:Y:S05]  /*114b0*/  BSYNC B1 ;  /* 0x0000000000017941 */ /* 0x000fea0003800000 */
.L_x_100:
        /* <DEDUP_REMOVED lines=12> */
[----:B-1----:R-:W-:Y:S01]  /*11580*/  PRMT R3, R4, 0x7610, R3 ;  /* 0x0000761004037816 */ /* 0x002fe20000000003 */
        /* <DEDUP_REMOVED lines=15> */
[----:B-1----:R-:W-:Y:S05]  /*11680*/  @!P4 BRA `(.L_x_103) ;  /* 0x000000000010c947 */ /* 0x002fea0003800000 */
[----:B------:R1:W-:Y:S04]  /*11690*/  STL [R1+0x1f0], R0 ;  /* 0x0001f00001007387 */ /* 0x0003e80000100800 */
[----:B-1----:R-:W3:Y:S04]  /*116a0*/  LDG.E.LTC128B.U16 R0, desc[UR46][R10.64+0x10] ;  /* 0x0000102e0a007981 */ /* 0x002ee8000c1e1520 */
[----:B---3--:R1:W-:Y:S04]  /*116b0*/  STL [R1+0x108], R0 ;  /* 0x0001080001007387 */ /* 0x0083e80000100800 */
[----:B-1----:R1:W5:Y:S02]  /*116c0*/  LDL.LU R0, [R1+0x1f0] ;  /* 0x0001f00001007983 */ /* 0x0023640000300800 */
.L_x_103:
[----:B------:R-:W-:Y:S05]  /*116d0*/  BSYNC B1 ;  /* 0x0000000000017941 */ /* 0x000fea0003800000 */
.L_x_102:
[----:B------:R-:W-:Y:S04]  /*116e0*/  STL [R1+0x214], R11 ;  /* 0x0002140b01007387 */ /* 0x000fe80000100800 */
[----:B------:R3:W-:Y:S04]  /*116f0*/  STL [R1+0x210], R10 ;  /* 0x0002100a01007387 */ /* 0x0007e80000100800 */
[----:B---3--:R-:W3:Y:S04]  /*11700*/  LDL.LU R10, [R1+0x118] ;  /* 0x00011800010a7983 */ /* 0x008ee80000300800 */
[----:B-----5:R-:W-:Y:S04]  /*11710*/  STL [R1+0x20c], R9 ;  /* 0x00020c0901007387 */ /* 0x020fe80000100800 */
[----:B------:R-:W-:Y:S04]  /*11720*/  STL [R1+0x208], R8 ;  /* 0x0002080801007387 */ /* 0x000fe80000100800 */
[----:B------:R4:W-:Y:S04]  /*11730*/  STL.64 [R1+0x200], R6 ;  /* 0x0002000601007387 */ /* 0x0009e80000100a00 */
[----:B----4-:R-:W4:Y:S04]  /*11740*/  LDL.64 R6, [R1+0x100] ;  /* 0x0001000001067983 */ /* 0x010f280000100a00 */
[----:B------:R-:W-:Y:S04]  /*11750*/  STL [R1+0x1f8], R5 ;  /* 0x0001f80501007387 */ /* 0x000fe80000100800 */
[----:B------:R0:W-:Y:S04]  /*11760*/  STL [R1+0x1f4], R4 ;  /* 0x0001f40401007387 */ /* 0x0001e80000100800 */
[----:B0-----:R-:W2:Y:S04]  /*11770*/  LDL.LU R4, [R1+0x108] ;  /* 0x0001080001047983 */ /* 0x001ea80000300800 */
[----:B------:R0:W-:Y:S01]  /*11780*/  STL [R1+0x1f0], R3 ;  /* 0x0001f00301007387 */ /* 0x0001e20000100800 */
[----:B--2---:R-:W-:-:S05]  /*11790*/  HADD2.F32 R11, -RZ, R4.H0_H0 ;  /* 0x20000004ff0b7230 */ /* 0x004fca0000004100 */
[----:B------:R-:W-:-:S04]  /*117a0*/  FMUL R11, R11, R16 ;  /* 0x000000100b0b7220 */ /* 0x000fc80000400000 */
[----:B---3--:R-:W-:Y:S02]  /*117b0*/  FFMA R10, R10, R2, R11 ;  /* 0x000000020a0a7223 */ /* 0x008fe4000000000b */
[----:B------:R2:W5:Y:S03]  /*117c0*/  LDL.LU R11, [R1+0x214] ;  /* 0x00021400010b7983 */ /* 0x0005660000300800 */
[----:B------:R-:W-:Y:S02]  /*117d0*/  F2FP.F16.F32.PACK_AB R9, RZ, R10 ;  /* 0x0000000aff09723e */ /* 0x000fe400000000ff */
[----:B------:R2:W5:Y:S02]  /*117e0*/  LDL.LU R10, [R1+0x210] ;  /* 0x00021000010a7983 */ /* 0x0005640000300800 */
[----:B------:R-:W-:Y:S02]  /*117f0*/  PRMT R8, R9, 0x7610, R8 ;  /* 0x0000761009087816 */ /* 0x000fe40000000008 */
[----:B------:R2:W5:Y:S02]  /*11800*/  LDL.LU R9, [R1+0x20c] ;  /* 0x00020c0001097983 */ /* 0x0005640000300800 */
[----:B------:R-:W-:-:S02]  /*11810*/  PRMT R5, R8, 0x7610, R5 ;  /* 0x0000761008057816 */ /* 0x000fc40000000005 */
[----:B0-----:R-:W-:Y:S01]  /*11820*/  PRMT R3, R4, 0x7610, R3 ;  /* 0x0000761004037816 */ /* 0x001fe20000000003 */
[----:B------:R2:W5:Y:S04]  /*11830*/  LDL.LU R8, [R1+0x208] ;  /* 0x0002080001087983 */ /* 0x0005680000300800 */
[----:B----4-:R0:W-:Y:S04]  /*11840*/  @P4 STG.E.U16 desc[UR46][R6.64+0x10], R5 ;  /* 0x0000100506004986 */ /* 0x0101e8000c10152e */
[----:B0-----:R2:W5:Y:S04]  /*11850*/  LDL.LU.64 R6, [R1+0x200] ;  /* 0x0002000001067983 */ /* 0x0015680000300a00 */
[----:B------:R2:W5:Y:S04]  /*11860*/  LDL.LU R5, [R1+0x1f8] ;  /* 0x0001f80001057983 */ /* 0x0005680000300800 */
[----:B------:R2:W5:Y:S04]  /*11870*/  LDL.LU R4, [R1+0x1f4] ;  /* 0x0001f40001047983 */ /* 0x0005680000300800 */
[----:B------:R0:W-:Y:S04]  /*11880*/  STL.S16 [R1+0x108], R3 ;  /* 0x0001080301007387 */ /* 0x0001e80000100600 */
[----:B0-----:R2:W5:Y:S01]  /*11890*/  LDL.LU R3, [R1+0x1f0] ;  /* 0x0001f00001037983 */ /* 0x0015620000300800 */
[----:B------:R-:W-:Y:S01]  /*118a0*/  ISETP.GT.AND P4, PT, R0, 0x108, P6 ;  /* 0x000001080000780c */ /* 0x000fe20003784270 */
[----:B------:R-:W-:-:S12]  /*118b0*/  BSSY B1, `(.L_x_104) ;  /* 0x0000006000017945 */ /* 0x000fd80003800000 */
[----:B--2---:R-:W-:Y:S05]  /*118c0*/  @!P4 BRA `(.L_x_105) ;  /* 0x000000000010c947 */ /* 0x004fea0003800000 */
[----:B------:R0:W-:Y:S04]  /*118d0*/  STL [R1+0x1f0], R0 ;  /* 0x0001f00001007387 */ /* 0x0001e80000100800 */
[----:B0----5:R-:W2:Y:S04]  /*118e0*/  LDG.E.LTC128B.U16 R0, desc[UR46][R10.64+0x12] ;  /* 0x0000122e0a007981 */ /* 0x021ea8000c1e1520 */
[----:B--2---:R0:W-:Y:S04]  /*118f0*/  STL [R1+0x108], R0 ;  /* 0x0001080001007387 */ /* 0x0041e80000100800 */
[----:B0-----:R0:W5:Y:S02]  /*11900*/  LDL.LU R0, [R1+0x1f0] ;  /* 0x0001f00001007983 */ /* 0x0011640000300800 */
.L_x_105:
[----:B------:R-:W-:Y:S05]  /*11910*/  BSYNC B1 ;  /* 0x0000000000017941 */ /* 0x000fea0003800000 */
.L_x_104:
        /* <DEDUP_REMOVED lines=32> */
.L_x_107:
[----:B------:R-:W-:Y:S05]  /*11b20*/  BSYNC B1 ;  /* 0x0000000000017941 */ /* 0x000fea0003800000 */
.L_x_106:
        /* <DEDUP_REMOVED lines=32> */
.L_x_109:
[----:B------:R-:W-:Y:S05]  /*11d30*/  BSYNC B1 ;  /* 0x0000000000017941 */ /* 0x000fea0003800000 */
.L_x_108:
        /* <DEDUP_REMOVED lines=32> */
.L_x_111:
[----:B------:R-:W-:Y:S05]  /*11f40*/  BSYNC B1 ;  /* 0x0000000000017941 */ /* 0x000fea0003800000 */
.L_x_110:
        /* <DEDUP_REMOVED lines=35> */
.L_x_113:
[----:B------:R-:W-:Y:S05]  /*12180*/  BSYNC B1 ;  /* 0x0000000000017941 */ /* 0x000fea0003800000 */
.L_x_112:
        /* <DEDUP_REMOVED lines=32> */
.L_x_115:
[----:B------:R-:W-:Y:S05]  /*12390*/  BSYNC B1 ;  /* 0x0000000000017941 */ /* 0x000fea0003800000 */
.L_x_114:
[----:B-----5:R3:W-:Y:S04]  /*123a0*/  STL [R1+0x200], R7 ;  /* 0x0002000701007387 */ /* 0x0207e80000100800 */
[----:B---3--:R-:W3:Y:S04]  /*123b0*/  LDL R7, [R1+0x108] ;  /* 0x0001080001077983 */ /* 0x008ee80000100800 */
[----:B------:R4:W-:Y:S04]  /*123c0*/  STL [R1+0x1fc], R6 ;  /* 0x0001fc0601007387 */ /* 0x0009e80000100800 */
[----:B----4-:R-:W4:Y:S04]  /*123d0*/  LDL.LU R6, [R1+0x130] ;  /* 0x0001300001067983 */ /* 0x010f280000300800 */
[----:B------:R0:W-:Y:S04]  /*123e0*/  STL [R1+0x1f8], R5 ;  /* 0x0001f80501007387 */ /* 0x0001e80000100800 */
[----:B------:R1:W-:Y:S04]  /*123f0*/  STL [R1+0x1f4], R4 ;  /* 0x0001f40401007387 */ /* 0x0003e80000100800 */
[----:B------:R2:W-:Y:S01]  /*12400*/  STL [R1+0x1f0], R3 ;  /* 0x0001f00301007387 */ /* 0x0005e20000100800 */
[----:B---3--:R-:W-:-:S05]  /*12410*/  HADD2.F32 R7, -RZ, R7.H0_H0 ;  /* 0x20000007ff077230 */ /* 0x008fca0000004100 */
[----:B------:R-:W-:-:S04]  /*12420*/  FMUL R7, R7, R16 ;  /* 0x0000001007077220 */ /* 0x000fc80000400000 */
[----:B----4-:R-:W-:Y:S02]  /*12430*/  FFMA R6, R6, R2, R7 ;  /* 0x0000000206067223 */ /* 0x010fe40000000007 */
[----:B------:R3:W5:Y:S03]  /*12440*/  LDL.LU R7, [R1+0x200] ;  /* 0x0002000001077983 */ /* 0x0007660000300800 */
[----:B0-----:R-:W-:Y:S02]  /*12450*/  F2FP.F16.F32.PACK_AB R5, RZ, R6 ;  /* 0x00000006ff05723e */ /* 0x001fe400000000ff */
[----:B------:R3:W5:Y:S02]  /*12460*/  LDL.LU R6, [R1+0x1fc] ;  /* 0x0001fc0001067983 */ /* 0x0007640000300800 */
[----:B-1----:R-:W-:Y:S02]  /*12470*/  PRMT R4, R5, 0x7610, R4 ;  /* 0x0000761005047816 */ /* 0x002fe40000000004 */
[----:B------:R3:W5:Y:S02]  /*12480*/  LDL.LU R5, [R1+0x1f8] ;  /* 0x0001f80001057983 */ /* 0x0007640000300800 */
[----:B--2---:R-:W-:-:S02]  /*12490*/  PRMT R3, R4, 0x7610, R3 ;  /* 0x0000761004037816 */ /* 0x004fc40000000003 */
[----:B------:R3:W5:Y:S04]  /*124a0*/  LDL.LU R4, [R1+0x1f4] ;  /* 0x0001f40001047983 */ /* 0x0007680000300800 */
[----:B------:R0:W-:Y:S04]  /*124b0*/  @P4 STG.E.U16 desc[UR46][R232.64+0x30], R3 ;  /* 0x00003003e8004986 */ /* 0x0001e8000c10152e */
[----:B0-----:R3:W5:Y:S04]  /*124c0*/  LDL.LU R3, [R1+0x1f0] ;  /* 0x0001f00001037983 */ /* 0x0017680000300800 */
[----:B------:R-:W2:Y:S01]  /*124d0*/  LDL.LU R233, [R1+0x108] ;  /* 0x0001080001e97983 */ /* 0x000ea20000300800 */
[----:B------:R-:W-:Y:S01]  /*124e0*/  ISETP.GT.AND P4, PT, R0, 0x100, P0 ;  /* 0x000001000000780c */ /* 0x000fe20000784270 */
[----:B------:R-:W-:Y:S01]  /*124f0*/  BSSY B1, `(.L_x_116) ;  /* 0x0000004000017945 */ /* 0x000fe20003800000 */
[----:B--2---:R-:W-:-:S11]  /*12500*/  PRMT R232, R233, 0x7610, R232 ;  /* 0x00007610e9e87816 */ /* 0x004fd600000000e8 */
[----:B---3--:R-:W-:Y:S05]  /*12510*/  @!P4 BRA `(.L_x_117) ;  /* 0x000000000004c947 */ /* 0x008fea0003800000 */
[----:B------:R0:W5:Y:S02]  /*12520*/  LDG.E.LTC128B.U16 R232, desc[UR46][R12.64+0x32] ;  /* 0x0000322e0ce87981 */ /* 0x000164000c1e1520 */
.L_x_117:
[----:B------:R-:W-:Y:S05]  /*12530*/  BSYNC B1 ;  /* 0x0000000000017941 */ /* 0x000fea0003800000 */
.L_x_116:
[----:B-----5:R1:W-:Y:S04]  /*12540*/  STL [R1+0x1f0], R3 ;  /* 0x0001f00301007387 */ /* 0x0203e80000100800 */
[----:B-1----:R-:W2:Y:S01]  /*12550*/  LDL.LU R3, [R1+0x134] ;  /* 0x0001340001037983 */ /* 0x002ea20000300800 */
[----:B------:R-:W-:-:S05]  /*12560*/  HADD2.F32 R233, -RZ, R232.H0_H0 ;  /* 0x200000e8ffe97230 */ /* 0x000fca0000004100 */
[----:B------:R-:W-:-:S04]  /*12570*/  FMUL R233, R233, R16 ;  /* 0x00000010e9e97220 */ /* 0x000fc80000400000 */
[----:B--2---:R-:W-:Y:S02]  /*12580*/  FFMA R233, R3, R2, R233 ;  /* 0x0000000203e97223 */ /* 0x004fe400000000e9 */
[----:B------:R1:W5:Y:S01]  /*12590*/  LDL.LU R3, [R1+0x1f0] ;  /* 0x0001f00001037983 */ /* 0x0003620000300800 */
[----:B------:R-:W-:Y:S02]  /*125a0*/  BSSY B1, `(.L_x_118) ;  /* 0x0000006000017945 */ /* 0x000fe40003800000 */
[----:B------:R-:W-:-:S05]  /*125b0*/  F2FP.F16.F32.PACK_AB R233, RZ, R233 ;  /* 0x000000e9ffe9723e */ /* 0x000fca00000000ff */
[----:B------:R1:W-:Y:S01]  /*125c0*/  @P4 STG.E.U16 desc[UR46][R234.64+0x32], R233 ;  /* 0x000032e9ea004986 */ /* 0x0003e2000c10152e */
[----:B------:R-:W-:-:S13]  /*125d0*/  ISETP.GT.AND P4, PT, R0, 0x108, P1 ;  /* 0x000001080000780c */ /* 0x000fda0000f84270 */
[----:B-1----:R-:W-:Y:S05]  /*125e0*/  @!P4 BRA `(.L_x_119) ;  /* 0x000000000004c947 */ /* 0x002fea0003800000 */
[----:B------:R1:W5:Y:S02]  /*125f0*/  LDG.E.LTC128B.U16 R232, desc[UR46][R10.64+0x30] ;  /* 0x0000302e0ae87981 */ /* 0x000364000c1e1520 */
.L_x_119:
[----:B------:R-:W-:Y:S05]  /*12600*/  BSYNC B1 ;  /* 0x0000000000017941 */ /* 0x000fea0003800000 */
.L_x_118:
[----:B-----5:R2:W-:Y:S04]  /*12610*/  STL [R1+0x1f8], R3 ;  /* 0x0001f80301007387 */ /* 0x0205e80000100800 */
[----:B--2---:R-:W2:Y:S04]  /*12620*/  LDL.LU R3, [R1+0x138] ;  /* 0x0001380001037983 */ /* 0x004ea80000300800 */
[----:B------:R3:W-:Y:S04]  /*12630*/  STL.64 [R1+0x1f0], R4 ;  /* 0x0001f00401007387 */ /* 0x0007e80000100a00 */
[----:B---3--:R-:W3:Y:S01]  /*12640*/  LDL.LU.64 R4, [R1+0x100] ;  /* 0x0001000001047983 */ /* 0x008ee20000300a00 */
[----:B------:R-:W-:-:S05]  /*12650*/  HADD2.F32 R233, -RZ, R232.H0_H0 ;  /* 0x200000e8ffe97230 */ /* 0x000fca0000004100 */
[----:B------:R-:W-:-:S04]  /*12660*/  FMUL R233, R233, R16 ;  /* 0x00000010e9e97220 */ /* 0x000fc80000400000 */
[----:B--2---:R-:W-:Y:S02]  /*12670*/  FFMA R233, R3, R2, R233 ;  /* 0x0000000203e97223 */ /* 0x004fe400000000e9 */
[----:B------:R2:W5:Y:S03]  /*12680*/  LDL.LU R3, [R1+0x1f8] ;  /* 0x0001f80001037983 */ /* 0x0005660000300800 */
[----:B------:R-:W-:-:S05]  /*12690*/  F2FP.F16.F32.PACK_AB R233, RZ, R233 ;  /* 0x000000e9ffe9723e */ /* 0x000fca00000000ff */
[----:B---3--:R3:W-:Y:S04]  /*126a0*/  @P4 STG.E.U16 desc[UR46][R4.64+0x30], R233 ;  /* 0x000030e904004986 */ /* 0x0087e8000c10152e */
[----:B---3--:R2:W5:Y:S01]  /*126b0*/  LDL.LU.64 R4, [R1+0x1f0] ;  /* 0x0001f00001047983 */ /* 0x0085620000300a00 */
[----:B------:R-:W-:Y:S01]  /*126c0*/  ISETP.GT.AND P4, PT, R0, 0x108, P0 ;  /* 0x000001080000780c */ /* 0x000fe20000784270 */
[----:B------:R-:W-:-:S12]  /*126d0*/  BSSY B1, `(.L_x_120) ;  /* 0x0000003000017945 */ /* 0x000fd80003800000 */
[----:B--2---:R-:W-:Y:S05]  /*126e0*/  @!P4 BRA `(.L_x_121) ;  /* 0x000000000004c947 */ /* 0x004fea0003800000 */
[----:B------:R2:W5:Y:S02]  /*126f0*/  LDG.E.LTC128B.U16 R232, desc[UR46][R10.64+0x32] ;  /* 0x0000322e0ae87981 */ /* 0x000564000c1e1520 */
.L_x_121:
[----:B------:R-:W-:Y:S05]  /*12700*/  BSYNC B1 ;  /* 0x0000000000017941 */ /* 0x000fea0003800000 */
.L_x_120:
[----:B------:R3:W-:Y:S04]  /*12710*/  STL [R1+0x218], R9 ;  /* 0x0002180901007387 */ /* 0x0007e80000100800 */
[----:B---3--:R-:W3:Y:S01]  /*12720*/  LDL.LU R9, [R1+0x13c] ;  /* 0x00013c0001097983 */ /* 0x008ee20000300800 */
[----:B-----5:R-:W-:-:S03]  /*12730*/  HADD2.F32 R233, -RZ, R232.H0_H0 ;  /* 0x200000e8ffe97230 */ /* 0x020fc60000004100 */
[----:B------:R1:W-:Y:S02]  /*12740*/  STL.64 [R1+0x210], R10 ;  /* 0x0002100a01007387 */ /* 0x0003e40000100a00 */
[----:B------:R-:W-:Y:S02]  /*12750*/  FMUL R233, R233, R16 ;  /* 0x00000010e9e97220 */ /* 0x000fe40000400000 */
[----:B-12---:R-:W2:Y:S04]  /*12760*/  LDL.LU.64 R10, [R1+0x1c0] ;  /* 0x0001c000010a7983 */ /* 0x006ea80000300a00 */
[----:B------:R1:W-:Y:S04]  /*12770*/  STL [R1+0x208], R8 ;  /* 0x0002080801007387 */ /* 0x0003e80000100800 */
[----:B-1----:R-:W4:Y:S04]  /*12780*/  LDL.LU R8, [R1+0xc0] ;  /* 0x0000c00001087983 */ /* 0x002f280000300800 */
[----:B------:R-:W-:Y:S04]  /*12790*/  STL [R1+0x204], R7 ;  /* 0x0002040701007387 */ /* 0x000fe80000100800 */
[----:B------:R-:W-:Y:S04]  /*127a0*/  STL [R1+0x200], R6 ;  /* 0x0002000601007387 */ /* 0x000fe80000100800 */
[----:B------:R1:W-:Y:S04]  /*127b0*/  STL.64 [R1+0x1f8], R4 ;  /* 0x0001f80401007387 */ /* 0x0003e80000100a00 */
[----:B------:R-:W-:Y:S01]  /*127c0*/  STL [R1+0x1f0], R3 ;  /* 0x0001f00301007387 */ /* 0x000fe20000100800 */
[----:B-1----:R-:W-:Y:S01]  /*127d0*/  PRMT R5, R232, 0x7610, R5 ;  /* 0x00007610e8057816 */ /* 0x002fe20000000005 */
[----:B---3--:R-:W-:-:S02]  /*127e0*/  FFMA R233, R9, R2, R233 ;  /* 0x0000000209e97223 */ /* 0x008fc400000000e9 */
[----:B------:R-:W5:Y:S03]  /*127f0*/  LDL.LU R9, [R1+0x218] ;  /* 0x0002180001097983 */ /* 0x000f660000300800 */
[----:B------:R-:W-:-:S05]  /*12800*/  F2FP.F16.F32.PACK_AB R233, RZ, R233 ;  /* 0x000000e9ffe9723e */ /* 0x000fca00000000ff */
[----:B------:R1:W-:Y:S04]  /*12810*/  @P4 STG.E.U16 desc[UR46][R236.64+0x32], R233 ;  /* 0x000032e9ec004986 */ /* 0x0003e8000c10152e */
[----:B-1----:R-:W3:Y:S01]  /*12820*/  LDL.LU.64 R232, [R1+0x168] ;  /* 0x0001680001e87983 */ /* 0x002ee20000300a00 */
[----:B------:R-:W-:-:S13]  /*12830*/  ISETP.GT.AND P4, PT, R0, 0x180, P5 ;  /* 0x000001800000780c */ /* 0x000fda0002f84270 */
[----:B---3--:R1:W3:Y:S02]  /*12840*/  @P4 LDG.E.LTC128B.U16 R5, desc[UR46][R232.64] ;  /* 0x0000002ee8054981 */ /* 0x0082e4000c1e1520 */
[----:B-1----:R-:W-:Y:S02]  /*12850*/  IMAD.U32 R233, RZ, RZ, UR9 ;  /* 0x00000009ffe97e24 */ /* 0x002fe4000f8e00ff */
[----:B---3--:R-:W-:Y:S01]  /*12860*/  HADD2.F32 R232, -RZ, R5.H0_H0 ;  /* 0x20000005ffe87230 */ /* 0x008fe20000004100 */
[----:B------:R1:W-:Y:S04]  /*12870*/  STL [R1+0x110], R5 ;  /* 0x0001100501007387 */ /* 0x0003e80000100800 */
[----:B------:R-:W-:Y:S01]  /*12880*/  FMUL R232, R232, R16 ;  /* 0x00000010e8e87220 */ /* 0x000fe20000400000 */
[----:B--2---:R2:W-:Y:S03]  /*12890*/  STL.64 [R1+0x100], R10 ;  /* 0x0001000a01007387 */ /* 0x0045e60000100a00 */
[----:B----4-:R-:W-:Y:S01]  /*128a0*/  FFMA R8, R8, R2, R232 ;  /* 0x0000000208087223 */ /* 0x010fe200000000e8 */
[----:B------:R-:W-:Y:S01]  /*128b0*/  MOV R232, UR8 ;  /* 0x0000000800e87c02 */ /* 0x000fe20008000f00 */
[----:B-1----:R-:W-:-:S03]  /*128c0*/  IMAD R5, R233, 0x300, RZ ;  /* 0x00000300e9057824 */ /* 0x002fc600078e02ff */
[----:B------:R-:W-:Y:S01]  /*128d0*/  F2FP.F16.F32.PACK_AB R7, RZ, R8 ;  /* 0x00000008ff07723e */ /* 0x000fe200000000ff */
[----:B------:R-:W-:-:S03]  /*128e0*/  IMAD.WIDE.U32 R232, R232, 0x300, R10 ;  /* 0x00000300e8e87825 */ /* 0x000fc600078e000a */
[----:B------:R-:W-:Y:S01]  /*128f0*/  PRMT R6, R7, 0x7610, R6 ;  /* 0x0000761007067816 */ /* 0x000fe20000000006 */
[----:B------:R-:W-:Y:S01]  /*12900*/  IMAD.IADD R5, R233, 0x1, R5 ;  /* 0x00000001e9057824 */ /* 0x000fe200078e0205 */
[----:B--2---:R1:W5:Y:S01]  /*12910*/  LDL.LU.64 R10, [R1+0x210] ;  /* 0x00021000010a7983 */ /* 0x0043620000300a00 */
[----:B------:R-:W-:Y:S01]  /*12920*/  @P4 IMAD.MOV.U32 R4, RZ, RZ, R232 ;  /* 0x000000ffff044224 */ /* 0x000fe200078e00e8 */
[----:B------:R-:W-:Y:S02]  /*12930*/  PRMT R3, R6, 0x7610, R3 ;  /* 0x0000761006037816 */ /* 0x000fe40000000003 */
[----:B------:R1:W5:Y:S04]  /*12940*/  LDL.LU R8, [R1+0x208] ;  /* 0x0002080001087983 */ /* 0x0003680000300800 */
[----:B------:R1:W5:Y:S04]  /*12950*/  LDL.LU R7, [R1+0x204] ;  /* 0x0002040001077983 */ /* 0x0003680000300800 */
[----:B------:R1:W5:Y:S04]  /*12960*/  LDL.LU R6, [R1+0x200] ;  /* 0x0002000001067983 */ /* 0x0003680000300800 */
[----:B------:R-:W-:Y:S04]  /*12970*/  STL.64 [R1+0x108], R4 ;  /* 0x0001080401007387 */ /* 0x000fe80000100a00 */
[----:B------:R2:W-:Y:S04]  /*12980*/  @P4 STG.E.U16 desc[UR46][R4.64], R3 ;  /* 0x0000000304004986 */ /* 0x0005e8000c10152e */
[----:B--2---:R1:W5:Y:S04]  /*12990*/  LDL.LU.64 R4, [R1+0x1f8] ;  /* 0x0001f80001047983 */ /* 0x0043680000300a00 */
[----:B------:R1:W5:Y:S01]  /*129a0*/  LDL.LU R3, [R1+0x1f0] ;  /* 0x0001f00001037983 */ /* 0x0003620000300800 */
[----:B------:R-:W-:Y:S01]  /*129b0*/  LOP3.LUT P4, RZ, R17, 0x4, RZ, 0xc0, !PT ;  /* 0x0000000411ff7812 */ /* 0x000fe2000788c0ff */
[----:B------:R-:W-:Y:S03]  /*129c0*/  BSSY B1, `(.L_x_122) ;  /* 0x0000007000017945 */ /* 0x000fe60003800000 */
[----:B------:R-:W-:-:S13]  /*129d0*/  ISETP.GT.AND P4, PT, R0, 0x180, P4 ;  /* 0x000001800000780c */ /* 0x000fda0002784270 */
[----:B-1----:R-:W-:Y:S05]  /*129e0*/  @!P4 BRA `(.L_x_123) ;  /* 0x000000000010c947 */ /* 0x002fea0003800000 */
[----:B------:R1:W-:Y:S04]  /*129f0*/  STL [R1+0x1f0], R0 ;  /* 0x0001f00001007387 */ /* 0x0003e80000100800 */
[----:B-1---5:R-:W2:Y:S04]  /*12a00*/  LDG.E.LTC128B.U16 R0, desc[UR46][R8.64+0x2] ;  /* 0x0000022e08007981 */ /* 0x022ea8000c1e1520 */
[----:B--2---:R1:W-:Y:S04]  /*12a10*/  STL [R1+0x110], R0 ;  /* 0x0001100001007387 */ /* 0x0043e80000100800 */
[----:B-1----:R1:W5:Y:S02]  /*12a20*/  LDL.LU R0, [R1+0x1f0] ;  /* 0x0001f00001007983 */ /* 0x0023640000300800 */
.L_x_123:
[----:B------:R-:W-:Y:S05]  /*12a30*/  BSYNC B1 ;  /* 0x0000000000017941 */ /* 0x000fea0003800000 */
.L_x_122:
[----:B-----5:R-:W-:Y:S04]  /*12a40*/  STL [R1+0x210], R5 ;  /* 0x0002100501007387 */ /* 0x020fe80000100800 */
[----:B------:R2:W-:Y:S04]  /*12a50*/  STL.64 [R1+0x208], R10 ;  /* 0x0002080a01007387 */ /* 0x0005e80000100a00 */
[----:B--2---:R-:W2:Y:S04]  /*12a60*/  LDL.LU R11, [R1+0xc4] ;  /* 0x0000c400010b7983 */ /* 0x004ea80000300800 */
[----:B------:R3:W-:Y:S04]  /*12a70*/  STL.64 [R1+0x200], R8 ;  /* 0x0002000801007387 */ /* 0x0007e80000100a00 */
[----:B---3--:R-:W3:Y:S04]  /*12a80*/  LDL.64 R8, [R1+0x108] ;  /* 0x0001080001087983 */ /* 0x008ee80000100a00 */
[----:B------:R-:W-:Y:S04]  /*12a90*/  STL.64 [R1+0x1f8], R6 ;  /* 0x0001f80601007387 */ /* 0x000fe80000100a00 */
[----:B------:R4:W-:Y:S04]  /*12aa0*/  STL [R1+0x1f4], R4 ;  /* 0x0001f40401007387 */ /* 0x0009e80000100800 */
[----:B----4-:R-:W4:Y:S04]  /*12ab0*/  LDL.LU R4, [R1+0x110] ;  /* 0x0001100001047983 */ /* 0x010f280000300800 */
[----:B------:R-:W-:Y:S01]  /*12ac0*/  STL [R1+0x1f0], R3 ;  /* 0x0001f00301007387 */ /* 0x000fe20000100800 */
[----:B----4-:R-:W-:-:S05]  /*12ad0*/  HADD2.F32 R5, -RZ, R4.H0_H0 ;  /* 0x20000004ff057230 */ /* 0x010fca0000004100 */
[----:B------:R-:W-:-:S04]  /*12ae0*/  FMUL R5, R5, R16 ;  /* 0x0000001005057220 */ /* 0x000fc80000400000 */
[----:B--2---:R-:W-:Y:S02]  /*12af0*/  FFMA R11, R11, R2, R5 ;  /* 0x000000020b0b7223 */ /* 0x004fe40000000005 */
[----:B------:R2:W5:Y:S03]  /*12b00*/  LDL.LU R5, [R1+0x210] ;  /* 0x0002100001057983 */ /* 0x0005660000300800 */
[----:B------:R-:W-:Y:S01]  /*12b10*/  F2FP.F16.F32.PACK_AB R7, RZ, R11 ;  /* 0x0000000bff07723e */ /* 0x000fe200000000ff */
[----:B---3--:R-:W-:-:S03]  /*12b20*/  @P4 IMAD.MOV.U32 R11, RZ, RZ, R9 ;  /* 0x000000ffff0b4224 */ /* 0x008fc600078e0009 */
[----:B------:R-:W-:Y:S01]  /*12b30*/  PRMT R10, R7, 0x7610, R10 ;  /* 0x00007610070a7816 */ /* 0x000fe2000000000a */
[----:B------:R-:W-:-:S03]  /*12b40*/  IMAD.U32 R7, RZ, RZ, UR8 ;  /* 0x00000008ff077e24 */ /* 0x000fc6000f8e00ff */
[----:B------:R-:W-:Y:S01]  /*12b50*/  PRMT R6, R10, 0x7610, R6 ;  /* 0x000076100a067816 */ /* 0x000fe20000000006 */
[----:B------:R-:W-:Y:S01]  /*12b60*/  IMAD.SHL.U32 R7, R7, 0x10, RZ ;  /* 0x0000001007077824 */ /* 0x000fe200078e00ff */
[----:B------:R-:W-:-:S05]  /*12b70*/  @P4 MOV R10, R232 ;  /* 0x000000e8000a4202 */ /* 0x000fca0000000f00 */
[----:B------:R3:W-:Y:S04]  /*12b80*/  @P4 STG.E.U16 desc[UR46][R10.64+0x2], R6 ;  /* 0x000002060a004986 */ /* 0x0007e8000c10152e */
[----:B---3--:R2:W5:Y:S01]  /*12b90*/  LDL.LU.64 R10, [R1+0x208] ;  /* 0x00020800010a7983 */ /* 0x0085620000300a00 */
[----:B------:R-:W-:-:S03]  /*12ba0*/  IADD3 R6, P4, R7, R232, RZ ;  /* 0x000000e807067210 */ /* 0x000fc60007f9e0ff */
[----:B------:R-:W3:Y:S01]  /*12bb0*/  LDL R7, [R1+0x1e4] ;  /* 0x0001e40001077983 */ /* 0x000ee20000100800 */
[----:B------:R-:W-:Y:S02]  /*12bc0*/  PRMT R3, R4, 0x7610, R3 ;  /* 0x0000761004037816 */ /* 0x000fe40000000003 */
[----:B------:R-:W-:Y:S01]  /*12bd0*/  ISETP.GT.AND P5, PT, R0, 0x188, P5 ;  /* 0x000001880000780c */ /* 0x000fe20002fa4270 */
[----:B---3--:R-:W-:Y:S02]  /*12be0*/  IMAD.X R7, R9, 0x1, R7, P4 ;  /* 0x0000000109077824 */ /* 0x008fe400020e0607 */
[----:B------:R2:W5:Y:S04]  /*12bf0*/  LDL.LU.64 R8, [R1+0x200] ;  /* 0x0002000001087983 */ /* 0x0005680000300a00 */
[----:B------:R3:W-:Y:S04]  /*12c00*/  STL.64 [R1+0xc0], R6 ;  /* 0x0000c00601007387 */ /* 0x0007e80000100a00 */
[----:B---3--:R2:W5:Y:S04]  /*12c10*/  LDL.LU.64 R6, [R1+0x1f8] ;  /* 0x0001f80001067983 */ /* 0x0085680000300a00 */
[----:B------:R2:W5:Y:S04]  /*12c20*/  LDL.LU R4, [R1+0x1f4] ;  /* 0x0001f40001047983 */ /* 0x0005680000300800 */
[----:B------:R3:W-:Y:S04]  /*12c30*/  STL.S16 [R1+0x110], R3 ;  /* 0x0001100301007387 */ /* 0x0007e80000100600 */
[----:B---3--:R2:W5:Y:S01]  /*12c40*/  LDL.LU R3, [R1+0x1f0] ;  /* 0x0001f00001037983 */ /* 0x0085620000300800 */
[----:B------:R-:W-:Y:S04]  /*12c50*/  BSSY B1, `(.L_x_124) ;  /* 0x0000009000017945 */ /* 0x000fe80003800000 */
[----:B------:R-:W-:Y:S05]  /*12c60*/  @!P5 BRA `(.L_x_125) ;  /* 0x00000000001cd947 */ /* 0x000fea0003800000 */
[----:B-----5:R3:W-:Y:S04]  /*12c70*/  STL.64 [R1+0x1f8], R2 ;  /* 0x0001f80201007387 */ /* 0x0207e80000100a00 */
[----:B---3--:R-:W3:Y:S04]  /*12c80*/  LDL.LU.64 R2, [R1+0x158] ;  /* 0x0001580001027983 */ /* 0x008ee80000300a00 */
[----:B------:R3:W-:Y:S04]  /*12c90*/  STL [R1+0x1f0], R0 ;  /* 0x0001f00001007387 */ /* 0x0007e80000100800 */
[----:B---3--:R-:W3:Y:S04]  /*12ca0*/  LDG.E.LTC128B.U16 R0, desc[UR46][R2.64] ;  /* 0x0000002e02007981 */ /* 0x008ee8000c1e1520 */
[----:B------:R4:W5:Y:S04]  /*12cb0*/  LDL.LU.64 R2, [R1+0x1f8] ;  /* 0x0001f80001027983 */ /* 0x0009680000300a00 */
[----:B---3--:R3:W-:Y:S04]  /*12cc0*/  STL [R1+0x110], R0 ;  /* 0x0001100001007387 */ /* 0x0087e80000100800 */
[----:B---3--:R4:W5:Y:S02]  /*12cd0*/  LDL.LU R0, [R1+0x1f0] ;  /* 0x0001f00001007983 */ /* 0x0089640000300800 */
.L_x_125:
[----:B------:R-:W-:Y:S05]  /*12ce0*/  BSYNC B1 ;  /* 0x0000000000017941 */ /* 0x000fea0003800000 */
.L_x_124:
[----:B-----5:R-:W-:Y:S04]  /*12cf0*/  STL [R1+0x214], R11 ;  /* 0x0002140b01007387 */ /* 0x020fe80000100800 */
[----:B------:R3:W-:Y:S04]  /*12d00*/  STL [R1+0x210], R10 ;  /* 0x0002100a01007387 */ /* 0x0007e80000100800 */
[----:B---3--:R-:W3:Y:S04]  /*12d10*/  LDL.LU R10, [R1+0xc8] ;  /* 0x0000c800010a7983 */ /* 0x008ee80000300800 */
[----:B------:R-:W-:Y:S04]  /*12d20*/  STL [R1+0x20c], R9 ;  /* 0x00020c0901007387 */ /* 0x000fe80000100800 */
[----:B------:R-:W-:Y:S04]  /*12d30*/  STL [R1+0x208], R8 ;  /* 0x0002080801007387 */ /* 0x000fe80000100800 */
[----:B------:R0:W-:Y:S04]  /*12d40*/  STL.64 [R1+0x200], R6 ;  /* 0x0002000601007387 */ /* 0x0001e80000100a00 */
[----:B0-----:R-:W2:Y:S04]  /*12d50*/  LDL.64 R6, [R1+0xc0] ;  /* 0x0000c00001067983 */ /* 0x001ea80000100a00 */
[----:B------:R-:W-:Y:S04]  /*12d60*/  STL [R1+0x1f8], R5 ;  /* 0x0001f80501007387 */ /* 0x000fe80000100800 */
[----:B------:R0:W-:Y:S04]  /*12d70*/  STL [R1+0x1f4], R4 ;  /* 0x0001f40401007387 */ /* 0x0001e80000100800 */
[----:B0-----:R-:W4:Y:S01]  /*12d80*/  LDL.LU R4, [R1+0x110] ;  /* 0x0001100001047983 */ /* 0x001f220000300800 */
[----:B------:R-:W-:-:S03]  /*12d90*/  LOP3.LUT P4, RZ, R17, 0x4, RZ, 0xc0, !PT ;  /* 0x0000000411ff7812 */ /* 0x000fc6000788c0ff */
[----:B------:R0:W-:Y:S01]  /*12da0*/  STL [R1+0x1f0], R3 ;  /* 0x0001f00301007387 */ /* 0x0001e20000100800 */
[----:B----4-:R-:W-:-:S05]  /*12db0*/  HADD2.F32 R11, -RZ, R4.H0_H0 ;  /* 0x20000004ff0b7230 */ /* 0x010fca0000004100 */
        /* <DEDUP_REMOVED lines=10> */
[----:B--2---:R0:W-:Y:S04]  /*12e60*/  @P5 STG.E.U16 desc[UR46][R6.64], R5 ;  /* 0x0000000506005986 */ /* 0x0041e8000c10152e */
[----:B0-----:R3:W5:Y:S04]  /*12e70*/  LDL.LU.64 R6, [R1+0x200] ;  /* 0x0002000001067983 */ /* 0x0017680000300a00 */
[----:B------:R3:W5:Y:S01]  /*12e80*/  LDL.LU R5, [R1+0x1f8] ;  /* 0x0001f80001057983 */ /* 0x0007620000300800 */
[----:B------:R-:W-:-:S03]  /*12e90*/  ISETP.GT.AND P4, PT, R0, 0x188, P4 ;  /* 0x000001880000780c */ /* 0x000fc60002784270 */
[----:B------:R3:W5:Y:S04]  /*12ea0*/  LDL.LU R4, [R1+0x1f4] ;  /* 0x0001f40001047983 */ /* 0x0007680000300800 */
[----:B------:R0:W-:Y:S04]  /*12eb0*/  STL.S16 [R1+0xc8], R3 ;  /* 0x0000c80301007387 */ /* 0x0001e80000100600 */
[----:B0-----:R3:W5:Y:S01]  /*12ec0*/  LDL.LU R3, [R1+0x1f0] ;  /* 0x0001f00001037983 */ /* 0x0017620000300800 */
[----:B------:R-:W-:Y:S04]  /*12ed0*/  BSSY B1, `(.L_x_126) ;  /* 0x0000006000017945 */ /* 0x000fe80003800000 */
[----:B------:R-:W-:Y:S05]  /*12ee0*/  @!P4 BRA `(.L_x_127) ;  /* 0x000000000010c947 */ /* 0x000fea0003800000 */
[----:B------:R0:W-:Y:S04]  /*12ef0*/  STL [R1+0x1f0], R0 ;  /* 0x0001f00001007387 */ /* 0x0001e80000100800 */
[----:B0----5:R-:W2:Y:S04]  /*12f00*/  LDG.E.LTC128B.U16 R0, desc[UR46][R6.64+0x2] ;  /* 0x0000022e06007981 */ /* 0x021ea8000c1e1520 */
[----:B--2---:R0:W-:Y:S04]  /*12f10*/  STL [R1+0xc8], R0 ;  /* 0x0000c80001007387 */ /* 0x0041e80000100800 */
[----:B0-----:R0:W5:Y:S02]  /*12f20*/  LDL.LU R0, [R1+0x1f0] ;  /* 0x0001f00001007983 */ /* 0x0011640000300800 */
.L_x_127:
[----:B------:R-:W-:Y:S05]  /*12f30*/  BSYNC B1 ;  /* 0x0000000000017941 */ /* 0x000fea0003800000 */
.L_x_126:
[----:B-----5:R-:W-:Y:S04]  /*12f40*/  STL [R1+0x214], R11 ;  /* 0x0002140b01007387 */ /* 0x020fe80000100800 */
[----:B------:R2:W-:Y:S04]  /*12f50*/  STL [R1+0x210], R10 ;  /* 0x0002100a01007387 */ /* 0x0005e80000100800 */
[----:B--2---:R-:W2:Y:S04]  /*12f60*/  LDL.LU R10, [R1+0xcc] ;  /* 0x0000cc00010a7983 */ /* 0x004ea80000300800 */
[----:B------:R-:W-:Y:S04]  /*12f70*/  STL [R1+0x20c], R9 ;  /* 0x00020c0901007387 */ /* 0x000fe80000100800 */
[----:B------:R-:W-:Y:S04]  /*12f80*/  STL [R1+0x208], R8 ;  /* 0x0002080801007387 */ /* 0x000fe80000100800 */
[----:B------:R4:W-:Y:S04]  /*12f90*/  STL.64 [R1+0x200], R6 ;  /* 0x0002000601007387 */ /* 0x0009e80000100a00 */
[----:B----4-:R-:W4:Y:S04]  /*12fa0*/  LDL.64 R6, [R1+0xc0] ;  /* 0x0000c00001067983 */ /* 0x010f280000100a00 */
[----:B------:R-:W-:Y:S04]  /*12fb0*/  STL [R1+0x1f8], R5 ;  /* 0x0001f80501007387 */ /* 0x000fe80000100800 */
[----:B------:R1:W-:Y:S04]  /*12fc0*/  STL [R1+0x1f4], R4 ;  /* 0x0001f40401007387 */ /* 0x0003e80000100800 */
[----:B-1----:R-:W3:Y:S01]  /*12fd0*/  LDL.LU R4, [R1+0xc8] ;  /* 0x0000c80001047983 */ /* 0x002ee20000300800 */
[----:B------:R-:W-:-:S03]  /*12fe0*/  LOP3.LUT P5, RZ, R17, 0x2, RZ, 0xc0, !PT ;  /* 0x0000000211ff7812 */ /* 0x000fc600078ac0ff */
[----:B------:R1:W-:Y:S01]  /*12ff0*/  STL [R1+0x1f0], R3 ;  /* 0x0001f00301007387 */ /* 0x0003e20000100800 */
[----:B---3--:R-:W-:-:S05]  /*13000*/  HADD2.F32 R11, -RZ, R4.H0_H0 ;  /* 0x20000004ff0b7230 */ /* 0x008fca0000004100 */
[----:B------:R-:W-:-:S04]  /*13010*/  FMUL R11, R11, R16 ;  /* 0x000000100b0b7220 */ /* 0x000fc80000400000 */
[----:B--2---:R-:W-:Y:S02]  /*13020*/  FFMA R10, R10, R2, R11 ;  /* 0x000000020a0a7223 */ /* 0x004fe4000000000b */
[----:B------:R2:W5:Y:S03]  /*13030*/  LDL.LU R11, [R1+0x214] ;  /* 0x00021400010b7983 */ /* 0x0005660000300800 */
[----:B------:R-:W-:Y:S02]  /*13040*/  F2FP.F16.F32.PACK_AB R9, RZ, R10 ;  /* 0x0000000aff09723e */ /* 0x000fe400000000ff */
[----:B------:R2:W5:Y:S02]  /*13050*/  LDL.LU R10, [R1+0x210] ;  /* 0x00021000010a7983 */ /* 0x0005640000300800 */
[----:B------:R-:W-:Y:S02]  /*13060*/  PRMT R8, R9, 0x7610, R8 ;  /* 0x0000761009087816 */ /* 0x000fe40000000008 */
[----:B------:R2:W5:Y:S02]  /*13070*/  LDL.LU R9, [R1+0x20c] ;  /* 0x00020c0001097983 */ /* 0x0005640000300800 */
[----:B------:R-:W-:-:S02]  /*13080*/  PRMT R5, R8, 0x7610, R5 ;  /* 0x0000761008057816 */ /* 0x000fc40000000005 */
[----:B-1----:R-:W-:Y:S01]  /*13090*/  PRMT R3, R4, 0x7610, R3 ;  /* 0x0000761004037816 */ /* 0x002fe20000000003 */
[----:B------:R2:W5:Y:S04]  /*130a0*/  LDL.LU R8, [R1+0x208] ;  /* 0x0002080001087983 */ /* 0x0005680000300800 */
[----:B----4-:R1:W-:Y:S04]  /*130b0*/  @P4 STG.E.U16 desc[UR46][R6.64+0x2], R5 ;  /* 0x0000020506004986 */ /* 0x0103e8000c10152e */
[----:B-1----:R2:W5:Y:S04]  /*130c0*/  LDL.LU.64 R6, [R1+0x200] ;  /* 0x0002000001067983 */ /* 0x0025680000300a00 */
[----:B------:R2:W5:Y:S01]  /*130d0*/  LDL.LU R5, [R1+0x1f8] ;  /* 0x0001f80001057983 */ /* 0x0005620000300800 */
[----:B------:R-:W-:-:S03]  /*130e0*/  ISETP.GT.AND P4, PT, R0, 0x180, P5 ;  /* 0x000001800000780c */ /* 0x000fc60002f84270 */
[----:B------:R2:W5:Y:S04]  /*130f0*/  LDL.LU R4, [R1+0x1f4] ;  /* 0x0001f40001047983 */ /* 0x0005680000300800 */
[----:B------:R1:W-:Y:S04]  /*13100*/  STL.S16 [R1+0xc8], R3 ;  /* 0x0000c80301007387 */ /* 0x0003e80000100600 */
[----:B-1----:R2:W5:Y:S01]  /*13110*/  LDL.LU R3, [R1+0x1f0] ;  /* 0x0001f00001037983 */ /* 0x0025620000300800 */
[----:B------:R-:W-:Y:S04]  /*13120*/  BSSY B1, `(.L_x_128) ;  /* 0x0000006000017945 */ /* 0x000fe80003800000 */
[----:B------:R-:W-:Y:S05]  /*13130*/  @!P4 BRA `(.L_x_129) ;  /* 0x000000000010c947 */ /* 0x000fea0003800000 */
[----:B------:R1:W-:Y:S04]  /*13140*/  STL [R1+0x1f0], R0 ;  /* 0x0001f00001007387 */ /* 0x0003e80000100800 */
[----:B-1---5:R-:W3:Y:S04]  /*13150*/  LDG.E.LTC128B.U16 R0, desc[UR46][R8.64+0x10] ;  /* 0x0000102e08007981 */ /* 0x022ee8000c1e1520 */
[----:B---3--:R1:W-:Y:S04]  /*13160*/  STL [R1+0xc8], R0 ;  /* 0x0000c80001007387 */ /* 0x0083e80000100800 */
[----:B-1----:R1:W5:Y:S02]  /*13170*/  LDL.LU R0, [R1+0x1f0] ;  /* 0x0001f00001007983 */ /* 0x0023640000300800 */
.L_x_129:
[----:B------:R-:W-:Y:S05]  /*13180*/  BSYNC B1 ;  /* 0x0000000000017941 */ /* 0x000fea0003800000 */
.L_x_128:
[----:B-----5:R-:W-:Y:S04]  /*13190*/  STL [R1+0x214], R11 ;  /* 0x0002140b01007387 */ /* 0x020fe80000100800 */
[----:B------:R3:W-:Y:S04]  /*131a0*/  STL [R1+0x210], R10 ;  /* 0x0002100a01007387 */ /* 0x0007e80000100800 */
[----:B---3--:R-:W3:Y:S04]  /*131b0*/  LDL.LU R10, [R1+0xd0] ;  /* 0x0000d000010a7983 */ /* 0x008ee80000300800 */
[----:B------:R-:W-:Y:S04]  /*131c0*/  STL [R1+0x20c], R9 ;  /* 0x00020c0901007387 */ /* 0x000fe80000100800 */
        /* <DEDUP_REMOVED lines=9> */
[----:B---3--:R-:W-:Y:S01]  /*13260*/  FFMA R10, R10, R2, R11 ;  /* 0x000000020a0a7223 */ /* 0x008fe2000000000b */
[----:B----4-:R-:W-:Y:S01]  /*13270*/  @P4 IMAD.MOV.U32 R6, RZ, RZ, R232 ;  /* 0x000000ffff064224 */ /* 0x010fe200078e00e8 */
        /* <DEDUP_REMOVED lines=8> */
[----:B------:R0:W-:Y:S04]  /*13300*/  @P4 STG.E.U16 desc[UR46][R6.64+0x10], R5 ;  /* 0x0000100506004986 */ /* 0x0001e8000c10152e */
        /* <DEDUP_REMOVED lines=9> */
[----:B0----5:R-:W3:Y:S04]  /*133a0*/  LDG.E.LTC128B.U16 R0, desc[UR46][R8.64+0x12] ;  /* 0x0000122e08007981 */ /* 0x021ee8000c1e1520 */
[----:B---3--:R0:W-:Y:S04]  /*133b0*/  STL [R1+0xc8], R0 ;  /* 0x0000c80001007387 */ /* 0x0081e80000100800 */
[----:B0-----:R0:W5:Y:S02]  /*133c0*/  LDL.LU R0, [R1+0x1f0] ;  /* 0x0001f00001007983 */ /* 0x0011640000300800 */
.L_x_131:
[----:B------:R-:W-:Y:S05]  /*133d0*/  BSYNC B1 ;  /* 0x0000000000017941 */ /* 0x000fea0003800000 */
.L_x_130:
[----:B-----5:R-:W-:Y:S04]  /*133e0*/  STL [R1+0x214], R11 ;  /* 0x0002140b01007387 */ /* 0x020fe80000100800 */
[----:B------:R3:W-:Y:S04]  /*133f0*/  STL [R1+0x210], R10 ;  /* 0x0002100a01007387 */ /* 0x0007e80000100800 */
[----:B---3--:R-:W3:Y:S04]  /*13400*/  LDL.LU R10, [R1+0xd4] ;  /* 0x0000d400010a7983 */ /* 0x008ee80000300800 */
[----:B------:R-:W-:Y:S04]  /*13410*/  STL [R1+0x20c], R9 ;  /* 0x00020c0901007387 */ /* 0x000fe80000100800 */
[----:B------:R-:W-:Y:S04]  /*13420*/  STL [R1+0x208], R8 ;  /* 0x0002080801007387 */ /* 0x000fe80000100800 */
[----:B------:R4:W-:Y:S04]  /*13430*/  STL [R1+0x204], R7 ;  /* 0x0002040701007387 */ /* 0x0009e80000100800 */
[----:B----4-:R-:W4:Y:S04]  /*13440*/  LDL.LU R7, [R1+0xc8] ;  /* 0x0000c80001077983 */ /* 0x010f280000300800 */
[----:B------:R-:W-:Y:S04]  /*13450*/  STL [R1+0x200], R6 ;  /* 0x0002000601007387 */ /* 0x000fe80000100800 */
[----:B------:R1:W-:Y:S04]  /*13460*/  STL.64 [R1+0x1f8], R4 ;  /* 0x0001f80401007387 */ /* 0x0003e80000100a00 */
[----:B-1----:R-:W2:Y:S04]  /*13470*/  LDL.64 R4, [R1+0x108] ;  /* 0x0001080001047983 */ /* 0x002ea80000100a00 */
[----:B------:R1:W-:Y:S01]  /*13480*/  STL [R1+0x1f0], R3 ;  /* 0x0001f00301007387 */ /* 0x0003e20000100800 */
[----:B----4-:R-:W-:-:S05]  /*13490*/  HADD2.F32 R11, -RZ, R7.H0_H0 ;  /* 0x20000007ff0b7230 */ /* 0x010fca0000004100 */
[----:B------:R-:W-:-:S04]  /*134a0*/  FMUL R11, R11, R16 ;  /* 0x000000100b0b7220 */ /* 0x000fc80000400000 */
[----:B---3--:R-:W-:Y:S01]  /*134b0*/  FFMA R10, R10, R2, R11 ;  /* 0x000000020a0a7223 */ /* 0x008fe2000000000b */
[----:B------:R-:W-:Y:S01]  /*134c0*/  PRMT R6, R7, 0x7610, R6 ;  /* 0x0000761007067816 */ /* 0x000fe20000000006 */
[----:B------:R3:W5:Y:S03]  /*134d0*/  LDL.LU R11, [R1+0x214] ;  /* 0x00021400010b7983 */ /* 0x0007660000300800 */
[----:B------:R-:W-:Y:S02]  /*134e0*/  F2FP.F16.F32.PACK_AB R9, RZ, R10 ;  /* 0x0000000aff09723e */ /* 0x000fe400000000ff */
[----:B------:R3:W5:Y:S02]  /*134f0*/  LDL.LU R10, [R1+0x210] ;  /* 0x00021000010a7983 */ /* 0x0007640000300800 */
[----:B------:R-:W-:Y:S01]  /*13500*/  PRMT R8, R9, 0x7610, R8 ;  /* 0x0000761009087816 */ /* 0x000fe20000000008 */
[----:B--2---:R-:W-:Y:S01]  /*13510*/  @P4 IMAD.MOV.U32 R4, RZ, RZ, R232 ;  /* 0x000000ffff044224 */ /* 0x004fe200078e00e8 */
[----:B------:R3:W5:Y:S02]  /*13520*/  LDL.LU R9, [R1+0x20c] ;  /* 0x00020c0001097983 */ /* 0x0007640000300800 */
[----:B-1----:R-:W-:-:S02]  /*13530*/  PRMT R3, R8, 0x7610, R3 ;  /* 0x0000761008037816 */ /* 0x002fc40000000003 */
[----:B------:R-:W-:Y:S01]  /*13540*/  ISETP.GT.AND P5, PT, R0, 0x188, P5 ;  /* 0x000001880000780c */ /* 0x000fe20002fa4270 */
[----:B------:R3:W5:Y:S04]  /*13550*/  LDL.LU R8, [R1+0x208] ;  /* 0x0002080001087983 */ /* 0x0007680000300800 */
[----:B------:R3:W5:Y:S04]  /*13560*/  LDL.LU R7, [R1+0x204] ;  /* 0x0002040001077983 */ /* 0x0007680000300800 */
[----:B------:R1:W-:Y:S04]  /*13570*/  STL.S16 [R1+0xc8], R6 ;  /* 0x0000c80601007387 */ /* 0x0003e80000100600 */
[----:B------:R2:W-:Y:S04]  /*13580*/  @P4 STG.E.U16 desc[UR46][R4.64+0x12], R3 ;  /* 0x0000120304004986 */ /* 0x0005e8000c10152e */
[----:B-1----:R3:W5:Y:S04]  /*13590*/  LDL.LU R6, [R1+0x200] ;  /* 0x0002000001067983 */ /* 0x0027680000300800 */
[----:B--2---:R3:W5:Y:S04]  /*135a0*/  LDL.LU.64 R4, [R1+0x1f8] ;  /* 0x0001f80001047983 */ /* 0x0047680000300a00 */
[----:B------:R3:W5:Y:S01]  /*135b0*/  LDL.LU R3, [R1+0x1f0] ;  /* 0x0001f00001037983 */ /* 0x0007620000300800 */
[----:B------:R-:W-:Y:S04]  /*135c0*/  BSSY B1, `(.L_x_132) ;  /* 0x0000006000017945 */ /* 0x000fe80003800000 */
[----:B------:R-:W-:Y:S05]  /*135d0*/  @!P5 BRA `(.L_x_133) ;  /* 0x000000000010d947 */ /* 0x000fea0003800000 */
[----:B------:R1:W-:Y:S04]  /*135e0*/  STL [R1+0x1f0], R0 ;  /* 0x0001f00001007387 */ /* 0x0003e80000100800 */
[----:B-1---5:R-:W2:Y:S04]  /*135f0*/  LDG.E.LTC128B.U16 R0, desc[UR46][R6.64+0x10] ;  /* 0x0000102e06007981 */ /* 0x022ea8000c1e1520 */
[----:B--2---:R1:W-:Y:S04]  /*13600*/  STL [R1+0xc8], R0 ;  /* 0x0000c80001007387 */ /* 0x0043e80000100800 */
[----:B-1----:R1:W5:Y:S02]  /*13610*/  LDL.LU R0, [R1+0x1f0] ;  /* 0x0001f00001007983 */ /* 0x0023640000300800 */
.L_x_133:
[----:B------:R-:W-:Y:S05]  /*13620*/  BSYNC B1 ;  /* 0x0000000000017941 */ /* 0x000fea0003800000 */
.L_x_132:
[----:B-----5:R-:W-:Y:S04]  /*13630*/  STL [R1+0x214], R11 ;  /* 0x0002140b01007387 */ /* 0x020fe80000100800 */
[----:B------:R2:W-:Y:S04]  /*13640*/  STL [R1+0x210], R10 ;  /* 0x0002100a01007387 */ /* 0x0005e80000100800 */
[----:B--2---:R-:W2:Y:S04]  /*13650*/  LDL.LU R10, [R1+0xd8] ;  /* 0x0000d800010a7983 */ /* 0x004ea80000300800 */
[----:B------:R-:W-:Y:S04]  /*13660*/  STL [R1+0x20c], R9 ;  /* 0x00020c0901007387 */ /* 0x000fe80000100800 */
[----:B------:R-:W-:Y:S04]  /*13670*/  STL [R1+0x208], R8 ;  /* 0x0002080801007387 */ /* 0x000fe80000100800 */
[----:B------:R4:W-:Y:S04]  /*13680*/  STL [R1+0x204], R7 ;  /* 0x0002040701007387 */ /* 0x0009e80000100800 */
[----:B----4-:R-:W4:Y:S04]  /*13690*/  LDL.LU R7, [R1+0xc8] ;  /* 0x0000c80001077983 */ /* 0x010f280000300800 */
[----:B------:R-:W-:Y:S04]  /*136a0*/  STL [R1+0x200], R6 ;  /* 0x0002000601007387 */ /* 0x000fe80000100800 */
[----:B------:R0:W-:Y:S04]  /*136b0*/  STL.64 [R1+0x1f8], R4 ;  /* 0x0001f80401007387 */ /* 0x0001e80000100a00 */
[----:B0-----:R-:W3:Y:S04]  /*136c0*/  LDL.64 R4, [R1+0xc0] ;  /* 0x0000c00001047983 */ /* 0x001ee80000100a00 */
[----:B------:R0:W-:Y:S01]  /*136d0*/  STL [R1+0x1f0], R3 ;  /* 0x0001f00301007387 */ /* 0x0001e20000100800 */
[----:B----4-:R-:W-:-:S05]  /*136e0*/  HADD2.F32 R11, -RZ, R7.H0_H0 ;  /* 0x20000007ff0b7230 */ /* 0x010fca0000004100 */
[----:B------:R-:W-:-:S04]  /*136f0*/  FMUL R11, R11, R16 ;  /* 0x000000100b0b7220 */ /* 0x000fc80000400000 */
[----:B--2---:R-:W-:Y:S01]  /*13700*/  FFMA R10, R10, R2, R11 ;  /* 0x000000020a0a7223 */ /* 0x004fe2000000000b */
[----:B------:R-:W-:Y:S01]  /*13710*/  PRMT R6, R7, 0x7610, R6 ;  /* 0x0000761007067816 */ /* 0x000fe20000000006 */
[----:B------:R2:W5:Y:S03]  /*13720*/  LDL.LU R11, [R1+0x214] ;  /* 0x00021400010b7983 */ /* 0x0005660000300800 */
[----:B------:R-:W-:Y:S02]  /*13730*/  F2FP.F16.F32.PACK_AB R9, RZ, R10 ;  /* 0x0000000aff09723e */ /* 0x000fe400000000ff */
[----:B------:R2:W5:Y:S02]  /*13740*/  LDL.LU R10, [R1+0x210] ;  /* 0x00021000010a7983 */ /* 0x0005640000300800 */
[----:B------:R-:W-:Y:S02]  /*13750*/  PRMT R8, R9, 0x7610, R8 ;  /* 0x0000761009087816 */ /* 0x000fe40000000008 */
[----:B------:R2:W5:Y:S01]  /*13760*/  LDL.LU R9, [R1+0x20c] ;  /* 0x00020c0001097983 */ /* 0x0005620000300800 */
[----:B------:R-:W-:-:S02]  /*13770*/  ISETP.GT.AND P4, PT, R0, 0x188, P6 ;  /* 0x000001880000780c */ /* 0x000fc40003784270 */
[----:B0-----:R-:W-:Y:S02]  /*13780*/  PRMT R3, R8, 0x7610, R3 ;  /* 0x0000761008037816 */ /* 0x001fe40000000003 */
[----:B------:R2:W5:Y:S04]  /*13790*/  LDL.LU R8, [R1+0x208] ;  /* 0x0002080001087983 */ /* 0x0005680000300800 */
[----:B------:R2:W5:Y:S04]  /*137a0*/  LDL.LU R7, [R1+0x204] ;  /* 0x0002040001077983 */ /* 0x0005680000300800 */
[----:B------:R0:W-:Y:S04]  /*137b0*/  STL.S16 [R1+0xc8], R6 ;  /* 0x0000c80601007387 */ /* 0x0001e80000100600 */
[----:B---3--:R3:W-:Y:S04]  /*137c0*/  @P5 STG.E.U16 desc[UR46][R4.64+0x10], R3 ;  /* 0x0000100304005986 */ /* 0x0087e8000c10152e */
[----:B0-----:R2:W5:Y:S04]  /*137d0*/  LDL.LU R6, [R1+0x200] ;  /* 0x0002000001067983 */ /* 0x0015680000300800 */
[----:B---3--:R2:W5:Y:S04]  /*137e0*/  LDL.LU.64 R4, [R1+0x1f8] ;  /* 0x0001f80001047983 */ /* 0x0085680000300a00 */
[----:B------:R2:W5:Y:S01]  /*137f0*/  LDL.LU R3, [R1+0x1f0] ;  /* 0x0001f00001037983 */ /* 0x0005620000300800 */
[----:B------:R-:W-:Y:S04]  /*13800*/  BSSY B1, `(.L_x_134) ;  /* 0x0000006000017945 */ /* 0x000fe80003800000 */
[----:B------:R-:W-:Y:S05]  /*13810*/  @!P4 BRA `(.L_x_135) ;  /* 0x000000000010c947 */ /* 0x000fea0003800000 */
[----:B------:R0:W-:Y:S04]  /*13820*/  STL [R1+0x1f0], R0 ;  /* 0x0001f00001007387 */ /* 0x0001e80000100800 */
[----:B0----5:R-:W3:Y:S04]  /*13830*/  LDG.E.LTC128B.U16 R0, desc[UR46][R6.64+0x12] ;  /* 0x0000122e06007981 */ /* 0x021ee8000c1e1520 */
[----:B---3--:R0:W-:Y:S04]  /*13840*/  STL [R1+0xc8], R0 ;  /* 0x0000c80001007387 */ /* 0x0081e80000100800 */
[----:B0-----:R0:W5:Y:S02]  /*13850*/  LDL.LU R0, [R1+0x1f0] ;  /* 0x0001f00001007983 */ /* 0x0011640000300800 */
.L_x_135:
[----:B------:R-:W-:Y:S05]  /*13860*/  BSYNC B1 ;  /* 0x0000000000017941 */ /* 0x000fea0003800000 */
.L_x_134:
        /* <DEDUP_REMOVED lines=18> */
[----:B------:R-:W-:Y:S02]  /*13990*/  PRMT R8, R9, 0x7610, R8 ;  /* 0x0000761009087816 */ /* 0x000fe40000000008 */
[----:B------:R3:W5:Y:S01]  /*139a0*/  LDL.LU R9, [R1+0x20c] ;  /* 0x00020c0001097983 */ /* 0x0007620000300800 */
[----:B------:R-:W-:-:S02]  /*139b0*/  ISETP.GT.AND P5, PT, R0, 0x180, P3 ;  /* 0x000001800000780c */ /* 0x000fc40001fa4270 */
[----:B-1----:R-:W-:Y:S02]  /*139c0*/  PRMT R3, R8, 0x7610, R3 ;  /* 0x0000761008037816 */ /* 0x002fe40000000003 */
[----:B------:R3:W5:Y:S04]  /*139d0*/  LDL.LU R8, [R1+0x208] ;  /* 0x0002080001087983 */ /* 0x0007680000300800 */
[----:B------:R3:W5:Y:S04]  /*139e0*/  LDL.LU R7, [R1+0x204] ;  /* 0x0002040001077983 */ /* 0x0007680000300800 */
[----:B------:R1:W-:Y:S04]  /*139f0*/  STL.S16 [R1+0xc8], R6 ;  /* 0x0000c80601007387 */ /* 0x0003e80000100600 */
[----:B--2---:R2:W-:Y:S04]  /*13a00*/  @P4 STG.E.U16 desc[UR46][R4.64+0x12], R3 ;  /* 0x0000120304004986 */ /* 0x0045e8000c10152e */
        /* <DEDUP_REMOVED lines=9> */
.L_x_137:
[----:B------:R-:W-:Y:S05]  /*13aa0*/  BSYNC B1 ;  /* 0x0000000000017941 */ /* 0x000fea0003800000 */
.L_x_136:
        /* <DEDUP_REMOVED lines=19> */
[----:B---3--:R-:W-:Y:S01]  /*13be0*/  @P5 MOV R4, R232 ;  /* 0x000000e800045202 */ /* 0x008fe20000000f00 */
[----:B------:R2:W5:Y:S01]  /*13bf0*/  LDL.LU R9, [R1+0x20c] ;  /* 0x00020c0001097983 */ /* 0x0005620000300800 */
[----:B0-----:R-:W-:-:S02]  /*13c00*/  PRMT R3, R8, 0x7610, R3 ;  /* 0x0000761008037816 */ /* 0x001fc40000000003 */
[----:B------:R-:W-:Y:S01]  /*13c10*/  ISETP.GT.AND P4, PT, R0, 0x180, P2 ;  /* 0x000001800000780c */ /* 0x000fe20001784270 */
[----:B------:R2:W5:Y:S04]  /*13c20*/  LDL.LU R8, [R1+0x208] ;  /* 0x0002080001087983 */ /* 0x0005680000300800 */
[----:B------:R2:W5:Y:S04]  /*13c30*/  LDL.LU R7, [R1+0x204] ;  /* 0x0002040001077983 */ /* 0x0005680000300800 */
[----:B------:R0:W-:Y:S04]  /*13c40*/  STL.S16 [R1+0xc8], R6 ;  /* 0x0000c80601007387 */ /* 0x0001e80000100600 */
[----:B------:R3:W-:Y:S04]  /*13c50*/  @P5 STG.E.U16 desc[UR46][R4.64+0x20], R3 ;  /* 0x0000200304005986 */ /* 0x0007e8000c10152e */
        /* <DEDUP_REMOVED lines=9> */
.L_x_139:
[----:B------:R-:W-:Y:S05]  /*13cf0*/  BSYNC B1 ;  /* 0x0000000000017941 */ /* 0x000fea0003800000 */
.L_x_138:
        /* <DEDUP_REMOVED lines=36> */
.L_x_141:
[----:B------:R-:W-:Y:S05]  /*13f40*/  BSYNC B1 ;  /* 0x0000000000017941 */ /* 0x000fea0003800000 */
.L_x_140:
        /* <DEDUP_REMOVED lines=35> */
.L_x_143:
[----:B------:R-:W-:Y:S05]  /*14180*/  BSYNC B1 ;  /* 0x0000000000017941 */ /* 0x000fea0003800000 */
.L_x_142:
        /* <DEDUP_REMOVED lines=35> */
.L_x_145:
[----:B------:R-:W-:Y:S05]  /*143c0*/  BSYNC B1 ;  /* 0x0000000000017941 */ /* 0x000fea0003800000 */
.L_x_144:
        /* <DEDUP_REMOVED lines=18> */
[----:B------:R-:W-:Y:S01]  /*144f0*/  PRMT R8, R9, 0x7610, R8 ;  /* 0x0000761009087816 */ /* 0x000fe20000000008 */
[----:B---3--:R-:W-:Y:S01]  /*14500*/  @P3 IMAD.MOV.U32 R4, RZ, RZ, R232 ;  /* 0x000000ffff043224 */ /* 0x008fe200078e00e8 */
[----:B------:R2:W5:Y:S02]  /*14510*/  LDL.LU R9, [R1+0x20c] ;  /* 0x00020c0001097983 */ /* 0x0005640000300800 */
        /* <DEDUP_REMOVED lines=15> */
.L_x_147:
[----:B------:R-:W-:Y:S05]  /*14610*/  BSYNC B1 ;  /* 0x0000000000017941 */ /* 0x000fea0003800000 */
.L_x_146:
        /* <DEDUP_REMOVED lines=9> */
[----:B-1----:R-:W2:Y:S04]  /*146b0*/  LDL.LU.64 R4, [R1+0x108] ;  /* 0x0001080001047983 */ /* 0x002ea80000300a00 */
        /* <DEDUP_REMOVED lines=26> */
.L_x_149:
[----:B------:R-:W-:Y:S05]  /*14860*/  BSYNC B1 ;  /* 0x0000000000017941 */ /* 0x000fea0003800000 */
.L_x_148:
        /* <DEDUP_REMOVED lines=35> */
.L_x_151:
[----:B------:R-:W-:Y:S05]  /*14aa0*/  BSYNC B1 ;  /* 0x0000000000017941 */ /* 0x000fea0003800000 */
.L_x_150:
[----:B------:R-:W-:Y:S04]  /*14ab0*/  STL [R1+0x214], R12 ;  /* 0x0002140c01007387 */ /* 0x000fe80000100800 */
[----:B-----5:R3:W-:Y:S04]  /*14ac0*/  STL [R1+0x210], R11 ;  /* 0x0002100b01007387 */ /* 0x0207e80000100800 */
        /* <DEDUP_REMOVED lines=13> */
[----:B------:R3:W5:Y:S01]  /*14ba0*/  LDL.LU R12, [R1+0x214] ;  /* 0x00021400010c7983 */ /* 0x0007620000300800 */
[----:B------:R-:W-:Y:S02]  /*14bb0*/  ISETP.GT.AND P3, PT, R3, 0x20, PT ;  /* 0x000000200300780c */ /* 0x000fe40003f64270 */
[----:B------:R-:W-:Y:S02]  /*14bc0*/  F2FP.F16.F32.PACK_AB R10, RZ, R11 ;  /* 0x0000000bff0a723e */ /* 0x000fe400000000ff */
[----:B------:R3:W5:Y:S02]  /*14bd0*/  LDL.LU R11, [R1+0x210] ;  /* 0x00021000010b7983 */ /* 0x0007640000300800 */
[----:B------:R-:W-:Y:S02]  /*14be0*/  PRMT R9, R10, 0x7610, R9 ;  /* 0x000076100a097816 */ /* 0x000fe40000000009 */
[----:B------:R3:W5:Y:S01]  /*14bf0*/  LDL.LU R10, [R1+0x20c] ;  /* 0x00020c00010a7983 */ /* 0x0007620000300800 */
[----:B------:R-:W-:-:S02]  /*14c00*/  ISETP.GT.AND P1, PT, R0, RZ, P3 ;  /* 0x000000ff0000720c */ /* 0x000fc40001f24270 */
[----:B-1----:R-:W-:Y:S02]  /*14c10*/  PRMT R4, R9, 0x7610, R4 ;  /* 0x0000761009047816 */ /* 0x002fe40000000004 */
[----:B------:R3:W5:Y:S01]  /*14c20*/  LDL.LU R9, [R1+0x208] ;  /* 0x0002080001097983 */ /* 0x0007620000300800 */
[----:B------:R-:W-:-:S03]  /*14c30*/  LOP3.LUT R17, R17, 0xfffffffe, RZ, 0xc0, !PT ;  /* 0xfffffffe11117812 */ /* 0x000fc600078ec0ff */
[----:B------:R3:W5:Y:S01]  /*14c40*/  LDL.LU R8, [R1+0x204] ;  /* 0x0002040001087983 */ /* 0x0007620000300800 */
[----:B------:R-:W-:Y:S01]  /*14c50*/  BSSY B1, `(.L_x_152) ;  /* 0x000000c000017945 */ /* 0x000fe20003800000 */
[----:B------:R-:W-:Y:S02]  /*14c60*/  @P3 LOP3.LUT R17, R17, 0x1, RZ, 0xfc, !PT ;  /* 0x0000000111113812 */ /* 0x000fe400078efcff */
[----:B------:R1:W-:Y:S04]  /*14c70*/  STL.S16 [R1+0xc0], R5 ;  /* 0x0000c00501007387 */ /* 0x0003e80000100600 */
[----:B--2---:R2:W-:Y:S04]  /*14c80*/  @P0 STG.E.U16 desc[UR46][R6.64+0x32], R4 ;  /* 0x0000320406000986 */ /* 0x0045e8000c10152e */
[----:B-1----:R3:W5:Y:S04]  /*14c90*/  LDL.LU R5, [R1+0x200] ;  /* 0x0002000001057983 */ /* 0x0027680000300800 */
[----:B--2---:R3:W5:Y:S04]  /*14ca0*/  LDL.LU.64 R6, [R1+0x1f8] ;  /* 0x0001f80001067983 */ /* 0x0047680000300a00 */
[----:B------:R3:W5:Y:S01]  /*14cb0*/  LDL.LU R4, [R1+0x1f0] ;  /* 0x0001f00001047983 */ /* 0x0007620000300800 */
[----:B------:R-:W-:Y:S05]  /*14cc0*/  @!P1 BRA `(.L_x_153) ;  /* 0x0000000000109947 */ /* 0x000fea0003800000 */
[----:B------:R1:W-:Y:S04]  /*14cd0*/  STL [R1+0x1f0], R0 ;  /* 0x0001f00001007387 */ /* 0x0003e80000100800 */
[----:B-1----:R-:W2:Y:S04]  /*14ce0*/  LDG.E.LTC128B.U16 R0, desc[UR46][R22.64+0x40] ;  /* 0x0000402e16007981 */ /* 0x002ea8000c1e1520 */
[----:B--2---:R1:W-:Y:S04]  /*14cf0*/  STL [R1+0xc0], R0 ;  /* 0x0000c00001007387 */ /* 0x0043e80000100800 */
[----:B-1----:R1:W5:Y:S02]  /*14d00*/  LDL.LU R0, [R1+0x1f0] ;  /* 0x0001f00001007983 */ /* 0x0023640000300800 */
.L_x_153:
[----:B------:R-:W-:Y:S05]  /*14d10*/  BSYNC B1 ;  /* 0x0000000000017941 */ /* 0x000fea0003800000 */
.L_x_152:
        /* <DEDUP_REMOVED lines=22> */
[----:B0-----:R-:W-:Y:S02]  /*14e80*/  PRMT R4, R9, 0x7610, R4 ;  /* 0x0000761009047816 */ /* 0x001fe40000000004 */
[----:B------:R2:W5:Y:S01]  /*14e90*/  LDL.LU R9, [R1+0x208] ;  /* 0x0002080001097983 */ /* 0x0005620000300800 */
[----:B------:R-:W-:-:S03]  /*14ea0*/  LOP3.LUT R17, R17, 0xfffffffb, RZ, 0xc0, !PT ;  /* 0xfffffffb11117812 */ /* 0x000fc600078ec0ff */
[----:B------:R2:W5:Y:S01]  /*14eb0*/  LDL.LU R8, [R1+0x204] ;  /* 0x0002040001087983 */ /* 0x0005620000300800 */
[----:B------:R-:W-:Y:S01]  /*14ec0*/  BSSY B1, `(.L_x_154) ;  /* 0x000000c000017945 */ /* 0x000fe20003800000 */
[----:B------:R-:W-:Y:S02]  /*14ed0*/  @P2 LOP3.LUT R17, R17, 0x4, RZ, 0xfc, !PT ;  /* 0x0000000411112812 */ /* 0x000fe400078efcff */
[----:B------:R0:W-:Y:S04]  /*14ee0*/  STL.S16 [R1+0x80], R5 ;  /* 0x0000800501007387 */ /* 0x0001e80000100600 */
[----:B---3--:R3:W-:Y:S04]  /*14ef0*/  @P1 STG.E.U16 desc[UR46][R6.64+0x40], R4 ;  /* 0x0000400406001986 */ /* 0x0087e8000c10152e */
[----:B0-----:R2:W5:Y:S04]  /*14f00*/  LDL.LU R5, [R1+0x200] ;  /* 0x0002000001057983 */ /* 0x0015680000300800 */
[----:B---3--:R2:W5:Y:S04]  /*14f10*/  LDL.LU.64 R6, [R1+0x1f8] ;  /* 0x0001f80001067983 */ /* 0x0085680000300a00 */
[----:B------:R2:W5:Y:S01]  /*14f20*/  LDL.LU R4, [R1+0x1f0] ;  /* 0x0001f00001047983 */ /* 0x0005620000300800 */
[----:B------:R-:W-:Y:S05]  /*14f30*/  @!P0 BRA `(.L_x_155) ;  /* 0x0000000000108947 */ /* 0x000fea0003800000 */
[----:B------:R0:W-:Y:S04]  /*14f40*/  STL [R1+0x1f0], R0 ;  /* 0x0001f00001007387 */ /* 0x0001e80000100800 */
[----:B0-----:R-:W3:Y:S04]  /*14f50*/  LDG.E.LTC128B.U16 R0, desc[UR46][R22.64+0x42] ;  /* 0x0000422e16007981 */ /* 0x001ee8000c1e1520 */
[----:B---3--:R0:W-:Y:S04]  /*14f60*/  STL [R1+0x80], R0 ;  /* 0x0000800001007387 */ /* 0x0081e80000100800 */
[----:B0-----:R0:W5:Y:S02]  /*14f70*/  LDL.LU R0, [R1+0x1f0] ;  /* 0x0001f00001007983 */ /* 0x0011640000300800 */
.L_x_155:
[----:B------:R-:W-:Y:S05]  /*14f80*/  BSYNC B1 ;  /* 0x0000000000017941 */ /* 0x000fea0003800000 */
.L_x_154:
        /* <DEDUP_REMOVED lines=32> */
[----:B-1----:R-:W2:Y:S04]  /*15190*/  LDG.E.LTC128B.U16 R0, desc[UR46][R20.64+0x40] ;  /* 0x0000402e14007981 */ /* 0x002ea8000c1e1520 */
[----:B--2---:R1:W-:Y:S04]  /*151a0*/  STL [R1+0x80], R0 ;  /* 0x0000800001007387 */ /* 0x0043e80000100800 */
[----:B-1----:R1:W5:Y:S02]  /*151b0*/  LDL.LU R0, [R1+0x1f0] ;  /* 0x0001f00001007983 */ /* 0x0023640000300800 */
.L_x_157:
[----:B------:R-:W-:Y:S05]  /*151c0*/  BSYNC B1 ;  /* 0x0000000000017941 */ /* 0x000fea0003800000 */
.L_x_156:
[----:B-----5:R-:W-:Y:S04]  /*151d0*/  STL [R1+0x208], R11 ;  /* 0x0002080b01007387 */ /* 0x020fe80000100800 */
[----:B------:R2:W-:Y:S04]  /*151e0*/  STL [R1+0x204], R10 ;  /* 0x0002040a01007387 */ /* 0x0005e80000100800 */
[----:B--2---:R-:W2:Y:S04]  /*151f0*/  LDL.LU R10, [R1+0x88] ;  /* 0x00008800010a7983 */ /* 0x004ea80000300800 */
[----:B------:R-:W-:Y:S04]  /*15200*/  STL [R1+0x200], R9 ;  /* 0x0002000901007387 */ /* 0x000fe80000100800 */
[----:B------:R-:W-:Y:S04]  /*15210*/  STL [R1+0x1fc], R8 ;  /* 0x0001fc0801007387 */ /* 0x000fe80000100800 */
[----:B------:R4:W-:Y:S04]  /*15220*/  STL [R1+0x1f8], R7 ;  /* 0x0001f80701007387 */ /* 0x0009e80000100800 */
[----:B----4-:R-:W4:Y:S04]  /*15230*/  LDL.LU R7, [R1+0x80] ;  /* 0x0000800001077983 */ /* 0x010f280000300800 */
[----:B------:R0:W-:Y:S04]  /*15240*/  STL [R1+0x1f4], R6 ;  /* 0x0001f40601007387 */ /* 0x0001e80000100800 */
[----:B------:R3:W-:Y:S01]  /*15250*/  STL [R1+0x1f0], R3 ;  /* 0x0001f00301007387 */ /* 0x0007e20000100800 */
[----:B----4-:R-:W-:-:S05]  /*15260*/  HADD2.F32 R11, -RZ, R7.H0_H0 ;  /* 0x20000007ff0b7230 */ /* 0x010fca0000004100 */
[----:B------:R-:W-:-:S04]  /*15270*/  FMUL R11, R11, R16 ;  /* 0x000000100b0b7220 */ /* 0x000fc80000400000 */
[----:B--2---:R-:W-:Y:S01]  /*15280*/  FFMA R10, R10, R2, R11 ;  /* 0x000000020a0a7223 */ /* 0x004fe2000000000b */
[----:B0-----:R-:W-:Y:S01]  /*15290*/  PRMT R6, R7, 0x7610, R6 ;  /* 0x0000761007067816 */ /* 0x001fe20000000006 */
[----:B------:R0:W5:Y:S03]  /*152a0*/  LDL.LU R11, [R1+0x208] ;  /* 0x00020800010b7983 */ /* 0x0001660000300800 */
[----:B------:R-:W-:Y:S02]  /*152b0*/  F2FP.F16.F32.PACK_AB R9, RZ, R10 ;  /* 0x0000000aff09723e */ /* 0x000fe400000000ff */
[----:B------:R0:W5:Y:S02]  /*152c0*/  LDL.LU R10, [R1+0x204] ;  /* 0x00020400010a7983 */ /* 0x0001640000300800 */
[----:B------:R-:W-:Y:S02]  /*152d0*/  PRMT R8, R9, 0x7610, R8 ;  /* 0x0000761009087816 */ /* 0x000fe40000000008 */
[----:B------:R0:W5:Y:S01]  /*152e0*/  LDL.LU R9, [R1+0x200] ;  /* 0x0002000001097983 */ /* 0x0001620000300800 */
[----:B------:R-:W-:-:S02]  /*152f0*/  ISETP.GT.AND P0, PT, R0, 0x8, P2 ;  /* 0x000000080000780c */ /* 0x000fc40001704270 */
[----:B---3--:R-:W-:Y:S02]  /*15300*/  PRMT R3, R8, 0x7610, R3 ;  /* 0x0000761008037816 */ /* 0x008fe40000000003 */
[----:B------:R0:W5:Y:S04]  /*15310*/  LDL.LU R8, [R1+0x1fc] ;  /* 0x0001fc0001087983 */ /* 0x0001680000300800 */
[----:B------:R0:W5:Y:S04]  /*15320*/  LDL.LU R7, [R1+0x1f8] ;  /* 0x0001f80001077983 */ /* 0x0001680000300800 */
[----:B------:R2:W-:Y:S04]  /*15330*/  STL.S16 [R1+0x80], R6 ;  /* 0x0000800601007387 */ /* 0x0005e80000100600 */
[----:B------:R3:W-:Y:S04]  /*15340*/  @P1 STG.E.U16 desc[UR46][R4.64+0x40], R3 ;  /* 0x0000400304001986 */ /* 0x0007e8000c10152e */
[----:B--2---:R0:W5:Y:S04]  /*15350*/  LDL.LU R6, [R1+0x1f4] ;  /* 0x0001f40001067983 */ /* 0x0041680000300800 */
[----:B---3--:R0:W5:Y:S01]  /*15360*/  LDL.LU R3, [R1+0x1f0] ;  /* 0x0001f00001037983 */ /* 0x0081620000300800 */
[----:B------:R-:W-:Y:S04]  /*15370*/  BSSY B1, `(.L_x_158) ;  /* 0x0000006000017945 */ /* 0x000fe80003800000 */
[----:B------:R-:W-:Y:S05]  /*15380*/  @!P0 BRA `(.L_x_159) ;  /* 0x0000000000108947 */ /* 0x000fea0003800000 */
[----:B------:R2:W-:Y:S04]  /*15390*/  STL [R1+0x1f0], R0 ;  /* 0x0001f00001007387 */ /* 0x0005e80000100800 */
[----:B--2---:R-:W2:Y:S04]  /*153a0*/  LDG.E.LTC128B.U16 R0, desc[UR46][R20.64+0x42] ;  /* 0x0000422e14007981 */ /* 0x004ea8000c1e1520 */
[----:B--2---:R2:W-:Y:S04]  /*153b0*/  STL [R1+0x80], R0 ;  /* 0x0000800001007387 */ /* 0x0045e80000100800 */
[----:B--2---:R2:W5:Y:S02]  /*153c0*/  LDL.LU R0, [R1+0x1f0] ;  /* 0x0001f00001007983 */ /* 0x0045640000300800 */
.L_x_159:
[----:B------:R-:W-:Y:S05]  /*153d0*/  BSYNC B1 ;  /* 0x0000000000017941 */ /* 0x000fea0003800000 */
.L_x_158:
[----:B------:R-:W-:Y:S04]  /*153e0*/  STL [R1+0x208], R12 ;  /* 0x0002080c01007387 */ /* 0x000fe80000100800 */
[----:B-----5:R3:W-:Y:S04]  /*153f0*/  STL [R1+0x204], R11 ;  /* 0x0002040b01007387 */ /* 0x0207e80000100800 */
[----:B---3--:R-:W3:Y:S04]  /*15400*/  LDL.LU R11, [R1+0x8c] ;  /* 0x00008c00010b7983 */ /* 0x008ee80000300800 */
        /* <DEDUP_REMOVED lines=8> */
[----:B---3--:R-:W-:Y:S01]  /*15490*/  FFMA R11, R11, R2, R12 ;  /* 0x000000020b0b7223 */ /* 0x008fe2000000000c */
[----:B0-----:R-:W-:Y:S01]  /*154a0*/  PRMT R7, R8, 0x7610, R7 ;  /* 0x0000761008077816 */ /* 0x001fe20000000007 */
        /* <DEDUP_REMOVED lines=14> */
[----:B------:R3:W-:Y:S04]  /*15590*/  @P0 STG.E.U16 desc[UR46][R4.64+0x42], R6 ;  /* 0x0000420604000986 */ /* 0x0007e8000c10152e */
[----:B-1----:R0:W5:Y:S04]  /*155a0*/  LDL.LU R7, [R1+0x1f4] ;  /* 0x0001f40001077983 */ /* 0x0021680000300800 */
[----:B---3--:R0:W5:Y:S01]  /*155b0*/  LDL.LU R6, [R1+0x1f0] ;  /* 0x0001f00001067983 */ /* 0x0081620000300800 */
[----:B------:R-:W-:Y:S05]  /*155c0*/  @!P1 BRA `(.L_x_161) ;  /* 0x0000000000109947 */ /* 0x000fea0003800000 */
[----:B------:R1:W-:Y:S04]  /*155d0*/  STL [R1+0x1f0], R0 ;  /* 0x0001f00001007387 */ /* 0x0003e80000100800 */
[----:B-1----:R-:W3:Y:S04]  /*155e0*/  LDG.E.LTC128B.U16 R0, desc[UR46][R22.64+0x50] ;  /* 0x0000502e16007981 */ /* 0x002ee8000c1e1520 */
[----:B---3--:R1:W-:Y:S04]  /*155f0*/  STL [R1+0x80], R0 ;  /* 0x0000800001007387 */ /* 0x0083e80000100800 */
[----:B-1----:R1:W5:Y:S02]  /*15600*/  LDL.LU R0, [R1+0x1f0] ;  /* 0x0001f00001007983 */ /* 0x0023640000300800 */
.L_x_161:
[----:B------:R-:W-:Y:S05]  /*15610*/  BSYNC B1 ;  /* 0x0000000000017941 */ /* 0x000fea0003800000 */
.L_x_160:
        /* <DEDUP_REMOVED lines=9> */
[----:B0-----:R-:W2:Y:S04]  /*156b0*/  LDL.64 R6, [R1+0x100] ;  /* 0x0001000001067983 */ /* 0x001ea80000100a00 */
        /* <DEDUP_REMOVED lines=13> */
[----:B------:R3:W5:Y:S04]  /*15790*/  LDL.LU R9, [R1+0x208] ;  /* 0x0002080001097983 */ /* 0x0007680000300800 */
[----:B------:R3:W5:Y:S04]  /*157a0*/  LDL.LU R8, [R1+0x204] ;  /* 0x0002040001087983 */ /* 0x0007680000300800 */
[----:B------:R0:W-:Y:S04]  /*157b0*/  STL.S16 [R1+0x80], R5 ;  /* 0x0000800501007387 */ /* 0x0001e80000100600 */
[----:B--2---:R2:W-:Y:S04]  /*157c0*/  @P1 STG.E.U16 desc[UR46][R6.64+0x50], R4 ;  /* 0x0000500406001986 */ /* 0x0045e8000c10152e */
[----:B0-----:R3:W5:Y:S04]  /*157d0*/  LDL.LU R5, [R1+0x200] ;  /* 0x0002000001057983 */ /* 0x0017680000300800 */
[----:B--2---:R3:W5:Y:S04]  /*157e0*/  LDL.LU.64 R6, [R1+0x1f8] ;  /* 0x0001f80001067983 */ /* 0x0047680000300a00 */
[----:B------:R3:W5:Y:S01]  /*157f0*/  LDL.LU R4, [R1+0x1f0] ;  /* 0x0001f00001047983 */ /* 0x0007620000300800 */
[----:B------:R-:W-:Y:S04]  /*15800*/  BSSY B1, `(.L_x_162) ;  /* 0x0000006000017945 */ /* 0x000fe80003800000 */
[----:B------:R-:W-:Y:S05]  /*15810*/  @!P0 BRA `(.L_x_163) ;  /* 0x0000000000108947 */ /* 0x000fea0003800000 */
[----:B------:R0:W-:Y:S04]  /*15820*/  STL [R1+0x1f0], R0 ;  /* 0x0001f00001007387 */ /* 0x0001e80000100800 */
[----:B0-----:R-:W2:Y:S04]  /*15830*/  LDG.E.LTC128B.U16 R0, desc[UR46][R22.64+0x52] ;  /* 0x0000522e16007981 */ /* 0x001ea8000c1e1520 */
[----:B--2---:R0:W-:Y:S04]  /*15840*/  STL [R1+0x80], R0 ;  /* 0x0000800001007387 */ /* 0x0041e80000100800 */
[----:B0-----:R0:W5:Y:S02]  /*15850*/  LDL.LU R0, [R1+0x1f0] ;  /* 0x0001f00001007983 */ /* 0x0011640000300800 */
.L_x_163:
[----:B------:R-:W-:Y:S05]  /*15860*/  BSYNC B1 ;  /* 0x0000000000017941 */ /* 0x000fea0003800000 */
.L_x_162:
        /* <DEDUP_REMOVED lines=9> */
[----:B-1----:R-:W3:Y:S04]  /*15900*/  LDL.64 R4, [R1+0x100] ;  /* 0x0001000001047983 */ /* 0x002ee80000100a00 */
        /* <DEDUP_REMOVED lines=15> */
[----:B---3--:R3:W-:Y:S04]  /*15a00*/  @P0 STG.E.U16 desc[UR46][R4.64+0x52], R3 ;  /* 0x0000520304000986 */ /* 0x0087e8000c10152e */
[----:B-1----:R2:W5:Y:S04]  /*15a10*/  LDL.LU R6, [R1+0x200] ;  /* 0x0002000001067983 */ /* 0x0025680000300800 */
[----:B---3--:R2:W5:Y:S04]  /*15a20*/  LDL.LU.64 R4, [R1+0x1f8] ;  /* 0x0001f80001047983 */ /* 0x0085680000300a00 */
[----:B------:R2:W5:Y:S01]  /*15a30*/  LDL.LU R3, [R1+0x1f0] ;  /* 0x0001f00001037983 */ /* 0x0005620000300800 */
[----:B------:R-:W-:Y:S04]  /*15a40*/  BSSY B1, `(.L_x_164) ;  /* 0x0000006000017945 */ /* 0x000fe80003800000 */
[----:B------:R-:W-:Y:S05]  /*15a50*/  @!P2 BRA `(.L_x_165) ;  /* 0x000000000010a947 */ /* 0x000fea0003800000 */
[----:B------:R1:W-:Y:S04]  /*15a60*/  STL [R1+0x1f0], R0 ;  /* 0x0001f00001007387 */ /* 0x0003e80000100800 */
[----:B-1----:R-:W3:Y:S04]  /*15a70*/  LDG.E.LTC128B.U16 R0, desc[UR46][R20.64+0x50] ;  /* 0x0000502e14007981 */ /* 0x002ee8000c1e1520 */
[----:B---3--:R1:W-:Y:S04]  /*15a80*/  STL [R1+0x80], R0 ;  /* 0x0000800001007387 */ /* 0x0083e80000100800 */
[----:B-1----:R1:W5:Y:S02]  /*15a90*/  LDL.LU R0, [R1+0x1f0] ;  /* 0x0001f00001007983 */ /* 0x0023640000300800 */
.L_x_165:
[----:B------:R-:W-:Y:S05]  /*15aa0*/  BSYNC B1 ;  /* 0x0000000000017941 */ /* 0x000fea0003800000 */
.L_x_164:
[----:B-----5:R-:W-:Y:S04]  /*15ab0*/  STL [R1+0x208], R11 ;  /* 0x0002080b01007387 */ /* 0x020fe80000100800 */
[----:B------:R3:W-:Y:S04]  /*15ac0*/  STL [R1+0x204], R10 ;  /* 0x0002040a01007387 */ /* 0x0007e80000100800 */
        /* <DEDUP_REMOVED lines=15> */
[----:B------:R0:W5:Y:S01]  /*15bc0*/  LDL.LU R9, [R1+0x200] ;  /* 0x0002000001097983 */ /* 0x0001620000300800 */
[----:B------:R-:W-:-:S02]  /*15bd0*/  ISETP.GT.AND P1, PT, R0, 0x8, P4 ;  /* 0x000000080000780c */ /* 0x000fc40002724270 */
[----:B--2---:R-:W-:Y:S02]  /*15be0*/  PRMT R3, R8, 0x7610, R3 ;  /* 0x0000761008037816 */ /* 0x004fe40000000003 */
        /* <DEDUP_REMOVED lines=12> */
.L_x_167:
[----:B------:R-:W-:Y:S05]  /*15cb0*/  BSYNC B1 ;  /* 0x0000000000017941 */ /* 0x000fea0003800000 */
.L_x_166:
        /* <DEDUP_REMOVED lines=21> */
[----:B------:R0:W5:Y:S04]  /*15e10*/  LDL.LU R9, [R1+0x1fc] ;  /* 0x0001fc0001097983 */ /* 0x0001680000300800 */
[----:B------:R0:W5:Y:S04]  /*15e20*/  LDL.LU R8, [R1+0x1f8] ;  /* 0x0001f80001087983 */ /* 0x0001680000300800 */
[----:B------:R1:W-:Y:S04]  /*15e30*/  STL.S16 [R1+0x80], R7 ;  /* 0x0000800701007387 */ /* 0x0003e80000100600 */
[----:B------:R3:W-:Y:S04]  /*15e40*/  @P1 STG.E.U16 desc[UR46][R4.64+0x52], R6 ;  /* 0x0000520604001986 */ /* 0x0007e8000c10152e */
[----:B-1----:R0:W5:Y:S04]  /*15e50*/  LDL.LU R7, [R1+0x1f4] ;  /* 0x0001f40001077983 */ /* 0x0021680000300800 */
[----:B---3--:R0:W5:Y:S01]  /*15e60*/  LDL.LU R6, [R1+0x1f0] ;  /* 0x0001f00001067983 */ /* 0x0081620000300800 */
[----:B------:R-:W-:Y:S04]  /*15e70*/  BSSY B1, `(.L_x_168) ;  /* 0x0000006000017945 */ /* 0x000fe80003800000 */
[----:B------:R-:W-:Y:S05]  /*15e80*/  @!P0 BRA `(.L_x_169) ;  /* 0x0000000000108947 */ /* 0x000fea0003800000 */
[----:B------:R1:W-:Y:S04]  /*15e90*/  STL [R1+0x1f0], R0 ;  /* 0x0001f00001007387 */ /* 0x0003e80000100800 */
[----:B-1----:R-:W3:Y:S04]  /*15ea0*/  LDG.E.LTC128B.U16 R0, desc[UR46][R22.64+0x60] ;  /* 0x0000602e16007981 */ /* 0x002ee8000c1e1520 */
[----:B---3--:R1:W-:Y:S04]  /*15eb0*/  STL [R1+0x80], R0 ;  /* 0x0000800001007387 */ /* 0x0083e80000100800 */
[----:B-1----:R1:W5:Y:S02]  /*15ec0*/  LDL.LU R0, [R1+0x1f0] ;  /* 0x0001f00001007983 */ /* 0x0023640000300800 */
.L_x_169:
[----:B------:R-:W-:Y:S05]  /*15ed0*/  BSYNC B1 ;  /* 0x0000000000017941 */ /* 0x000fea0003800000 */
.L_x_168:
        /* <DEDUP_REMOVED lines=21> */
[----:B------:R2:W5:Y:S01]  /*16030*/  LDL.LU R7, [R1+0x208] ;  /* 0x0002080001077983 */ /* 0x0005620000300800 */
[----:B------:R-:W-:-:S03]  /*16040*/  ISETP.GT.AND P2, PT, R3, 0x31, PT ;  /* 0x000000310300780c */ /* 0x000fc60003f44270 */
[----:B----4-:R0:W-:Y:S04]  /*16050*/  @P0 STG.E.U16 desc[UR46][R8.64+0x60], R6 ;  /* 0x0000600608000986 */ /* 0x0101e8000c10152e */
[----:B0-----:R2:W5:Y:S04]  /*16060*/  LDL.LU.64 R8, [R1+0x200] ;  /* 0x0002000001087983 */ /* 0x0015680000300a00 */
[----:B------:R2:W5:Y:S01]  /*16070*/  LDL.LU R6, [R1+0x1f8] ;  /* 0x0001f80001067983 */ /* 0x0005620000300800 */
[----:B------:R-:W-:-:S03]  /*16080*/  ISETP.GT.AND P0, PT, R0, RZ, P2 ;  /* 0x000000ff0000720c */ /* 0x000fc60001704270 */
[----:B------:R2:W5:Y:S04]  /*16090*/  LDL.LU R5, [R1+0x1f4] ;  /* 0x0001f40001057983 */ /* 0x0005680000300800 */
[----:B------:R0:W-:Y:S04]  /*160a0*/  STL.S16 [R1+0x80], R4 ;  /* 0x0000800401007387 */ /* 0x0001e80000100600 */
[----:B0-----:R2:W5:Y:S01]  /*160b0*/  LDL.LU R4, [R1+0x1f0] ;  /* 0x0001f00001047983 */ /* 0x0015620000300800 */
[----:B------:R-:W-:Y:S04]  /*160c0*/  BSSY B1, `(.L_x_170) ;  /* 0x0000006000017945 */ /* 0x000fe80003800000 */
[----:B------:R-:W-:Y:S05]  /*160d0*/  @!P0 BRA `(.L_x_171) ;  /* 0x0000000000108947 */ /* 0x000fea0003800000 */
[----:B------:R0:W-:Y:S04]  /*160e0*/  STL [R1+0x1f0], R0 ;  /* 0x0001f00001007387 */ /* 0x0001e80000100800 */
[----:B0-----:R-:W3:Y:S04]  /*160f0*/  LDG.E.LTC128B.U16 R0, desc[UR46][R22.64+0x62] ;  /* 0x0000622e16007981 */ /* 0x001ee8000c1e1520 */
[----:B---3--:R0:W-:Y:S04]  /*16100*/  STL [R1+0x80], R0 ;  /* 0x0000800001007387 */ /* 0x0081e80000100800 */
[----:B0-----:R0:W5:Y:S02]  /*16110*/  LDL.LU R0, [R1+0x1f0] ;  /* 0x0001f00001007983 */ /* 0x0011640000300800 */
.L_x_171:
[----:B------:R-:W-:Y:S05]  /*16120*/  BSYNC B1 ;  /* 0x0000000000017941 */ /* 0x000fea0003800000 */
.L_x_170:
        /* <DEDUP_REMOVED lines=9> */
[----:B-1----:R-:W2:Y:S04]  /*161c0*/  LDL.LU R4, [R1+0x80] ;  /* 0x0000800001047983 */ /* 0x002ea80000300800 */
        /* <DEDUP_REMOVED lines=22> */
[----:B-1----:R-:W3:Y:S04]  /*16330*/  LDG.E.LTC128B.U16 R0, desc[UR46][R20.64+0x60] ;  /* 0x0000602e14007981 */ /* 0x002ee8000c1e1520 */
[----:B---3--:R1:W-:Y:S04]  /*16340*/  STL [R1+0x80], R0 ;  /* 0x0000800001007387 */ /* 0x0083e80000100800 */
[----:B-1----:R1:W5:Y:S02]  /*16350*/  LDL.LU R0, [R1+0x1f0] ;  /* 0x0001f00001007983 */ /* 0x0023640000300800 */
.L_x_173:
[----:B------:R-:W-:Y:S05]  /*16360*/  BSYNC B1 ;  /* 0x0000000000017941 */ /* 0x000fea0003800000 */
.L_x_172:
        /* <DEDUP_REMOVED lines=22> */
[----:B------:R-:W-:-:S03]  /*164d0*/  ISETP.GT.AND P0, PT, R0, 0x8, P2 ;  /* 0x000000080000780c */ /* 0x000fc60001704270 */
[----:B------:R0:W5:Y:S04]  /*164e0*/  LDL.LU R6, [R1+0x1f4] ;  /* 0x0001f40001067983 */ /* 0x0001680000300800 */
[----:B------:R3:W-:Y:S04]  /*164f0*/  STL.S16 [R1+0x88], R3 ;  /* 0x0000880301007387 */ /* 0x0007e80000100600 */
[----:B---3--:R0:W5:Y:S01]  /*16500*/  LDL.LU R3, [R1+0x1f0] ;  /* 0x0001f00001037983 */ /* 0x0081620000300800 */
[----:B------:R-:W-:Y:S04]  /*16510*/  BSSY B1, `(.L_x_174) ;  /* 0x0000006000017945 */ /* 0x000fe80003800000 */
[----:B------:R-:W-:Y:S05]  /*16520*/  @!P0 BRA `(.L_x_175) ;  /* 0x0000000000108947 */ /* 0x000fea0003800000 */
[----:B------:R3:W-:Y:S04]  /*16530*/  STL [R1+0x1f0], R0 ;  /* 0x0001f00001007387 */ /* 0x0007e80000100800 */
[----:B---3--:R-:W3:Y:S04]  /*16540*/  LDG.E.LTC128B.U16 R0, desc[UR46][R20.64+0x62] ;  /* 0x0000622e14007981 */ /* 0x008ee8000c1e1520 */
[----:B---3--:R3:W-:Y:S04]  /*16550*/  STL [R1+0x88], R0 ;  /* 0x0000880001007387 */ /* 0x0087e80000100800 */
[----:B---3--:R3:W5:Y:S02]  /*16560*/  LDL.LU R0, [R1+0x1f0] ;  /* 0x0001f00001007983 */ /* 0x0087640000300800 */
.L_x_175:
[----:B------:R-:W-:Y:S05]  /*16570*/  BSYNC B1 ;  /* 0x0000000000017941 */ /* 0x000fea0003800000 */
.L_x_174:
[----:B------:R-:W-:Y:S04]  /*16580*/  STL [R1+0x208], R12 ;  /* 0x0002080c01007387 */ /* 0x000fe80000100800 */
[----:B-----5:R4:W-:Y:S04]  /*16590*/  STL [R1+0x204], R11 ;  /* 0x0002040b01007387 */ /* 0x0209e80000100800 */
[----:B----4-:R-:W4:Y:S04]  /*165a0*/  LDL.LU R11, [R1+0xac] ;  /* 0x0000ac00010b7983 */ /* 0x010f280000300800 */
[----:B------:R-:W-:Y:S04]  /*165b0*/  STL [R1+0x200], R10 ;  /* 0x0002000a01007387 */ /* 0x000fe80000100800 */
[----:B------:R-:W-:Y:S04]  /*165c0*/  STL.64 [R1+0x1f8], R8 ;  /* 0x0001f80801007387 */ /* 0x000fe80000100a00 */
[----:B------:R0:W-:Y:S04]  /*165d0*/  STL [R1+0x1f4], R7 ;  /* 0x0001f40701007387 */ /* 0x0001e80000100800 */
[----:B0-----:R-:W2:Y:S04]  /*165e0*/  LDL.LU R7, [R1+0x88] ;  /* 0x0000880001077983 */ /* 0x001ea80000300800 */
[----:B------:R-:W-:Y:S01]  /*165f0*/  STL [R1+0x1f0], R6 ;  /* 0x0001f00601007387 */ /* 0x000fe20000100800 */
[----:B--2---:R-:W-:-:S05]  /*16600*/  HADD2.F32 R12, -RZ, R7.H0_H0 ;  /* 0x20000007ff0c7230 */ /* 0x004fca0000004100 */
[----:B------:R-:W-:-:S04]  /*16610*/  FMUL R12, R12, R16 ;  /* 0x000000100c0c7220 */ /* 0x000fc80000400000 */
[----:B----4-:R-:W-:Y:S02]  /*16620*/  FFMA R11, R11, R2, R12 ;  /* 0x000000020b0b7223 */ /* 0x010fe4000000000c */
[----:B------:R0:W5:Y:S03]  /*16630*/  LDL.LU R12, [R1+0x208] ;  /* 0x00020800010c7983 */ /* 0x0001660000300800 */
[----:B------:R-:W-:Y:S02]  /*16640*/  F2FP.F16.F32.PACK_AB R10, RZ, R11 ;  /* 0x0000000bff0a723e */ /* 0x000fe400000000ff */
[----:B------:R0:W5:Y:S02]  /*16650*/  LDL.LU R11, [R1+0x204] ;  /* 0x00020400010b7983 */ /* 0x0001640000300800 */
[----:B------:R-:W-:Y:S01]  /*16660*/  PRMT R9, R10, 0x7610, R9 ;  /* 0x000076100a097816 */ /* 0x000fe20000000009 */
[----:B------:R-:W-:-:S03]  /*16670*/  IMAD.U32 R10, RZ, RZ, UR9 ;  /* 0x00000009ff0a7e24 */ /* 0x000fc6000f8e00ff */
[----:B------:R-:W-:Y:S01]  /*16680*/  PRMT R8, R9, 0x7610, R8 ;  /* 0x0000761009087816 */ /* 0x000fe20000000008 */
[----:B------:R-:W-:Y:S01]  /*16690*/  IMAD R10, R10, 0x300, RZ ;  /* 0x000003000a0a7824 */ /* 0x000fe200078e02ff */
[----:B------:R-:W-:-:S03]  /*166a0*/  MOV R9, UR8 ;  /* 0x0000000800097c02 */ /* 0x000fc60008000f00 */
[----:B------:R2:W-:Y:S01]  /*166b0*/  @P0 STG.E.U16 desc[UR46][R4.64+0x62], R8 ;  /* 0x0000620804000986 */ /* 0x0005e2000c10152e */
[----:B------:R-:W-:Y:S02]  /*166c0*/  IMAD.IADD R10, R10, 0x1, R233 ;  /* 0x000000010a0a7824 */ /* 0x000fe400078e02e9 */
[----:B------:R-:W-:-:S05]  /*166d0*/  IMAD.SHL.U32 R9, R9, 0x10, RZ ;  /* 0x0000001009097824 */ /* 0x000fca00078e00ff */
[----:B--2---:R-:W-:Y:S02]  /*166e0*/  IADD3 R8, P0, R9, R232, RZ ;  /* 0x000000e809087210 */ /* 0x004fe40007f1e0ff */
[----:B------:R-:W2:Y:S01]  /*166f0*/  LDL.LU R9, [R1+0x1e4] ;  /* 0x0001e40001097983 */ /* 0x000ea20000300800 */
[----:B------:R-:W-:-:S03]  /*16700*/  PRMT R6, R7, 0x7610, R6 ;  /* 0x0000761007067816 */ /* 0x000fc60000000006 */
[----:B------:R4:W-:Y:S01]  /*16710*/  STL [R1+0x90], R10 ;  /* 0x0000900a01007387 */ /* 0x0009e20000100800 */
[----:B------:R-:W-:Y:S01]  /*16720*/  ISETP.GT.AND P1, PT, R3, 0x38, PT ;  /* 0x000000380300780c */ /* 0x000fe20003f24270 */
[----:B--2---:R-:W-:Y:S02]  /*16730*/  IMAD.X R9, R9, 0x1, R10, P0 ;  /* 0x0000000109097824 */ /* 0x004fe400000e060a */
[----:B----4-:R0:W5:Y:S04]  /*16740*/  LDL.LU R10, [R1+0x200] ;  /* 0x00020000010a7983 */ /* 0x0101680000300800 */
[----:B------:R2:W-:Y:S04]  /*16750*/  STL.64 [R1+0x80], R8 ;  /* 0x0000800801007387 */ /* 0x0005e80000100a00 */
[----:B--2---:R0:W5:Y:S04]  /*16760*/  LDL.LU.64 R8, [R1+0x1f8] ;  /* 0x0001f80001087983 */ /* 0x0041680000300a00 */
[----:B------:R0:W5:Y:S04]  /*16770*/  LDL.LU R7, [R1+0x1f4] ;  /* 0x0001f40001077983 */ /* 0x0001680000300800 */
[----:B------:R2:W-:Y:S04]  /*16780*/  STL.S16 [R1+0x88], R6 ;  /* 0x0000880601007387 */ /* 0x0005e80000100600 */
[----:B--2---:R0:W5:Y:S01]  /*16790*/  LDL.LU R6, [R1+0x1f0] ;  /* 0x0001f00001067983 */ /* 0x0041620000300800 */
[----:B------:R-:W-:Y:S01]  /*167a0*/  ISETP.GT.AND P0, PT, R0, RZ, P1 ;  /* 0x000000ff0000720c */ /* 0x000fe20000f04270 */
[----:B------:R-:W-:-:S12]  /*167b0*/  BSSY B1, `(.L_x_176) ;  /* 0x0000006000017945 */ /* 0x000fd80003800000 */
[----:B0-----:R-:W-:Y:S05]  /*167c0*/  @!P0 BRA `(.L_x_177) ;  /* 0x0000000000108947 */ /* 0x001fea0003800000 */
[----:B------:R0:W-:Y:S04]  /*167d0*/  STL [R1+0x1f0], R0 ;  /* 0x0001f00001007387 */ /* 0x0001e80000100800 */
[----:B0-----:R-:W2:Y:S04]  /*167e0*/  LDG.E.LTC128B.U16 R0, desc[UR46][R22.64+0x70] ;  /* 0x0000702e16007981 */ /* 0x001ea8000c1e1520 */
[----:B--2---:R0:W-:Y:S04]  /*167f0*/  STL [R1+0x88], R0 ;  /* 0x0000880001007387 */ /* 0x0041e80000100800 */
[----:B0-----:R0:W5:Y:S02]  /*16800*/  LDL.LU R0, [R1+0x1f0] ;  /* 0x0001f00001007983 */ /* 0x0011640000300800 */
.L_x_177:
[----:B------:R-:W-:Y:S05]  /*16810*/  BSYNC B1 ;  /* 0x0000000000017941 */ /* 0x000fea0003800000 */
.L_x_176:
        /* <DEDUP_REMOVED lines=9> */
[----:B-1----:R-:W3:Y:S04]  /*168b0*/  LDL.LU R5, [R1+0x88] ;  /* 0x0000880001057983 */ /* 0x002ee80000300800 */
        /* <DEDUP_REMOVED lines=14> */
[----:B------:R2:W5:Y:S04]  /*169a0*/  LDL.LU R6, [R1+0x1f8] ;  /* 0x0001f80001067983 */ /* 0x0005680000300800 */
[----:B------:R2:W5:Y:S04]  /*169b0*/  LDL.LU R5, [R1+0x1f4] ;  /* 0x0001f40001057983 */ /* 0x0005680000300800 */
[----:B------:R1:W-:Y:S04]  /*169c0*/  STL.S16 [R1+0x88], R4 ;  /* 0x0000880401007387 */ /* 0x0003e80000100600 */
[----:B-1----:R2:W5:Y:S01]  /*169d0*/  LDL.LU R4, [R1+0x1f0] ;  /* 0x0001f00001047983 */ /* 0x0025620000300800 */
[----:B------:R-:W-:Y:S01]  /*169e0*/  ISETP.GT.AND P0, PT, R3, 0x39, PT ;  /* 0x000000390300780c */ /* 0x000fe20003f04270 */
[----:B------:R-:W-:Y:S03]  /*169f0*/  BSSY B1, `(.L_x_178) ;  /* 0x0000007000017945 */ /* 0x000fe60003800000 */
[----:B------:R-:W-:-:S13]  /*16a00*/  ISETP.GT.AND P5, PT, R0, RZ, P0 ;  /* 0x000000ff0000720c */ /* 0x000fda00007a4270 */
[----:B--2---:R-:W-:Y:S05]  /*16a10*/  @!P5 BRA `(.L_x_179) ;  /* 0x000000000010d947 */ /* 0x004fea0003800000 */
[----:B------:R1:W-:Y:S04]  /*16a20*/  STL [R1+0x1f0], R0 ;  /* 0x0001f00001007387 */ /* 0x0003e80000100800 */
[----:B-1----:R-:W2:Y:S04]  /*16a30*/  LDG.E.LTC128B.U16 R0, desc[UR46][R22.64+0x72] ;  /* 0x0000722e16007981 */ /* 0x002ea8000c1e1520 */
[----:B--2---:R1:W-:Y:S04]  /*16a40*/  STL [R1+0x88], R0 ;  /* 0x0000880001007387 */ /* 0x0043e80000100800 */
[----:B-1----:R1:W5:Y:S02]  /*16a50*/  LDL.LU R0, [R1+0x1f0] ;  /* 0x0001f00001007983 */ /* 0x0023640000300800 */
.L_x_179:
[----:B------:R-:W-:Y:S05]  /*16a60*/  BSYNC B1 ;  /* 0x0000000000017941 */ /* 0x000fea0003800000 */
.L_x_178:
[----:B-----5:R-:W-:Y:S04]  /*16a70*/  STL [R1+0x214], R11 ;  /* 0x0002140b01007387 */ /* 0x020fe80000100800 */
[----:B------:R2:W-:Y:S04]  /*16a80*/  STL [R1+0x210], R10 ;  /* 0x0002100a01007387 */ /* 0x0005e80000100800 */
[----:B--2---:R-:W2:Y:S04]  /*16a90*/  LDL.LU R10, [R1+0xb4] ;  /* 0x0000b400010a7983 */ /* 0x004ea80000300800 */
[----:B------:R-:W-:Y:S04]  /*16aa0*/  STL [R1+0x20c], R9 ;  /* 0x00020c0901007387 */ /* 0x000fe80000100800 */
[----:B------:R-:W-:Y:S04]  /*16ab0*/  STL [R1+0x208], R8 ;  /* 0x0002080801007387 */ /* 0x000fe80000100800 */
[----:B------:R3:W-:Y:S04]  /*16ac0*/  STL.64 [R1+0x200], R6 ;  /* 0x0002000601007387 */ /* 0x0007e80000100a00 */
[----:B---3--:R-:W3:Y:S04]  /*16ad0*/  LDL.64 R6, [R1+0x100] ;  /* 0x0001000001067983 */ /* 0x008ee80000100a00 */
[----:B------:R-:W-:Y:S04]  /*16ae0*/  STL [R1+0x1f8], R5 ;  /* 0x0001f80501007387 */ /* 0x000fe80000100800 */
[----:B------:R4:W-:Y:S04]  /*16af0*/  STL [R1+0x1f4], R4 ;  /* 0x0001f40401007387 */ /* 0x0009e80000100800 */
[----:B----4-:R-:W4:Y:S04]  /*16b00*/  LDL.LU R4, [R1+0x88] ;  /* 0x0000880001047983 */ /* 0x010f280000300800 */
[----:B------:R0:W-:Y:S01]  /*16b10*/  STL [R1+0x1f0], R3 ;  /* 0x0001f00301007387 */ /* 0x0001e20000100800 */
[----:B----4-:R-:W-:-:S05]  /*16b20*/  HADD2.F32 R11, -RZ, R4.H0_H0 ;  /* 0x20000004ff0b7230 */ /* 0x010fca0000004100 */
        /* <DEDUP_REMOVED lines=10> */
[----:B---3--:R0:W-:Y:S04]  /*16bd0*/  @P5 STG.E.U16 desc[UR46][R6.64+0x72], R5 ;  /* 0x0000720506005986 */ /* 0x0081e8000c10152e */
        /* <DEDUP_REMOVED lines=9> */
[----:B0-----:R-:W2:Y:S04]  /*16c70*/  LDG.E.LTC128B.U16 R0, desc[UR46][R20.64+0x70] ;  /* 0x0000702e14007981 */ /* 0x001ea8000c1e1520 */
[----:B--2---:R0:W-:Y:S04]  /*16c80*/  STL [R1+0x88], R0 ;  /* 0x0000880001007387 */ /* 0x0041e80000100800 */
[----:B0-----:R0:W5:Y:S02]  /*16c90*/  LDL.LU R0, [R1+0x1f0] ;  /* 0x0001f00001007983 */ /* 0x0011640000300800 */
.L_x_181:
[----:B------:R-:W-:Y:S05]  /*16ca0*/  BSYNC B1 ;  /* 0x0000000000017941 */ /* 0x000fea0003800000 */
.L_x_180:
        /* <DEDUP_REMOVED lines=32> */
.L_x_183:
[----:B------:R-:W-:Y:S05]  /*16eb0*/  BSYNC B1 ;  /* 0x0000000000017941 */ /* 0x000fea0003800000 */
.L_x_182:
        /* <DEDUP_REMOVED lines=33> */
.L_x_185:
[----:B------:R-:W-:Y:S05]  /*170d0*/  BSYNC B1 ;  /* 0x0000000000017941 */ /* 0x000fea0003800000 */
.L_x_184:
        /* <DEDUP_REMOVED lines=25> */
[----:B------:R-:W-:-:S03]  /*17270*/  LOP3.LUT P5, RZ, R17, 0x4, RZ, 0xc0, !PT ;  /* 0x0000000411ff7812 */ /* 0x000fc600078ac0ff */
[----:B------:R2:W5:Y:S04]  /*17280*/  LDL.LU R4, [R1+0x1f4] ;  /* 0x0001f40001047983 */ /* 0x0005680000300800 */
[----:B------:R1:W-:Y:S04]  /*17290*/  STL.S16 [R1+0x40], R3 ;  /* 0x0000400301007387 */ /* 0x0003e80000100600 */
[----:B-1----:R2:W5:Y:S01]  /*172a0*/  LDL.LU R3, [R1+0x1f0] ;  /* 0x0001f00001037983 */ /* 0x0025620000300800 */
[----:B------:R-:W-:Y:S01]  /*172b0*/  ISETP.GT.AND P5, PT, R0, 0x80, P5 ;  /* 0x000000800000780c */ /* 0x000fe20002fa4270 */
[----:B------:R-:W-:-:S12]  /*172c0*/  BSSY B1, `(.L_x_186) ;  /* 0x0000006000017945 */ /* 0x000fd80003800000 */
[----:B--2---:R-:W-:Y:S05]  /*172d0*/  @!P5 BRA `(.L_x_187) ;  /* 0x000000000010d947 */ /* 0x004fea0003800000 */
[----:B------:R1:W-:Y:S04]  /*172e0*/  STL [R1+0x1f0], R0 ;  /* 0x0001f00001007387 */ /* 0x0003e80000100800 */
[----:B-1----:R-:W2:Y:S04]  /*172f0*/  LDG.E.LTC128B.U16 R0, desc[UR46][R18.64+0x42] ;  /* 0x0000422e12007981 */ /* 0x002ea8000c1e1520 */
[----:B--2---:R1:W-:Y:S04]  /*17300*/  STL [R1+0x40], R0 ;  /* 0x0000400001007387 */ /* 0x0043e80000100800 */
[----:B-1----:R1:W5:Y:S02]  /*17310*/  LDL.LU R0, [R1+0x1f0] ;  /* 0x0001f00001007983 */ /* 0x0023640000300800 */
.L_x_187:
[----:B------:R-:W-:Y:S05]  /*17320*/  BSYNC B1 ;  /* 0x0000000000017941 */ /* 0x000fea0003800000 */
.L_x_186:
        /* <DEDUP_REMOVED lines=24> */
[----:B------:R2:W5:Y:S01]  /*174b0*/  LDL.LU R5, [R1+0x1f8] ;  /* 0x0001f80001057983 */ /* 0x0005620000300800 */
[----:B------:R-:W-:-:S03]  /*174c0*/  LOP3.LUT P5, RZ, R17, 0x1, RZ, 0xc0, !PT ;  /* 0x0000000111ff7812 */ /* 0x000fc600078ac0ff */
        /* <DEDUP_REMOVED lines=10> */
.L_x_189:
[----:B------:R-:W-:Y:S05]  /*17570*/  BSYNC B1 ;  /* 0x0000000000017941 */ /* 0x000fea0003800000 */
.L_x_188:
        /* <DEDUP_REMOVED lines=22> */
[----:B---3--:R1:W-:Y:S04]  /*176e0*/  @P5 STG.E.U16 desc[UR46][R6.64+0x40], R5 ;  /* 0x0000400506005986 */ /* 0x0083e8000c10152e */
        /* <DEDUP_REMOVED lines=13> */
.L_x_191:
[----:B------:R-:W-:Y:S05]  /*177c0*/  BSYNC B1 ;  /* 0x0000000000017941 */ /* 0x000fea0003800000 */
.L_x_190:
        /* <DEDUP_REMOVED lines=35> */
.L_x_193:
[----:B------:R-:W-:Y:S05]  /*17a00*/  BSYNC B1 ;  /* 0x0000000000017941 */ /* 0x000fea0003800000 */
.L_x_192:
        /* <DEDUP_REMOVED lines=24> */
[----:B------:R2:W5:Y:S04]  /*17b90*/  LDL.LU R5, [R1+0x1f8] ;  /* 0x0001f80001057983 */ /* 0x0005680000300800 */
        /* <DEDUP_REMOVED lines=10> */
.L_x_195:
[----:B------:R-:W-:Y:S05]  /*17c40*/  BSYNC B1 ;  /* 0x0000000000017941 */ /* 0x000fea0003800000 */
.L_x_194:
        /* <DEDUP_REMOVED lines=35> */
.L_x_197:
[----:B------:R-:W-:Y:S05]  /*17e80*/  BSYNC B1 ;  /* 0x0000000000017941 */ /* 0x000fea0003800000 */
.L_x_196:
        /* <DEDUP_REMOVED lines=35> */
.L_x_199:
[----:B------:R-:W-:Y:S05]  /*180c0*/  BSYNC B1 ;  /* 0x0000000000017941 */ /* 0x000fea0003800000 */
.L_x_198:
        /* <DEDUP_REMOVED lines=35> */
.L_x_201:
[----:B------:R-:W-:Y:S05]  /*18300*/  BSYNC B1 ;  /* 0x0000000000017941 */ /* 0x000fea0003800000 */
.L_x_200:
        /* <DEDUP_REMOVED lines=35> */
.L_x_203:
[----:B------:R-:W-:Y:S05]  /*18540*/  BSYNC B1 ;  /* 0x0000000000017941 */ /* 0x000fea0003800000 */
.L_x_202:
        /* <DEDUP_REMOVED lines=35> */
.L_x_205:
[----:B------:R-:W-:Y:S05]  /*18780*/  BSYNC B1 ;  /* 0x0000000000017941 */ /* 0x000fea0003800000 */
.L_x_204:
        /* <DEDUP_REMOVED lines=35> */
.L_x_207:
[----:B------:R-:W-:Y:S05]  /*189c0*/  BSYNC B1 ;  /* 0x0000000000017941 */ /* 0x000fea0003800000 */
.L_x_206:
        /* <DEDUP_REMOVED lines=35> */
.L_x_209:
[----:B------:R-:W-:Y:S05]  /*18c00*/  BSYNC B1 ;  /* 0x0000000000017941 */ /* 0x000fea0003800000 */
.L_x_208:
        /* <DEDUP_REMOVED lines=35> */
.L_x_211:
[----:B------:R-:W-:Y:S05]  /*18e40*/  BSYNC B1 ;  /* 0x0000000000017941 */ /* 0x000fea0003800000 */
.L_x_210:
        /* <DEDUP_REMOVED lines=35> */
.L_x_213:
[----:B------:R-:W-:Y:S05]  /*19080*/  BSYNC B1 ;  /* 0x0000000000017941 */ /* 0x000fea0003800000 */
.L_x_212:
        /* <DEDUP_REMOVED lines=35> */
.L_x_215:
[----:B------:R-:W-:Y:S05]  /*192c0*/  BSYNC B1 ;  /* 0x0000000000017941 */ /* 0x000fea0003800000 */
.L_x_214:
        /* <DEDUP_REMOVED lines=36> */
.L_x_217:
[----:B------:R-:W-:Y:S05]  /*19510*/  BSYNC B1 ;  /* 0x0000000000017941 */ /* 0x000fea0003800000 */
.L_x_216:
[----:B-----5:R-:W-:Y:S04]  /*19520*/  STL [R1+0x208], R9 ;  /* 0x0002080901007387 */ /* 0x020fe80000100800 */
[----:B------:R2:W-:Y:S04]  /*19530*/  STL [R1+0x204], R8 ;  /* 0x0002040801007387 */ /* 0x0005e80000100800 */
[----:B--2---:R-:W2:Y:S04]  /*19540*/  LDL.LU R8, [R1] ;  /* 0x0000000001087983 */ /* 0x004ea80000300800 */
        /* <DEDUP_REMOVED lines=21> */
[----:B------:R3:W-:Y:S04]  /*196a0*/  STL.S16 [R1], R3 ;  /* 0x0000000301007387 */ /* 0x0007e80000100600 */
[----:B---3--:R2:W5:Y:S01]  /*196b0*/  LDL.LU R3, [R1+0x1f0] ;  /* 0x0001f00001037983 */ /* 0x0085620000300800 */
[----:B------:R-:W-:Y:S01]  /*196c0*/  ISETP.GT.AND P5, PT, R0, 0x100, P5 ;  /* 0x000001000000780c */ /* 0x000fe20002fa4270 */
[----:B------:R-:W-:-:S12]  /*196d0*/  BSSY B1, `(.L_x_218) ;  /* 0x0000006000017945 */ /* 0x000fd80003800000 */
[----:B--2---:R-:W-:Y:S05]  /*196e0*/  @!P5 BRA `(.L_x_219) ;  /* 0x000000000010d947 */ /* 0x004fea0003800000 */
[----:B------:R2:W-:Y:S04]  /*196f0*/  STL [R1+0x1f0], R0 ;  /* 0x0001f00001007387 */ /* 0x0005e80000100800 */
[----:B--2---:R-:W2:Y:S04]  /*19700*/  LDG.E.LTC128B.U16 R0, desc[UR46][R12.64+0x42] ;  /* 0x0000422e0c007981 */ /* 0x004ea8000c1e1520 */
[----:B--2---:R2:W-:Y:S04]  /*19710*/  STL [R1], R0 ;  /* 0x0000000001007387 */ /* 0x0045e80000100800 */
[----:B--2---:R2:W5:Y:S02]  /*19720*/  LDL.LU R0, [R1+0x1f0] ;  /* 0x0001f00001007983 */ /* 0x0045640000300800 */
.L_x_219:
[----:B------:R-:W-:Y:S05]  /*19730*/  BSYNC B1 ;  /* 0x0000000000017941 */ /* 0x000fea0003800000 */
.L_x_218:
[----:B-----5:R-:W-:Y:S04]  /*19740*/  STL [R1+0x208], R9 ;  /* 0x0002080901007387 */ /* 0x020fe80000100800 */
[----:B------:R3:W-:Y:S04]  /*19750*/  STL [R1+0x204], R8 ;  /* 0x0002040801007387 */ /* 0x0007e80000100800 */
[----:B---3--:R-:W3:Y:S04]  /*19760*/  LDL.LU R8, [R1+0x4] ;  /* 0x0000040001087983 */ /* 0x008ee80000300800 */
[----:B------:R-:W-:Y:S04]  /*19770*/  STL [R1+0x200], R7 ;  /* 0x0002000701007387 */ /* 0x000fe80000100800 */
[----:B------:R-:W-:Y:S04]  /*19780*/  STL [R1+0x1fc], R6 ;  /* 0x0001fc0601007387 */ /* 0x000fe80000100800 */
[----:B------:R-:W-:Y:S04]  /*19790*/  STL [R1+0x1f8], R5 ;  /* 0x0001f80501007387 */ /* 0x000fe80000100800 */
[----:B------:R4:W-:Y:S04]  /*197a0*/  STL [R1+0x1f4], R4 ;  /* 0x0001f40401007387 */ /* 0x0009e80000100800 */
[----:B----4-:R-:W4:Y:S04]  /*197b0*/  LDL.LU R4, [R1] ;  /* 0x0000000001047983 */ /* 0x010f280000300800 */
        /* <DEDUP_REMOVED lines=20> */
[----:B0-----:R-:W-:Y:S05]  /*19900*/  @!P5 BRA `(.L_x_221) ;  /* 0x000000000010d947 */ /* 0x001fea0003800000 */
[----:B------:R0:W-:Y:S04]  /*19910*/  STL [R1+0x1f0], R0 ;  /* 0x0001f00001007387 */ /* 0x0001e80000100800 */
[----:B0-----:R-:W3:Y:S04]  /*19920*/  LDG.E.LTC128B.U16 R0, desc[UR46][R10.64+0x40] ;  /* 0x0000402e0a007981 */ /* 0x001ee8000c1e1520 */
[----:B---3--:R0:W-:Y:S04]  /*19930*/  STL [R1], R0 ;  /* 0x0000000001007387 */ /* 0x0081e80000100800 */
[----:B0-----:R0:W5:Y:S02]  /*19940*/  LDL.LU R0, [R1+0x1f0] ;  /* 0x0001f00001007983 */ /* 0x0011640000300800 */
.L_x_221:
[----:B------:R-:W-:Y:S05]  /*19950*/  BSYNC B1 ;  /* 0x0000000000017941 */ /* 0x000fea0003800000 */
.L_x_220:
        /* <DEDUP_REMOVED lines=28> */
[----:B-1----:R-:W-:Y:S05]  /*19b20*/  @!P5 BRA `(.L_x_223) ;  /* 0x000000000010d947 */ /* 0x002fea0003800000 */
[----:B------:R1:W-:Y:S04]  /*19b30*/  STL [R1+0x1f0], R0 ;  /* 0x0001f00001007387 */ /* 0x0003e80000100800 */
[----:B-1----:R-:W3:Y:S04]  /*19b40*/  LDG.E.LTC128B.U16 R0, desc[UR46][R10.64+0x42] ;  /* 0x0000422e0a007981 */ /* 0x002ee8000c1e1520 */
[----:B---3--:R1:W-:Y:S04]  /*19b50*/  STL [R1], R0 ;  /* 0x0000000001007387 */ /* 0x0083e80000100800 */
[----:B-1----:R1:W5:Y:S02]  /*19b60*/  LDL.LU R0, [R1+0x1f0] ;  /* 0x0001f00001007983 */ /* 0x0023640000300800 */
.L_x_223:
[----:B------:R-:W-:Y:S05]  /*19b70*/  BSYNC B1 ;  /* 0x0000000000017941 */ /* 0x000fea0003800000 */
.L_x_222:
        /* <DEDUP_REMOVED lines=32> */
.L_x_225:
[----:B------:R-:W-:Y:S05]  /*19d80*/  BSYNC B1 ;  /* 0x0000000000017941 */ /* 0x000fea0003800000 */
.L_x_224:
        /* <DEDUP_REMOVED lines=32> */
.L_x_227:
[----:B------:R-:W-:Y:S05]  /*19f90*/  BSYNC B1 ;  /* 0x0000000000017941 */ /* 0x000fea0003800000 */
.L_x_226:
        /* <DEDUP_REMOVED lines=32> */
.L_x_229:
[----:B------:R-:W-:Y:S05]  /*1a1a0*/  BSYNC B1 ;  /* 0x0000000000017941 */ /* 0x000fea0003800000 */
.L_x_228:
        /* <DEDUP_REMOVED lines=32> */
.L_x_231:
[----:B------:R-:W-:Y:S05]  /*1a3b0*/  BSYNC B1 ;  /* 0x0000000000017941 */ /* 0x000fea0003800000 */
.L_x_230:
        /* <DEDUP_REMOVED lines=32> */
.L_x_233:
[----:B------:R-:W-:Y:S05]  /*1a5c0*/  BSYNC B1 ;  /* 0x0000000000017941 */ /* 0x000fea0003800000 */
.L_x_232:
        /* <DEDUP_REMOVED lines=32> */
.L_x_235:
[----:B------:R-:W-:Y:S05]  /*1a7d0*/  BSYNC B1 ;  /* 0x0000000000017941 */ /* 0x000fea0003800000 */
.L_x_234:
        /* <DEDUP_REMOVED lines=32> */
.L_x_237:
[----:B------:R-:W-:Y:S05]  /*1a9e0*/  BSYNC B1 ;  /* 0x0000000000017941 */ /* 0x000fea0003800000 */
.L_x_236:
        /* <DEDUP_REMOVED lines=32> */
.L_x_239:
[----:B------:R-:W-:Y:S05]  /*1abf0*/  BSYNC B1 ;  /* 0x0000000000017941 */ /* 0x000fea0003800000 */
.L_x_238:
        /* <DEDUP_REMOVED lines=32> */
.L_x_241:
[----:B------:R-:W-:Y:S05]  /*1ae00*/  BSYNC B1 ;  /* 0x0000000000017941 */ /* 0x000fea0003800000 */
.L_x_240:
        /* <DEDUP_REMOVED lines=32> */
.L_x_243:
[----:B------:R-:W-:Y:S05]  /*1b010*/  BSYNC B1 ;  /* 0x0000000000017941 */ /* 0x000fea0003800000 */
.L_x_242:
        /* <DEDUP_REMOVED lines=32> */
.L_x_245:
[----:B------:R-:W-:Y:S05]  /*1b220*/  BSYNC B1 ;  /* 0x0000000000017941 */ /* 0x000fea0003800000 */
.L_x_244:
        /* <DEDUP_REMOVED lines=32> */
.L_x_247:
[----:B------:R-:W-:Y:S05]  /*1b430*/  BSYNC B1 ;  /* 0x0000000000017941 */ /* 0x000fea0003800000 */
.L_x_246:
        /* <DEDUP_REMOVED lines=30> */
[----:B0----5:R-:W3:Y:S04]  /*1b620*/  LDG.E.LTC128B.U16 R0, desc[UR46][R8.64+0x40] ;  /* 0x0000402e08007981 */ /* 0x021ee8000c1e1520 */
[----:B---3--:R0:W-:Y:S04]  /*1b630*/  STL [R1], R0 ;  /* 0x0000000001007387 */ /* 0x0081e80000100800 */
[----:B0-----:R0:W5:Y:S02]  /*1b640*/  LDL.LU R0, [R1+0x1f0] ;  /* 0x0001f00001007983 */ /* 0x0011640000300800 */
.L_x_249:
[----:B------:R-:W-:Y:S05]  /*1b650*/  BSYNC B1 ;  /* 0x0000000000017941 */ /* 0x000fea0003800000 */
.L_x_248:
[----:B-----5:R3:W-:Y:S04]  /*1b660*/  STL [R1+0x1f4], R4 ;  /* 0x0001f40401007387 */ /* 0x0207e80000100800 */
[----:B---3--:R-:W3:Y:S04]  /*1b670*/  LDL.LU R4, [R1+0x90] ;  /* 0x0000900001047983 */ /* 0x008ee80000300800 */
[----:B------:R4:W-:Y:S04]  /*1b680*/  STL [R1+0x1f0], R3 ;  /* 0x0001f00301007387 */ /* 0x0009e80000100800 */
[----:B----4-:R-:W4:Y:S02]  /*1b690*/  LDL.LU R3, [R1] ;  /* 0x0000000001037983 */ /* 0x010f240000300800 */
[----:B----4-:R-:W-:-:S05]  /*1b6a0*/  HADD2.F32 R233, -RZ, R3.H0_H0 ;  /* 0x20000003ffe97230 */ /* 0x010fca0000004100 */
[----:B------:R-:W-:-:S04]  /*1b6b0*/  FMUL R233, R233, R16 ;  /* 0x00000010e9e97220 */ /* 0x000fc80000400000 */
[----:B------:R-:W-:Y:S01]  /*1b6c0*/  FFMA R216, R216, R2, R233 ;  /* 0x00000002d8d87223 */ /* 0x000fe200000000e9 */
[----:B---3--:R-:W-:Y:S02]  /*1b6d0*/  IMAD.MOV.U32 R233, RZ, RZ, R4 ;  /* 0x000000ffffe97224 */ /* 0x008fe400078e0004 */
[----:B------:R3:W5:Y:S02]  /*1b6e0*/  LDL.LU R4, [R1+0x1f4] ;  /* 0x0001f40001047983 */ /* 0x0007640000300800 */
[----:B------:R-:W-:-:S05]  /*1b6f0*/  F2FP.F16.F32.PACK_AB R216, RZ, R216 ;  /* 0x000000d8ffd8723e */ /* 0x000fca00000000ff */
[----:B------:R4:W-:Y:S02]  /*1b700*/  @P5 STG.E.U16 desc[UR46][R232.64+0x40], R216 ;  /* 0x000040d8e8005986 */ /* 0x0009e4000c10152e */
[----:B----4-:R-:W-:Y:S02]  /*1b710*/  PRMT R216, R3, 0x7610, R216 ;  /* 0x0000761003d87816 */ /* 0x010fe400000000d8 */
[----:B------:R3:W5:Y:S01]  /*1b720*/  LDL.LU R3, [R1+0x1f0] ;  /* 0x0001f00001037983 */ /* 0x0007620000300800 */
[----:B------:R-:W-:-:S04]  /*1b730*/  LOP3.LUT P5, RZ, R17, 0x4, RZ, 0xc0, !PT ;  /* 0x0000000411ff7812 */ /* 0x000fc800078ac0ff */
[----:B------:R-:W-:Y:S01]  /*1b740*/  ISETP.GT.AND P5, PT, R0, 0x180, P5 ;  /* 0x000001800000780c */ /* 0x000fe20002fa4270 */
[----:B------:R-:W-:-:S12]  /*1b750*/  BSSY B1, `(.L_x_250) ;  /* 0x0000003000017945 */ /* 0x000fd80003800000 */
[----:B---3--:R-:W-:Y:S05]  /*1b760*/  @!P5 BRA `(.L_x_251) ;  /* 0x000000000004d947 */ /* 0x008fea0003800000 */
[----:B------:R3:W5:Y:S02]  /*1b770*/  LDG.E.LTC128B.U16 R216, desc[UR46][R8.64+0x42] ;  /* 0x0000422e08d87981 */ /* 0x000764000c1e1520 */
.L_x_251:
[----:B------:R-:W-:Y:S05]  /*1b780*/  BSYNC B1 ;  /* 0x0000000000017941 */ /* 0x000fea0003800000 */
.L_x_250:
[----:B-----5:R4:W-:Y:S02]  /*1b790*/  STL [R1+0x1f0], R3 ;  /* 0x0001f00301007387 */ /* 0x0209e40000100800 */
[----:B----4-:R-:W-:-:S05]  /*1b7a0*/  HADD2.F32 R3, -RZ, R216.H0_H0 ;  /* 0x200000d8ff037230 */ /* 0x010fca0000004100 */
[----:B------:R-:W-:-:S04]  /*1b7b0*/  FMUL R3, R3, R16 ;  /* 0x0000001003037220 */ /* 0x000fc80000400000 */
[----:B------:R-:W-:Y:S02]  /*1b7c0*/  FFMA R217, R217, R2, R3 ;  /* 0x00000002d9d97223 */ /* 0x000fe40000000003 */
[----:B------:R4:W5:Y:S01]  /*1b7d0*/  LDL.LU R3, [R1+0x1f0] ;  /* 0x0001f00001037983 */ /* 0x0009620000300800 */
[----:B------:R-:W-:Y:S02]  /*1b7e0*/  BSSY B1, `(.L_x_252) ;  /* 0x0000007000017945 */ /* 0x000fe40003800000 */
[----:B------:R-:W-:-:S05]  /*1b7f0*/  F2FP.F16.F32.PACK_AB R217, RZ, R217 ;  /* 0x000000d9ffd9723e */ /* 0x000fca00000000ff */
[----:B------:R4:W-:Y:S01]  /*1b800*/  @P5 STG.E.U16 desc[UR46][R232.64+0x42], R217 ;  /* 0x000042d9e8005986 */ /* 0x0009e2000c10152e */
[----:B------:R-:W-:-:S04]  /*1b810*/  LOP3.LUT P5, RZ, R17, 0x1, RZ, 0xc0, !PT ;  /* 0x0000000111ff7812 */ /* 0x000fc800078ac0ff */
[----:B------:R-:W-:-:S13]  /*1b820*/  ISETP.GT.AND P5, PT, R0, 0x188, P5 ;  /* 0x000001880000780c */ /* 0x000fda0002fa4270 */
[----:B----4-:R-:W-:Y:S05]  /*1b830*/  @!P5 BRA `(.L_x_253) ;  /* 0x000000000004d947 */ /* 0x010fea0003800000 */
[----:B------:R4:W5:Y:S02]  /*1b840*/  LDG.E.LTC128B.U16 R216, desc[UR46][R6.64+0x40] ;  /* 0x0000402e06d87981 */ /* 0x000964000c1e1520 */
.L_x_253:
[----:B------:R-:W-:Y:S05]  /*1b850*/  BSYNC B1 ;  /* 0x0000000000017941 */ /* 0x000fea0003800000 */
.L_x_252:
[----:B------:R0:W-:Y:S04]  /*1b860*/  STL.64 [R1+0x1f0], R4 ;  /* 0x0001f00401007387 */ /* 0x0001e80000100a00 */
[----:B0-----:R-:W2:Y:S01]  /*1b870*/  LDL.64 R4, [R1+0x80] ;  /* 0x0000800001047983 */ /* 0x001ea20000100a00 */
[----:B-----5:R-:W-:-:S05]  /*1b880*/  HADD2.F32 R217, -RZ, R216.H0_H0 ;  /* 0x200000d8ffd97230 */ /* 0x020fca0000004100 */
[----:B------:R-:W-:-:S04]  /*1b890*/  FMUL R217, R217, R16 ;  /* 0x00000010d9d97220 */ /* 0x000fc80000400000 */
[----:B------:R-:W-:-:S05]  /*1b8a0*/  FFMA R217, R218, R2, R217 ;  /* 0x00000002dad97223 */ /* 0x000fca00000000d9 */
[----:B------:R-:W-:-:S05]  /*1b8b0*/  F2FP.F16.F32.PACK_AB R217, RZ, R217 ;  /* 0x000000d9ffd9723e */ /* 0x000fca00000000ff */
[----:B--2---:R0:W-:Y:S04]  /*1b8c0*/  @P5 STG.E.U16 desc[UR46][R4.64+0x40], R217 ;  /* 0x000040d904005986 */ /* 0x0041e8000c10152e */
[----:B0-----:R0:W5:Y:S01]  /*1b8d0*/  LDL.LU.64 R4, [R1+0x1f0] ;  /* 0x0001f00001047983 */ /* 0x0011620000300a00 */
[----:B------:R-:W-:Y:S01]  /*1b8e0*/  LOP3.LUT P5, RZ, R17, 0x4, RZ, 0xc0, !PT ;  /* 0x0000000411ff7812 */ /* 0x000fe200078ac0ff */
[----:B------:R-:W-:Y:S03]  /*1b8f0*/  BSSY B1, `(.L_x_254) ;  /* 0x0000004000017945 */ /* 0x000fe60003800000 */
[----:B------:R-:W-:-:S13]  /*1b900*/  ISETP.GT.AND P5, PT, R0, 0x188, P5 ;  /* 0x000001880000780c */ /* 0x000fda0002fa4270 */
[----:B0-----:R-:W-:Y:S05]  /*1b910*/  @!P5 BRA `(.L_x_255) ;  /* 0x000000000004d947 */ /* 0x001fea0003800000 */
[----:B------:R0:W5:Y:S02]  /*1b920*/  LDG.E.LTC128B.U16 R216, desc[UR46][R6.64+0x42] ;  /* 0x0000422e06d87981 */ /* 0x000164000c1e1520 */
.L_x_255:
[----:B------:R-:W-:Y:S05]  /*1b930*/  BSYNC B1 ;  /* 0x0000000000017941 */ /* 0x000fea0003800000 */
.L_x_254:
[----:B-----5:R-:W-:-:S05]  /*1b940*/  HADD2.F32 R217, -RZ, R216.H0_H0 ;  /* 0x200000d8ffd97230 */ /* 0x020fca0000004100 */
[----:B------:R-:W-:-:S04]  /*1b950*/  FMUL R217, R217, R16 ;  /* 0x00000010d9d97220 */ /* 0x000fc80000400000 */
[----:B------:R-:W-:Y:S02]  /*1b960*/  FFMA R217, R219, R2, R217 ;  /* 0x00000002dbd97223 */ /* 0x000fe400000000d9 */
[----:B------:R-:W2:Y:S01]  /*1b970*/  LDL.64 R218, [R1+0x80] ;  /* 0x0000800001da7983 */ /* 0x000ea20000100a00 */
[----:B------:R-:W-:Y:S02]  /*1b980*/  BSSY B1, `(.L_x_256) ;  /* 0x0000006000017945 */ /* 0x000fe40003800000 */
[----:B------:R-:W-:-:S05]  /*1b990*/  F2FP.F16.F32.PACK_AB R217, RZ, R217 ;  /* 0x000000d9ffd9723e */ /* 0x000fca00000000ff */
[----:B--2---:R2:W-:Y:S01]  /*1b9a0*/  @P5 STG.E.U16 desc[UR46][R218.64+0x42], R217 ;  /* 0x000042d9da005986 */ /* 0x0045e2000c10152e */
[----:B------:R-:W-:-:S13]  /*1b9b0*/  ISETP.GT.AND P5, PT, R0, 0x180, P6 ;  /* 0x000001800000780c */ /* 0x000fda00037a4270 */
[----:B--2---:R-:W-:Y:S05]  /*1b9c0*/  @!P5 BRA `(.L_x_257) ;  /* 0x000000000004d947 */ /* 0x004fea0003800000 */
[----:B------:R2:W5:Y:S02]  /*1b9d0*/  LDG.E.LTC128B.U16 R216, desc[UR46][R8.64+0x50] ;  /* 0x0000502e08d87981 */ /* 0x000564000c1e1520 */
.L_x_257:
[----:B------:R-:W-:Y:S05]  /*1b9e0*/  BSYNC B1 ;  /* 0x0000000000017941 */ /* 0x000fea0003800000 */
.L_x_256:
[----:B-----5:R-:W-:Y:S01]  /*1b9f0*/  HADD2.F32 R217, -RZ, R216.H0_H0 ;  /* 0x200000d8ffd97230 */ /* 0x020fe20000004100 */
[----:B------:R-:W-:Y:S04]  /*1ba00*/  BSSY B1, `(.L_x_258) ;  /* 0x0000008000017945 */ /* 0x000fe80003800000 */
[----:B------:R-:W-:-:S04]  /*1ba10*/  FMUL R217, R217, R16 ;  /* 0x00000010d9d97220 */ /* 0x000fc80000400000 */
[----:B------:R-:W-:-:S05]  /*1ba20*/  FFMA R217, R220, R2, R217 ;  /* 0x00000002dcd97223 */ /* 0x000fca00000000d9 */
[----:B------:R-:W-:-:S05]  /*1ba30*/  F2FP.F16.F32.PACK_AB R217, RZ, R217 ;  /* 0x000000d9ffd9723e */ /* 0x000fca00000000ff */
[----:B------:R0:W-:Y:S01]  /*1ba40*/  @P5 STG.E.U16 desc[UR46][R232.64+0x50], R217 ;  /* 0x000050d9e8005986 */ /* 0x0001e2000c10152e */
[----:B------:R-:W-:-:S13]  /*1ba50*/  ISETP.GT.AND P5, PT, R0, 0x180, P4 ;  /* 0x000001800000780c */ /* 0x000fda00027a4270 */
[----:B0-----:R-:W-:Y:S05]  /*1ba60*/  @!P5 BRA `(.L_x_259) ;  /* 0x000000000004d947 */ /* 0x001fea0003800000 */
[----:B------:R0:W5:Y:S02]  /*1ba70*/  LDG.E.LTC128B.U16 R216, desc[UR46][R8.64+0x52] ;  /* 0x0000522e08d87981 */ /* 0x000164000c1e1520 */
.L_x_259:
[----:B------:R-:W-:Y:S05]  /*1ba80*/  BSYNC B1 ;  /* 0x0000000000017941 */ /* 0x000fea0003800000 */
.L_x_258:
[----:B-----5:R-:W-:Y:S01]  /*1ba90*/  HADD2.F32 R217, -RZ, R216.H0_H0 ;  /* 0x200000d8ffd97230 */ /* 0x020fe20000004100 */
[----:B------:R-:W-:Y:S01]  /*1baa0*/  ISETP.GT.AND P6, PT, R0, 0x188, P6 ;  /* 0x000001880000780c */ /* 0x000fe200037c4270 */
[----:B------:R-:W-:Y:S01]  /*1bab0*/  BSSY B1, `(.L_x_260) ;  /* 0x0000008000017945 */ /* 0x000fe20003800000 */
[----:B------:R-:W-:Y:S02]  /*1bac0*/  PRMT R218, R216, 0x7610, R218 ;  /* 0x00007610d8da7816 */ /* 0x000fe400000000da */
[----:B------:R-:W-:-:S04]  /*1bad0*/  FMUL R217, R217, R16 ;  /* 0x00000010d9d97220 */ /* 0x000fc80000400000 */
[----:B------:R-:W-:-:S05]  /*1bae0*/  FFMA R217, R221, R2, R217 ;  /* 0x00000002ddd97223 */ /* 0x000fca00000000d9 */
[----:B------:R-:W-:-:S05]  /*1baf0*/  F2FP.F16.F32.PACK_AB R217, RZ, R217 ;  /* 0x000000d9ffd9723e */ /* 0x000fca00000000ff */
[----:B------:R0:W-:Y:S01]  /*1bb00*/  @P5 STG.E.U16 desc[UR46][R232.64+0x52], R217 ;  /* 0x000052d9e8005986 */ /* 0x0001e2000c10152e */
[----:B------:R-:W-:Y:S05]  /*1bb10*/  @!P6 BRA `(.L_x_261) ;  /* 0x000000000004e947 */ /* 0x000fea0003800000 */
[----:B------:R0:W5:Y:S02]  /*1bb20*/  LDG.E.LTC128B.U16 R218, desc[UR46][R6.64+0x50] ;  /* 0x0000502e06da7981 */ /* 0x000164000c1e1520 */
.L_x_261:
[----:B------:R-:W-:Y:S05]  /*1bb30*/  BSYNC B1 ;  /* 0x0000000000017941 */ /* 0x000fea0003800000 */
.L_x_260:
[----:B------:R-:W2:Y:S01]  /*1bb40*/  LDL.LU.64 R220, [R1+0x80] ;  /* 0x0000800001dc7983 */ /* 0x000ea20000300a00 */
[----:B-----5:R-:W-:Y:S01]  /*1bb50*/  HADD2.F32 R216, -RZ, R218.H0_H0 ;  /* 0x200000daffd87230 */ /* 0x020fe20000004100 */
[----:B------:R-:W-:Y:S01]  /*1bb60*/  ISETP.GT.AND P4, PT, R0, 0x188, P4 ;  /* 0x000001880000780c */ /* 0x000fe20002784270 */
[----:B------:R-:W-:Y:S03]  /*1bb70*/  BSSY B1, `(.L_x_262) ;  /* 0x000000a000017945 */ /* 0x000fe60003800000 */
[----:B------:R-:W-:-:S04]  /*1bb80*/  FMUL R216, R216, R16 ;  /* 0x00000010d8d87220 */ /* 0x000fc80000400000 */
[----:B------:R-:W-:-:S05]  /*1bb90*/  FFMA R216, R222, R2, R216 ;  /* 0x00000002ded87223 */ /* 0x000fca00000000d8 */
[----:B------:R-:W-:-:S04]  /*1bba0*/  F2FP.F16.F32.PACK_AB R216, RZ, R216 ;  /* 0x000000d8ffd8723e */ /* 0x000fc800000000ff */
[----:B------:R-:W-:Y:S02]  /*1bbb0*/  PRMT R219, R216, 0x7610, R219 ;  /* 0x00007610d8db7816 */ /* 0x000fe400000000db */
[----:B--2---:R-:W-:Y:S01]  /*1bbc0*/  MOV R216, R220 ;  /* 0x000000dc00d87202 */ /* 0x004fe20000000f00 */
[----:B0-----:R-:W-:-:S05]  /*1bbd0*/  IMAD.MOV.U32 R217, RZ, RZ, R221 ;  /* 0x000000ffffd97224 */ /* 0x001fca00078e00dd */
[----:B------:R0:W-:Y:S01]  /*1bbe0*/  @P6 STG.E.U16 desc[UR46][R216.64+0x50], R219 ;  /* 0x000050dbd8006986 */ /* 0x0001e2000c10152e */
[----:B------:R-:W-:Y:S05]  /*1bbf0*/  @!P4 BRA `(.L_x_263) ;  /* 0x000000000004c947 */ /* 0x000fea0003800000 */
[----:B------:R2:W5:Y:S02]  /*1bc00*/  LDG.E.LTC128B.U16 R218, desc[UR46][R6.64+0x52] ;  /* 0x0000522e06da7981 */ /* 0x000564000c1e1520 */
.L_x_263:
[----:B------:R-:W-:Y:S05]  /*1bc10*/  BSYNC B1 ;  /* 0x0000000000017941 */ /* 0x000fea0003800000 */
.L_x_262:
[----:B0----5:R-:W-:Y:S01]  /*1bc20*/  HADD2.F32 R219, -RZ, R218.H0_H0 ;  /* 0x200000daffdb7230 */ /* 0x021fe20000004100 */
[----:B------:R-:W-:Y:S01]  /*1bc30*/  ISETP.GT.AND P5, PT, R0, 0x180, P3 ;  /* 0x000001800000780c */ /* 0x000fe20001fa4270 */
[----:B------:R-:W-:Y:S03]  /*1bc40*/  BSSY B1, `(.L_x_264) ;  /* 0x0000007000017945 */ /* 0x000fe60003800000 */
[----:B------:R-:W-:-:S04]  /*1bc50*/  FMUL R219, R219, R16 ;  /* 0x00000010dbdb7220 */ /* 0x000fc80000400000 */
[----:B------:R-:W-:-:S05]  /*1bc60*/  FFMA R219, R223, R2, R219 ;  /* 0x00000002dfdb7223 */ /* 0x000fca00000000db */
[----:B------:R-:W-:-:S05]  /*1bc70*/  F2FP.F16.F32.PACK_AB R219, RZ, R219 ;  /* 0x000000dbffdb723e */ /* 0x000fca00000000ff */
[----:B------:R0:W-:Y:S01]  /*1bc80*/  @P4 STG.E.U16 desc[UR46][R216.64+0x52], R219 ;  /* 0x000052dbd8004986 */ /* 0x0001e2000c10152e */
[----:B------:R-:W-:Y:S05]  /*1bc90*/  @!P5 BRA `(.L_x_265) ;  /* 0x000000000004d947 */ /* 0x000fea0003800000 */
[----:B------:R0:W5:Y:S02]  /*1bca0*/  LDG.E.LTC128B.U16 R218, desc[UR46][R8.64+0x60] ;  /* 0x0000602e08da7981 */ /* 0x000164000c1e1520 */
.L_x_265:
[----:B------:R-:W-:Y:S05]  /*1bcb0*/  BSYNC B1 ;  /* 0x0000000000017941 */ /* 0x000fea0003800000 */
.L_x_264:
        /* <DEDUP_REMOVED lines=9> */
.L_x_267:
[----:B------:R-:W-:Y:S05]  /*1bd50*/  BSYNC B1 ;  /* 0x0000000000017941 */ /* 0x000fea0003800000 */
.L_x_266:
        /* <DEDUP_REMOVED lines=9> */
.L_x_269:
[----:B------:R-:W-:Y:S05]  /*1bdf0*/  BSYNC B1 ;  /* 0x0000000000017941 */ /* 0x000fea0003800000 */
.L_x_268:
        /* <DEDUP_REMOVED lines=9> */
.L_x_271:
[----:B------:R-:W-:Y:S05]  /*1be90*/  BSYNC B1 ;  /* 0x0000000000017941 */ /* 0x000fea0003800000 */
.L_x_270:
        /* <DEDUP_REMOVED lines=9> */
.L_x_273:
[----:B------:R-:W-:Y:S05]  /*1bf30*/  BSYNC B1 ;  /* 0x0000000000017941 */ /* 0x000fea0003800000 */
.L_x_272:
        /* <DEDUP_REMOVED lines=9> */
.L_x_275:
[----:B------:R-:W-:Y:S05]  /*1bfd0*/  BSYNC B1 ;  /* 0x0000000000017941 */ /* 0x000fea0003800000 */
.L_x_274:
        /* <DEDUP_REMOVED lines=9> */
.L_x_277:
[----:B------:R-:W-:Y:S05]  /*1c070*/  BSYNC B1 ;  /* 0x0000000000017941 */ /* 0x000fea0003800000 */
.L_x_276:
        /* <DEDUP_REMOVED lines=9> */
.L_x_279:
[----:B------:R-:W-:Y:S05]  /*1c110*/  BSYNC B1 ;  /* 0x0000000000017941 */ /* 0x000fea0003800000 */
.L_x_278:
[----:B0----5:R-:W-:Y:S01]  /*1c120*/  HADD2.F32 R219, -RZ, R218.H0_H0 ;  /* 0x200000daffdb7230 */ /* 0x021fe20000004100 */
[----:B------:R-:W-:Y:S01]  /*1c130*/  ISETP.GT.AND P3, PT, R3, 0x40, PT ;  /* 0x000000400300780c */ /* 0x000fe20003f64270 */
[----:B------:R-:W-:Y:S01]  /*1c140*/  BSSY B1, `(.L_x_280) ;  /* 0x000000a000017945 */ /* 0x000fe20003800000 */
[----:B------:R-:W-:Y:S02]  /*1c150*/  LOP3.LUT R17, R17, 0xfffffffe, RZ, 0xc0, !PT ;  /* 0xfffffffe11117812 */ /* 0x000fe400078ec0ff */
[----:B------:R-:W-:Y:S01]  /*1c160*/  FMUL R220, R219, R16 ;  /* 0x00000010dbdc7220 */ /* 0x000fe20000400000 */
[----:B------:R-:W-:-:S03]  /*1c170*/  ISETP.GT.AND P1, PT, R0, RZ, P3 ;  /* 0x000000ff0000720c */ /* 0x000fc60001f24270 */
[----:B------:R-:W-:-:S05]  /*1c180*/  FFMA R220, R231, R2, R220 ;  /* 0x00000002e7dc7223 */ /* 0x000fca00000000dc */
[----:B------:R-:W-:Y:S02]  /*1c190*/  F2FP.F16.F32.PACK_AB R220, RZ, R220 ;  /* 0x000000dcffdc723e */ /* 0x000fe400000000ff */
[----:B------:R-:W-:-:S03]  /*1c1a0*/  @P3 LOP3.LUT R17, R17, 0x1, RZ, 0xfc, !PT ;  /* 0x0000000111113812 */ /* 0x000fc600078efcff */
[----:B------:R0:W-:Y:S01]  /*1c1b0*/  @P0 STG.E.U16 desc[UR46][R216.64+0x72], R220 ;  /* 0x000072dcd8000986 */ /* 0x0001e2000c10152e */
[----:B------:R-:W-:Y:S05]  /*1c1c0*/  @!P1 BRA `(.L_x_281) ;  /* 0x0000000000049947 */ /* 0x000fea0003800000 */
[----:B------:R0:W5:Y:S02]  /*1c1d0*/  LDG.E.LTC128B.U16 R218, desc[UR46][R22.64+0x80] ;  /* 0x0000802e16da7981 */ /* 0x000164000c1e1520 */
.L_x_281:
[----:B------:R-:W-:Y:S05]  /*1c1e0*/  BSYNC B1 ;  /* 0x0000000000017941 */ /* 0x000fea0003800000 */
.L_x_280:
[----:B0-----:R-:W2:Y:S01]  /*1c1f0*/  LDL.64 R220, [R1+0x100] ;  /* 0x0001000001dc7983 */ /* 0x001ea20000100a00 */
[----:B-----5:R-:W-:Y:S01]  /*1c200*/  HADD2.F32 R219, -RZ, R218.H0_H0 ;  /* 0x200000daffdb7230 */ /* 0x020fe20000004100 */
[----:B------:R-:W-:Y:S01]  /*1c210*/  ISETP.GT.AND P2, PT, R3, 0x41, PT ;  /* 0x000000410300780c */ /* 0x000fe20003f44270 */
[----:B------:R-:W-:Y:S01]  /*1c220*/  BSSY B1, `(.L_x_282) ;  /* 0x000000b000017945 */ /* 0x000fe20003800000 */
[----:B------:R-:W-:Y:S02]  /*1c230*/  LOP3.LUT R17, R17, 0xfffffffb, RZ, 0xc0, !PT ;  /* 0xfffffffb11117812 */ /* 0x000fe400078ec0ff */
[----:B------:R-:W-:Y:S01]  /*1c240*/  FMUL R219, R219, R16 ;  /* 0x00000010dbdb7220 */ /* 0x000fe20000400000 */
[----:B------:R-:W-:-:S03]  /*1c250*/  ISETP.GT.AND P0, PT, R0, RZ, P2 ;  /* 0x000000ff0000720c */ /* 0x000fc60001704270 */
[----:B------:R-:W-:Y:S01]  /*1c260*/  FFMA R219, R200, R2, R219 ;  /* 0x00000002c8db7223 */ /* 0x000fe200000000db */
[----:B------:R-:W-:-:S04]  /*1c270*/  PRMT R200, R218, 0x7610, R200 ;  /* 0x00007610dac87816 */ /* 0x000fc800000000c8 */
[----:B------:R-:W-:Y:S02]  /*1c280*/  F2FP.F16.F32.PACK_AB R219, RZ, R219 ;  /* 0x000000dbffdb723e */ /* 0x000fe400000000ff */
[----:B------:R-:W-:-:S03]  /*1c290*/  @P2 LOP3.LUT R17, R17, 0x4, RZ, 0xfc, !PT ;  /* 0x0000000411112812 */ /* 0x000fc600078efcff */
[----:B--2---:R0:W-:Y:S01]  /*1c2a0*/  @P1 STG.E.U16 desc[UR46][R220.64+0x80], R219 ;  /* 0x000080dbdc001986 */ /* 0x0041e2000c10152e */
[----:B------:R-:W-:Y:S05]  /*1c2b0*/  @!P0 BRA `(.L_x_283) ;  /* 0x0000000000048947 */ /* 0x000fea0003800000 */
[----:B------:R2:W5:Y:S02]  /*1c2c0*/  LDG.E.LTC128B.U16 R200, desc[UR46][R22.64+0x82] ;  /* 0x0000822e16c87981 */ /* 0x000564000c1e1520 */
.L_x_283:
[----:B------:R-:W-:Y:S05]  /*1c2d0*/  BSYNC B1 ;  /* 0x0000000000017941 */ /* 0x000fea0003800000 */
.L_x_282:
        /* <DEDUP_REMOVED lines=9> */
.L_x_285:
[----:B------:R-:W-:Y:S05]  /*1c370*/  BSYNC B1 ;  /* 0x0000000000017941 */ /* 0x000fea0003800000 */
.L_x_284:
[----:B-----5:R-:W-:Y:S01]  /*1c380*/  HADD2.F32 R201, -RZ, R200.H0_H0 ;  /* 0x200000c8ffc97230 */ /* 0x020fe20000004100 */
        /* <DEDUP_REMOVED lines=8> */
.L_x_287:
[----:B------:R-:W-:Y:S05]  /*1c410*/  BSYNC B1 ;  /* 0x0000000000017941 */ /* 0x000fea0003800000 */
.L_x_286:
        /* <DEDUP_REMOVED lines=12> */
.L_x_289:
[----:B------:R-:W-:Y:S05]  /*1c4e0*/  BSYNC B1 ;  /* 0x0000000000017941 */ /* 0x000fea0003800000 */
.L_x_288:
[----:B-----5:R-:W-:Y:S01]  /*1c4f0*/  HADD2.F32 R201, -RZ, R200.H0_H0 ;  /* 0x200000c8ffc97230 */ /* 0x020fe20000004100 */
[----:B------:R-:W-:Y:S01]  /*1c500*/  ISETP.GT.AND P4, PT, R3, 0x49, PT ;  /* 0x000000490300780c */ /* 0x000fe20003f84270 */
[----:B------:R-:W-:Y:S03]  /*1c510*/  BSSY B1, `(.L_x_290) ;  /* 0x0000008000017945 */ /* 0x000fe60003800000 */
[----:B------:R-:W-:Y:S01]  /*1c520*/  FMUL R201, R201, R16 ;  /* 0x00000010c9c97220 */ /* 0x000fe20000400000 */
[----:B------:R-:W-:-:S03]  /*1c530*/  ISETP.GT.AND P0, PT, R0, RZ, P4 ;  /* 0x000000ff0000720c */ /* 0x000fc60002704270 */
[----:B------:R-:W-:-:S05]  /*1c540*/  FFMA R201, R204, R2, R201 ;  /* 0x00000002ccc97223 */ /* 0x000fca00000000c9 */
[----:B------:R-:W-:-:S05]  /*1c550*/  F2FP.F16.F32.PACK_AB R201, RZ, R201 ;  /* 0x000000c9ffc9723e */ /* 0x000fca00000000ff */
[----:B------:R0:W-:Y:S01]  /*1c560*/  @P1 STG.E.U16 desc[UR46][R220.64+0x90], R201 ;  /* 0x000090c9dc001986 */ /* 0x0001e2000c10152e */
[----:B------:R-:W-:Y:S05]  /*1c570*/  @!P0 BRA `(.L_x_291) ;  /* 0x0000000000048947 */ /* 0x000fea0003800000 */
[----:B------:R0:W5:Y:S02]  /*1c580*/  LDG.E.LTC128B.U16 R200, desc[UR46][R22.64+0x92] ;  /* 0x0000922e16c87981 */ /* 0x000164000c1e1520 */
.L_x_291:
[----:B------:R-:W-:Y:S05]  /*1c590*/  BSYNC B1 ;  /* 0x0000000000017941 */ /* 0x000fea0003800000 */
.L_x_290:
        /* <DEDUP_REMOVED lines=9> */
.L_x_293:
[----:B------:R-:W-:Y:S05]  /*1c630*/  BSYNC B1 ;  /* 0x0000000000017941 */ /* 0x000fea0003800000 */
.L_x_292:
        /* <DEDUP_REMOVED lines=9> */
.L_x_295:
[----:B------:R-:W-:Y:S05]  /*1c6d0*/  BSYNC B1 ;  /* 0x0000000000017941 */ /* 0x000fea0003800000 */
.L_x_294:
[----:B0----5:R-:W-:Y:S01]  /*1c6e0*/  HADD2.F32 R201, -RZ, R200.H0_H0 ;  /* 0x200000c8ffc97230 */ /* 0x021fe20000004100 */
        /* <DEDUP_REMOVED lines=9> */
.L_x_297:
[----:B------:R-:W-:Y:S05]  /*1c780*/  BSYNC B1 ;  /* 0x0000000000017941 */ /* 0x000fea0003800000 */
.L_x_296:
[----:B-----5:R-:W-:Y:S01]  /*1c790*/  HADD2.F32 R201, -RZ, R200.H0_H0 ;  /* 0x200000c8ffc97230 */ /* 0x020fe20000004100 */
[----:B------:R-:W-:Y:S01]  /*1c7a0*/  ISETP.GT.AND P2, PT, R3, 0x51, PT ;  /* 0x000000510300780c */ /* 0x000fe20003f44270 */
[----:B------:R-:W-:Y:S03]  /*1c7b0*/  BSSY B1, `(.L_x_298) ;  /* 0x0000008000017945 */ /* 0x000fe60003800000 */
[----:B------:R-:W-:-:S04]  /*1c7c0*/  FMUL R201, R201, R16 ;  /* 0x00000010c9c97220 */ /* 0x000fc80000400000 */
[----:B------:R-:W-:-:S05]  /*1c7d0*/  FFMA R201, R208, R2, R201 ;  /* 0x00000002d0c97223 */ /* 0x000fca00000000c9 */
[----:B------:R-:W-:-:S05]  /*1c7e0*/  F2FP.F16.F32.PACK_AB R201, RZ, R201 ;  /* 0x000000c9ffc9723e */ /* 0x000fca00000000ff */
[----:B------:R0:W-:Y:S01]  /*1c7f0*/  @P0 STG.E.U16 desc[UR46][R220.64+0xa0], R201 ;  /* 0x0000a0c9dc000986 */ /* 0x0001e2000c10152e */
[----:B------:R-:W-:-:S13]  /*1c800*/  ISETP.GT.AND P0, PT, R0, RZ, P2 ;  /* 0x000000ff0000720c */ /* 0x000fda0001704270 */
[----:B0-----:R-:W-:Y:S05]  /*1c810*/  @!P0 BRA `(.L_x_299) ;  /* 0x0000000000048947 */ /* 0x001fea0003800000 */
[----:B------:R0:W5:Y:S02]  /*1c820*/  LDG.E.LTC128B.U16 R200, desc[UR46][R22.64+0xa2] ;  /* 0x0000a22e16c87981 */ /* 0x000164000c1e1520 */
.L_x_299:
[----:B------:R-:W-:Y:S05]  /*1c830*/  BSYNC B1 ;  /* 0x0000000000017941 */ /* 0x000fea0003800000 */
.L_x_298:
        /* <DEDUP_REMOVED lines=9> */
.L_x_301:
[----:B------:R-:W-:Y:S05]  /*1c8d0*/  BSYNC B1 ;  /* 0x0000000000017941 */ /* 0x000fea0003800000 */
.L_x_300:
        /* <DEDUP_REMOVED lines=9> */
.L_x_303:
[----:B------:R-:W-:Y:S05]  /*1c970*/  BSYNC B1 ;  /* 0x0000000000017941 */ /* 0x000fea0003800000 */
.L_x_302:
        /* <DEDUP_REMOVED lines=10> */
.L_x_305:
[----:B------:R-:W-:Y:S05]  /*1ca20*/  BSYNC B1 ;  /* 0x0000000000017941 */ /* 0x000fea0003800000 */
.L_x_304:
[----:B-----5:R-:W-:Y:S01]  /*1ca30*/  HADD2.F32 R201, -RZ, R200.H0_H0 ;  /* 0x200000c8ffc97230 */ /* 0x020fe20000004100 */
[----:B------:R-:W-:Y:S04]  /*1ca40*/  BSSY B1, `(.L_x_306) ;  /* 0x0000009000017945 */ /* 0x000fe80003800000 */
[----:B------:R-:W-:-:S04]  /*1ca50*/  FMUL R201, R201, R16 ;  /* 0x00000010c9c97220 */ /* 0x000fc80000400000 */
[----:B------:R-:W-:-:S05]  /*1ca60*/  FFMA R201, R212, R2, R201 ;  /* 0x00000002d4c97223 */ /* 0x000fca00000000c9 */
[----:B------:R-:W-:-:S05]  /*1ca70*/  F2FP.F16.F32.PACK_AB R201, RZ, R201 ;  /* 0x000000c9ffc9723e */ /* 0x000fca00000000ff */
[----:B------:R0:W-:Y:S01]  /*1ca80*/  @P0 STG.E.U16 desc[UR46][R220.64+0xb0], R201 ;  /* 0x0000b0c9dc000986 */ /* 0x0001e2000c10152e */
[----:B------:R-:W-:-:S04]  /*1ca90*/  ISETP.GT.AND P0, PT, R3, 0x59, PT ;  /* 0x000000590300780c */ /* 0x000fc80003f04270 */
[----:B------:R-:W-:-:S13]  /*1caa0*/  ISETP.GT.AND P5, PT, R0, RZ, P0 ;  /* 0x000000ff0000720c */ /* 0x000fda00007a4270 */
[----:B0-----:R-:W-:Y:S05]  /*1cab0*/  @!P5 BRA `(.L_x_307) ;  /* 0x000000000004d947 */ /* 0x001fea0003800000 */
[----:B------:R0:W5:Y:S02]  /*1cac0*/  LDG.E.LTC128B.U16 R200, desc[UR46][R22.64+0xb2] ;  /* 0x0000b22e16c87981 */ /* 0x000164000c1e1520 */
.L_x_307:
[----:B------:R-:W-:Y:S05]  /*1cad0*/  BSYNC B1 ;  /* 0x0000000000017941 */ /* 0x000fea0003800000 */
.L_x_306:
        /* <DEDUP_REMOVED lines=9> */
.L_x_309:
[----:B------:R-:W-:Y:S05]  /*1cb70*/  BSYNC B1 ;  /* 0x0000000000017941 */ /* 0x000fea0003800000 */
.L_x_308:
        /* <DEDUP_REMOVED lines=9> */
.L_x_311:
[----:B------:R-:W-:Y:S05]  /*1cc10*/  BSYNC B1 ;  /* 0x0000000000017941 */ /* 0x000fea0003800000 */
.L_x_310:
[----:B-----5:R-:W-:Y:S01]  /*1cc20*/  HADD2.F32 R201, -RZ, R200.H0_H0 ;  /* 0x200000c8ffc97230 */ /* 0x020fe20000004100 */
[----:B------:R-:W-:Y:S04]  /*1cc30*/  BSSY B1, `(.L_x_312) ;  /* 0x0000009000017945 */ /* 0x000fe80003800000 */
        /* <DEDUP_REMOVED lines=8> */
.L_x_313:
[----:B------:R-:W-:Y:S05]  /*1ccc0*/  BSYNC B1 ;  /* 0x0000000000017941 */ /* 0x000fea0003800000 */
.L_x_312:
[----:B------:R-:W2:Y:S01]  /*1ccd0*/  LDL.64 R204, [R1+0x140] ;  /* 0x0001400001cc7983 */ /* 0x000ea20000100a00 */
[----:B-----5:R-:W-:Y:S01]  /*1cce0*/  HADD2.F32 R201, -RZ, R200.H0_H0 ;  /* 0x200000c8ffc97230 */ /* 0x020fe20000004100 */
[----:B------:R-:W-:Y:S04]  /*1ccf0*/  BSSY B1, `(.L_x_314) ;  /* 0x0000009000017945 */ /* 0x000fe80003800000 */
[----:B------:R-:W-:-:S04]  /*1cd00*/  FMUL R201, R201, R16 ;  /* 0x00000010c9c97220 */ /* 0x000fc80000400000 */
[----:B------:R-:W-:-:S05]  /*1cd10*/  FFMA R201, R184, R2, R201 ;  /* 0x00000002b8c97223 */ /* 0x000fca00000000c9 */
[----:B------:R-:W-:-:S05]  /*1cd20*/  F2FP.F16.F32.PACK_AB R201, RZ, R201 ;  /* 0x000000c9ffc9723e */ /* 0x000fca00000000ff */
[----:B--2---:R2:W-:Y:S01]  /*1cd30*/  @P5 STG.E.U16 desc[UR46][R204.64+0x80], R201 ;  /* 0x000080c9cc005986 */ /* 0x0045e2000c10152e */
[----:B------:R-:W-:-:S04]  /*1cd40*/  LOP3.LUT P5, RZ, R17, 0x4, RZ, 0xc0, !PT ;  /* 0x0000000411ff7812 */ /* 0x000fc800078ac0ff */
[----:B------:R-:W-:-:S13]  /*1cd50*/  ISETP.GT.AND P5, PT, R0, 0x80, P5 ;  /* 0x000000800000780c */ /* 0x000fda0002fa4270 */
[----:B--2---:R-:W-:Y:S05]  /*1cd60*/  @!P5 BRA `(.L_x_315) ;  /* 0x000000000004d947 */ /* 0x004fea0003800000 */
[----:B------:R2:W5:Y:S02]  /*1cd70*/  LDG.E.LTC128B.U16 R200, desc[UR46][R18.64+0x82] ;  /* 0x0000822e12c87981 */ /* 0x000564000c1e1520 */
.L_x_315:
[----:B------:R-:W-:Y:S05]  /*1cd80*/  BSYNC B1 ;  /* 0x0000000000017941 */ /* 0x000fea0003800000 */
.L_x_314:
        /* <DEDUP_REMOVED lines=10> */
.L_x_317:
[----:B------:R-:W-:Y:S05]  /*1ce30*/  BSYNC B1 ;  /* 0x0000000000017941 */ /* 0x000fea0003800000 */
.L_x_316:
        /* <DEDUP_REMOVED lines=11> */
.L_x_319:
[----:B------:R-:W-:Y:S05]  /*1cef0*/  BSYNC B1 ;  /* 0x0000000000017941 */ /* 0x000fea0003800000 */
.L_x_318:
        /* <DEDUP_REMOVED lines=9> */
.L_x_321:
[----:B------:R-:W-:Y:S05]  /*1cf90*/  BSYNC B1 ;  /* 0x0000000000017941 */ /* 0x000fea0003800000 */
.L_x_320:
        /* <DEDUP_REMOVED lines=9> */
.L_x_323:
[----:B------:R-:W-:Y:S05]  /*1d030*/  BSYNC B1 ;  /* 0x0000000000017941 */ /* 0x000fea0003800000 */
.L_x_322:
        /* <DEDUP_REMOVED lines=9> */
.L_x_325:
[----:B------:R-:W-:Y:S05]  /*1d0d0*/  BSYNC B1 ;  /* 0x0000000000017941 */ /* 0x000fea0003800000 */
.L_x_324:
        /* <DEDUP_REMOVED lines=9> */
.L_x_327:
[----:B------:R-:W-:Y:S05]  /*1d170*/  BSYNC B1 ;  /* 0x0000000000017941 */ /* 0x000fea0003800000 */
.L_x_326:
        /* <DEDUP_REMOVED lines=9> */
.L_x_329:
[----:B------:R-:W-:Y:S05]  /*1d210*/  BSYNC B1 ;  /* 0x0000000000017941 */ /* 0x000fea0003800000 */
.L_x_328:
        /* <DEDUP_REMOVED lines=9> */
.L_x_331:
[----:B------:R-:W-:Y:S05]  /*1d2b0*/  BSYNC B1 ;  /* 0x0000000000017941 */ /* 0x000fea0003800000 */
.L_x_330:
        /* <DEDUP_REMOVED lines=9> */
.L_x_333:
[----:B------:R-:W-:Y:S05]  /*1d350*/  BSYNC B1 ;  /* 0x0000000000017941 */ /* 0x000fea0003800000 */
.L_x_332:
        /* <DEDUP_REMOVED lines=9> */
.L_x_335:
[----:B------:R-:W-:Y:S05]  /*1d3f0*/  BSYNC B1 ;  /* 0x0000000000017941 */ /* 0x000fea0003800000 */
.L_x_334:
        /* <DEDUP_REMOVED lines=9> */
.L_x_337:
[----:B------:R-:W-:Y:S05]  /*1d490*/  BSYNC B1 ;  /* 0x0000000000017941 */ /* 0x000fea0003800000 */
.L_x_336:
        /* <DEDUP_REMOVED lines=9> */
.L_x_339:
[----:B------:R-:W-:Y:S05]  /*1d530*/  BSYNC B1 ;  /* 0x0000000000017941 */ /* 0x000fea0003800000 */
.L_x_338:
        /* <DEDUP_REMOVED lines=9> */
.L_x_341:
[----:B------:R-:W-:Y:S05]  /*1d5d0*/  BSYNC B1 ;  /* 0x0000000000017941 */ /* 0x000fea0003800000 */
.L_x_340:
        /* <DEDUP_REMOVED lines=9> */
.L_x_343:
[----:B------:R-:W-:Y:S05]  /*1d670*/  BSYNC B1 ;  /* 0x0000000000017941 */ /* 0x000fea0003800000 */
.L_x_342:
        /* <DEDUP_REMOVED lines=10> */
.L_x_345:
[----:B------:R-:W-:Y:S05]  /*1d720*/  BSYNC B1 ;  /* 0x0000000000017941 */ /* 0x000fea0003800000 */
.L_x_344:
        /* <DEDUP_REMOVED lines=10> */
.L_x_347:
[----:B------:R-:W-:Y:S05]  /*1d7d0*/  BSYNC B1 ;  /* 0x0000000000017941 */ /* 0x000fea0003800000 */
.L_x_346:
        /* <DEDUP_REMOVED lines=10> */
.L_x_349:
[----:B------:R-:W-:Y:S05]  /*1d880*/  BSYNC B1 ;  /* 0x0000000000017941 */ /* 0x000fea0003800000 */
.L_x_348:
        /* <DEDUP_REMOVED lines=10> */
.L_x_351:
[----:B------:R-:W-:Y:S05]  /*1d930*/  BSYNC B1 ;  /* 0x0000000000017941 */ /* 0x000fea0003800000 */
.L_x_350:
        /* <DEDUP_REMOVED lines=9> */
.L_x_353:
[----:B------:R-:W-:Y:S05]  /*1d9d0*/  BSYNC B1 ;  /* 0x0000000000017941 */ /* 0x000fea0003800000 */
.L_x_352:
        /* <DEDUP_REMOVED lines=9> */
.L_x_355:
[----:B------:R-:W-:Y:S05]  /*1da70*/  BSYNC B1 ;  /* 0x0000000000017941 */ /* 0x000fea0003800000 */
.L_x_354:
        /* <DEDUP_REMOVED lines=9> */
.L_x_357:
[----:B------:R-:W-:Y:S05]  /*1db10*/  BSYNC B1 ;  /* 0x0000000000017941 */ /* 0x000fea0003800000 */
.L_x_356:
        /* <DEDUP_REMOVED lines=9> */
.L_x_359:
[----:B------:R-:W-:Y:S05]  /*1dbb0*/  BSYNC B1 ;  /* 0x0000000000017941 */ /* 0x000fea0003800000 */
.L_x_358:
        /* <DEDUP_REMOVED lines=9> */
.L_x_361:
[----:B------:R-:W-:Y:S05]  /*1dc50*/  BSYNC B1 ;  /* 0x0000000000017941 */ /* 0x000fea0003800000 */
.L_x_360:
        /* <DEDUP_REMOVED lines=9> */
.L_x_363:
[----:B------:R-:W-:Y:S05]  /*1dcf0*/  BSYNC B1 ;  /* 0x0000000000017941 */ /* 0x000fea0003800000 */
.L_x_362:
        /* <DEDUP_REMOVED lines=9> */
.L_x_365:
[----:B------:R-:W-:Y:S05]  /*1dd90*/  BSYNC B1 ;  /* 0x0000000000017941 */ /* 0x000fea0003800000 */
.L_x_364:
        /* <DEDUP_REMOVED lines=9> */
.L_x_367:
[----:B------:R-:W-:Y:S05]  /*1de30*/  BSYNC B1 ;  /* 0x0000000000017941 */ /* 0x000fea0003800000 */
.L_x_366:
        /* <DEDUP_REMOVED lines=9> */
.L_x_369:
[----:B------:R-:W-:Y:S05]  /*1ded0*/  BSYNC B1 ;  /* 0x0000000000017941 */ /* 0x000fea0003800000 */
.L_x_368:
        /* <DEDUP_REMOVED lines=9> */
.L_x_371:
[----:B------:R-:W-:Y:S05]  /*1df70*/  BSYNC B1 ;  /* 0x0000000000017941 */ /* 0x000fea0003800000 */
.L_x_370:
        /* <DEDUP_REMOVED lines=9> */
.L_x_373:
[----:B------:R-:W-:Y:S05]  /*1e010*/  BSYNC B1 ;  /* 0x0000000000017941 */ /* 0x000fea0003800000 */
.L_x_372:
        /* <DEDUP_REMOVED lines=9> */
.L_x_375:
[----:B------:R-:W-:Y:S05]  /*1e0b0*/  BSYNC B1 ;  /* 0x0000000000017941 */ /* 0x000fea0003800000 */
.L_x_374:
        /* <DEDUP_REMOVED lines=10> */
.L_x_377:
[----:B------:R-:W-:Y:S05]  /*1e160*/  BSYNC B1 ;  /* 0x0000000000017941 */ /* 0x000fea0003800000 */
.L_x_376:
        /* <DEDUP_REMOVED lines=10> */
.L_x_379:
[----:B------:R-:W-:Y:S05]  /*1e210*/  BSYNC B1 ;  /* 0x0000000000017941 */ /* 0x000fea0003800000 */
.L_x_378:
        /* <DEDUP_REMOVED lines=10> */
.L_x_381:
[----:B------:R-:W-:Y:S05]  /*1e2c0*/  BSYNC B1 ;  /* 0x0000000000017941 */ /* 0x000fea0003800000 */
.L_x_380:
        /* <DEDUP_REMOVED lines=10> */
.L_x_383:
[----:B------:R-:W-:Y:S05]  /*1e370*/  BSYNC B1 ;  /* 0x0000000000017941 */ /* 0x000fea0003800000 */
.L_x_382:
        /* <DEDUP_REMOVED lines=9> */
.L_x_385:
[----:B------:R-:W-:Y:S05]  /*1e410*/  BSYNC B1 ;  /* 0x0000000000017941 */ /* 0x000fea0003800000 */
.L_x_384:
        /* <DEDUP_REMOVED lines=9> */
.L_x_387:
[----:B------:R-:W-:Y:S05]  /*1e4b0*/  BSYNC B1 ;  /* 0x0000000000017941 */ /* 0x000fea0003800000 */
.L_x_386:
        /* <DEDUP_REMOVED lines=9> */
.L_x_389:
[----:B------:R-:W-:Y:S05]  /*1e550*/  BSYNC B1 ;  /* 0x0000000000017941 */ /* 0x000fea0003800000 */
.L_x_388:
        /* <DEDUP_REMOVED lines=9> */
.L_x_391:
[----:B------:R-:W-:Y:S05]  /*1e5f0*/  BSYNC B1 ;  /* 0x0000000000017941 */ /* 0x000fea0003800000 */
.L_x_390:
        /* <DEDUP_REMOVED lines=9> */
.L_x_393:
[----:B------:R-:W-:Y:S05]  /*1e690*/  BSYNC B1 ;  /* 0x0000000000017941 */ /* 0x000fea0003800000 */
.L_x_392:
        /* <DEDUP_REMOVED lines=9> */
.L_x_395:
[----:B------:R-:W-:Y:S05]  /*1e730*/  BSYNC B1 ;  /* 0x0000000000017941 */ /* 0x000fea0003800000 */
.L_x_394:
        /* <DEDUP_REMOVED lines=9> */
.L_x_397:
[----:B------:R-:W-:Y:S05]  /*1e7d0*/  BSYNC B1 ;  /* 0x0000000000017941 */ /* 0x000fea0003800000 */
.L_x_396:
        /* <DEDUP_REMOVED lines=9> */
.L_x_399:
[----:B------:R-:W-:Y:S05]  /*1e870*/  BSYNC B1 ;  /* 0x0000000000017941 */ /* 0x000fea0003800000 */
.L_x_398:
        /* <DEDUP_REMOVED lines=9> */
.L_x_401:
[----:B------:R-:W-:Y:S05]  /*1e910*/  BSYNC B1 ;  /* 0x0000000000017941 */ /* 0x000fea0003800000 */
.L_x_400:
        /* <DEDUP_REMOVED lines=9> */
.L_x_403:
[----:B------:R-:W-:Y:S05]  /*1e9b0*/  BSYNC B1 ;  /* 0x0000000000017941 */ /* 0x000fea0003800000 */
.L_x_402:
        /* <DEDUP_REMOVED lines=9> */
.L_x_405:
[----:B------:R-:W-:Y:S05]  /*1ea50*/  BSYNC B1 ;  /* 0x0000000000017941 */ /* 0x000fea0003800000 */
.L_x_404:
        /* <DEDUP_REMOVED lines=9> */
.L_x_407:
[----:B------:R-:W-:Y:S05]  /*1eaf0*/  BSYNC B1 ;  /* 0x0000000000017941 */ /* 0x000fea0003800000 */
.L_x_406:
[----:B0----5:R-:W-:Y:S01]  /*1eb00*/  HADD2.F32 R153, -RZ, R200.H0_H0 ;  /* 0x200000c8ff997230 */ /* 0x021fe20000004100 */
[----:B------:R-:W-:Y:S01]  /*1eb10*/  ISETP.GT.AND P3, PT, R3, 0x60, PT ;  /* 0x000000600300780c */ /* 0x000fe20003f64270 */
[----:B------:R-:W-:Y:S03]  /*1eb20*/  BSSY B1, `(.L_x_408) ;  /* 0x0000009000017945 */ /* 0x000fe60003800000 */
[----:B------:R-:W-:Y:S01]  /*1eb30*/  FMUL R152, R153, R16 ;  /* 0x0000001099987220 */ /* 0x000fe20000400000 */
[----:B------:R-:W-:-:S03]  /*1eb40*/  ISETP.GT.AND P1, PT, R0, RZ, P3 ;  /* 0x000000ff0000720c */ /* 0x000fc60001f24270 */
[----:B------:R-:W-:-:S05]  /*1eb50*/  FFMA R152, R167, R2, R152 ;  /* 0x00000002a7987223 */ /* 0x000fca0000000098 */
[----:B------:R-:W-:Y:S02]  /*1eb60*/  F2FP.F16.F32.PACK_AB R153, RZ, R152 ;  /* 0x00000098ff99723e */ /* 0x000fe400000000ff */
[----:B------:R-:W-:-:S03]  /*1eb70*/  P2R R152, PR, RZ, 0x8 ;  /* 0x00000008ff987803 */ /* 0x000fc60000000000 */
[----:B------:R0:W-:Y:S01]  /*1eb80*/  @P0 STG.E.U16 desc[UR46][R216.64+0xb2], R153 ;  /* 0x0000b299d8000986 */ /* 0x0001e2000c10152e */
[----:B------:R-:W-:Y:S05]  /*1eb90*/  @!P1 BRA `(.L_x_409) ;  /* 0x0000000000049947 */ /* 0x000fea0003800000 */
[----:B------:R0:W5:Y:S02]  /*1eba0*/  LDG.E.LTC128B.U16 R200, desc[UR46][R22.64+0xc0] ;  /* 0x0000c02e16c87981 */ /* 0x000164000c1e1520 */
.L_x_409:
[----:B------:R-:W-:Y:S05]  /*1ebb0*/  BSYNC B1 ;  /* 0x0000000000017941 */ /* 0x000fea0003800000 */
.L_x_408:
[----:B0----5:R-:W-:Y:S01]  /*1ebc0*/  HADD2.F32 R153, -RZ, R200.H0_H0 ;  /* 0x200000c8ff997230 */ /* 0x021fe20000004100 */
[----:B------:R-:W-:Y:S01]  /*1ebd0*/  ISETP.GT.AND P2, PT, R3, 0x61, PT ;  /* 0x000000610300780c */ /* 0x000fe20003f44270 */
[----:B------:R-:W-:Y:S03]  /*1ebe0*/  BSSY B1, `(.L_x_410) ;  /* 0x0000009000017945 */ /* 0x000fe60003800000 */
[----:B------:R-:W-:Y:S01]  /*1ebf0*/  FMUL R153, R153, R16 ;  /* 0x0000001099997220 */ /* 0x000fe20000400000 */
[----:B------:R-:W-:Y:S02]  /*1ec00*/  ISETP.GT.AND P0, PT, R0, RZ, P2 ;  /* 0x000000ff0000720c */ /* 0x000fe40001704270 */
[----:B------:R-:W-:Y:S01]  /*1ec10*/  P2R R154, PR, RZ, 0x4 ;  /* 0x00000004ff9a7803 */ /* 0x000fe20000000000 */
[----:B------:R-:W-:-:S05]  /*1ec20*/  FFMA R153, R136, R2, R153 ;  /* 0x0000000288997223 */ /* 0x000fca0000000099 */
[----:B------:R-:W-:-:S05]  /*1ec30*/  F2FP.F16.F32.PACK_AB R153, RZ, R153 ;  /* 0x00000099ff99723e */ /* 0x000fca00000000ff */
[----:B------:R0:W-:Y:S01]  /*1ec40*/  @P1 STG.E.U16 desc[UR46][R220.64+0xc0], R153 ;  /* 0x0000c099dc001986 */ /* 0x0001e2000c10152e */
[----:B------:R-:W-:Y:S05]  /*1ec50*/  @!P0 BRA `(.L_x_411) ;  /* 0x0000000000048947 */ /* 0x000fea0003800000 */
[----:B------:R0:W5:Y:S02]  /*1ec60*/  LDG.E.LTC128B.U16 R200, desc[UR46][R22.64+0xc2] ;  /* 0x0000c22e16c87981 */ /* 0x000164000c1e1520 */
.L_x_411:
[----:B------:R-:W-:Y:S05]  /*1ec70*/  BSYNC B1 ;  /* 0x0000000000017941 */ /* 0x000fea0003800000 */
.L_x_410:
        /* <DEDUP_REMOVED lines=9> */
.L_x_413:
[----:B------:R-:W-:Y:S05]  /*1ed10*/  BSYNC B1 ;  /* 0x0000000000017941 */ /* 0x000fea0003800000 */
.L_x_412:
        /* <DEDUP_REMOVED lines=9> */
.L_x_415:
[----:B------:R-:W-:Y:S05]  /*1edb0*/  BSYNC B1 ;  /* 0x0000000000017941 */ /* 0x000fea0003800000 */
.L_x_414:
        /* <DEDUP_REMOVED lines=10> */
.L_x_417:
[----:B------:R-:W-:Y:S05]  /*1ee60*/  BSYNC B1 ;  /* 0x0000000000017941 */ /* 0x000fea0003800000 */
.L_x_416:
        /* <DEDUP_REMOVED lines=10> */
.L_x_419:
[----:B------:R-:W-:Y:S05]  /*1ef10*/  BSYNC B1 ;  /* 0x0000000000017941 */ /* 0x000fea0003800000 */
.L_x_418:
        /* <DEDUP_REMOVED lines=9> */
.L_x_421:
[----:B------:R-:W-:Y:S05]  /*1efb0*/  BSYNC B1 ;  /* 0x0000000000017941 */ /* 0x000fea0003800000 */
.L_x_420:
        /* <DEDUP_REMOVED lines=9> */
.L_x_423:
[----:B------:R-:W-:Y:S05]  /*1f050*/  BSYNC B1 ;  /* 0x0000000000017941 */ /* 0x000fea0003800000 */
.L_x_422:
        /* <DEDUP_REMOVED lines=10> */
.L_x_425:
[----:B------:R-:W-:Y:S05]  /*1f100*/  BSYNC B1 ;  /* 0x0000000000017941 */ /* 0x000fea0003800000 */
.L_x_424:
        /* <DEDUP_REMOVED lines=10> */
.L_x_427:
[----:B------:R-:W-:Y:S05]  /*1f1b0*/  BSYNC B1 ;  /* 0x0000000000017941 */ /* 0x000fea0003800000 */
.L_x_426:
        /* <DEDUP_REMOVED lines=9> */
.L_x_429:
[----:B------:R-:W-:Y:S05]  /*1f250*/  BSYNC B1 ;  /* 0x0000000000017941 */ /* 0x000fea0003800000 */
.L_x_428:
        /* <DEDUP_REMOVED lines=9> */
.L_x_431:
[----:B------:R-:W-:Y:S05]  /*1f2f0*/  BSYNC B1 ;  /* 0x0000000000017941 */ /* 0x000fea0003800000 */
.L_x_430:
        /* <DEDUP_REMOVED lines=10> */
.L_x_433:
[----:B------:R-:W-:Y:S05]  /*1f3a0*/  BSYNC B1 ;  /* 0x0000000000017941 */ /* 0x000fea0003800000 */
.L_x_432:
        /* <DEDUP_REMOVED lines=10> */
.L_x_435:
[----:B------:R-:W-:Y:S05]  /*1f450*/  BSYNC B1 ;  /* 0x0000000000017941 */ /* 0x000fea0003800000 */
.L_x_434:
        /* <DEDUP_REMOVED lines=9> */
.L_x_437:
[----:B------:R-:W-:Y:S05]  /*1f4f0*/  BSYNC B1 ;  /* 0x0000000000017941 */ /* 0x000fea0003800000 */
.L_x_436:
        /* <DEDUP_REMOVED lines=9> */
.L_x_439:
[----:B------:R-:W-:Y:S05]  /*1f590*/  BSYNC B1 ;  /* 0x0000000000017941 */ /* 0x000fea0003800000 */
.L_x_438:
[----:B-----5:R-:W-:Y:S01]  /*1f5a0*/  HADD2.F32 R137, -RZ, R200.H0_H0 ;  /* 0x200000c8ff897230 */ /* 0x020fe20000004100 */
[----:B------:R-:W-:Y:S04]  /*1f5b0*/  BSSY B1, `(.L_x_440) ;  /* 0x0000009000017945 */ /* 0x000fe80003800000 */
[----:B------:R-:W-:-:S04]  /*1f5c0*/  FMUL R136, R137, R16 ;  /* 0x0000001089887220 */ /* 0x000fc80000400000 */
[----:B------:R-:W-:-:S05]  /*1f5d0*/  FFMA R136, R151, R2, R136 ;  /* 0x0000000297887223 */ /* 0x000fca0000000088 */
[----:B------:R-:W-:-:S05]  /*1f5e0*/  F2FP.F16.F32.PACK_AB R136, RZ, R136 ;  /* 0x00000088ff88723e */ /* 0x000fca00000000ff */
[----:B------:R0:W-:Y:S01]  /*1f5f0*/  @P5 STG.E.U16 desc[UR46][R4.64+0xf2], R136 ;  /* 0x0000f28804005986 */ /* 0x0001e2000c10152e */
[----:B------:R-:W-:-:S04]  /*1f600*/  ISETP.NE.AND P5, PT, R152, RZ, PT ;  /* 0x000000ff9800720c */ /* 0x000fc80003fa5270 */
[----:B------:R-:W-:-:S13]  /*1f610*/  ISETP.GT.AND P5, PT, R0, 0x80, P5 ;  /* 0x000000800000780c */ /* 0x000fda0002fa4270 */
[----:B0-----:R-:W-:Y:S05]  /*1f620*/  @!P5 BRA `(.L_x_441) ;  /* 0x000000000004d947 */ /* 0x001fea0003800000 */
[----:B------:R0:W5:Y:S02]  /*1f630*/  LDG.E.LTC128B.U16 R200, desc[UR46][R18.64+0xc0] ;  /* 0x0000c02e12c87981 */ /* 0x000164000c1e1520 */
.L_x_441:
[----:B------:R-:W-:Y:S05]  /*1f640*/  BSYNC B1 ;  /* 0x0000000000017941 */ /* 0x000fea0003800000 */
.L_x_440:
        /* <DEDUP_REMOVED lines=10> */
.L_x_443:
[----:B------:R-:W-:Y:S05]  /*1f6f0*/  BSYNC B1 ;  /* 0x0000000000017941 */ /* 0x000fea0003800000 */
.L_x_442:
        /* <DEDUP_REMOVED lines=10> */
.L_x_445:
[----:B------:R-:W-:Y:S05]  /*1f7a0*/  BSYNC B1 ;  /* 0x0000000000017941 */ /* 0x000fea0003800000 */
.L_x_444:
        /* <DEDUP_REMOVED lines=10> */
.L_x_447:
[----:B------:R-:W-:Y:S05]  /*1f850*/  BSYNC B1 ;  /* 0x0000000000017941 */ /* 0x000fea0003800000 */
.L_x_446:
        /* <DEDUP_REMOVED lines=9> */
.L_x_449:
[----:B------:R-:W-:Y:S05]  /*1f8f0*/  BSYNC B1 ;  /* 0x0000000000017941 */ /* 0x000fea0003800000 */
.L_x_448:
        /* <DEDUP_REMOVED lines=9> */
.L_x_451:
[----:B------:R-:W-:Y:S05]  /*1f990*/  BSYNC B1 ;  /* 0x0000000000017941 */ /* 0x000fea0003800000 */
.L_x_450:
        /* <DEDUP_REMOVED lines=9> */
.L_x_453:
[----:B------:R-:W-:Y:S05]  /*1fa30*/  BSYNC B1 ;  /* 0x0000000000017941 */ /* 0x000fea0003800000 */
.L_x_452:
        /* <DEDUP_REMOVED lines=9> */
.L_x_455:
[----:B------:R-:W-:Y:S05]  /*1fad0*/  BSYNC B1 ;  /* 0x0000000000017941 */ /* 0x000fea0003800000 */
.L_x_454:
        /* <DEDUP_REMOVED lines=9> */
.L_x_457:
[----:B------:R-:W-:Y:S05]  /*1fb70*/  BSYNC B1 ;  /* 0x0000000000017941 */ /* 0x000fea0003800000 */
.L_x_456:
        /* <DEDUP_REMOVED lines=9> */
.L_x_459:
[----:B------:R-:W-:Y:S05]  /*1fc10*/  BSYNC B1 ;  /* 0x0000000000017941 */ /* 0x000fea0003800000 */
.L_x_458:
        /* <DEDUP_REMOVED lines=9> */
.L_x_461:
[----:B------:R-:W-:Y:S05]  /*1fcb0*/  BSYNC B1 ;  /* 0x0000000000017941 */ /* 0x000fea0003800000 */
.L_x_460:
        /* <DEDUP_REMOVED lines=9> */
.L_x_463:
[----:B------:R-:W-:Y:S05]  /*1fd50*/  BSYNC B1 ;  /* 0x0000000000017941 */ /* 0x000fea0003800000 */
.L_x_462:
        /* <DEDUP_REMOVED lines=9> */
.L_x_465:
[----:B------:R-:W-:Y:S05]  /*1fdf0*/  BSYNC B1 ;  /* 0x0000000000017941 */ /* 0x000fea0003800000 */
.L_x_464:
        /* <DEDUP_REMOVED lines=9> */
.L_x_467:
[----:B------:R-:W-:Y:S05]  /*1fe90*/  BSYNC B1 ;  /* 0x0000000000017941 */ /* 0x000fea0003800000 */
.L_x_466:
        /* <DEDUP_REMOVED lines=9> */
.L_x_469:
[----:B------:R-:W-:Y:S05]  /*1ff30*/  BSYNC B1 ;  /* 0x0000000000017941 */ /* 0x000fea0003800000 */
.L_x_468:
        /* <DEDUP_REMOVED lines=9> */
.L_x_471:
[----:B------:R-:W-:Y:S05]  /*1ffd0*/  BSYNC B1 ;  /* 0x0000000000017941 */ /* 0x000fea0003800000 */
.L_x_470:
        /* <DEDUP_REMOVED lines=10> */
.L_x_473:
[----:B------:R-:W-:Y:S05]  /*20080*/  BSYNC B1 ;  /* 0x0000000000017941 */ /* 0x000fea0003800000 */
.L_x_472:
        /* <DEDUP_REMOVED lines=10> */
.L_x_475:
[----:B------:R-:W-:Y:S05]  /*20130*/  BSYNC B1 ;  /* 0x0000000000017941 */ /* 0x000fea0003800000 */
.L_x_474:
        /* <DEDUP_REMOVED lines=10> */
.L_x_477:
[----:B------:R-:W-:Y:S05]  /*201e0*/  BSYNC B1 ;  /* 0x0000000000017941 */ /* 0x000fea0003800000 */
.L_x_476:
        /* <DEDUP_REMOVED lines=10> */
.L_x_479:
[----:B------:R-:W-:Y:S05]  /*20290*/  BSYNC B1 ;  /* 0x0000000000017941 */ /* 0x000fea0003800000 */
.L_x_478:
        /* <DEDUP_REMOVED lines=9> */
.L_x_481:
[----:B------:R-:W-:Y:S05]  /*20330*/  BSYNC B1 ;  /* 0x0000000000017941 */ /* 0x000fea0003800000 */
.L_x_480:
        /* <DEDUP_REMOVED lines=9> */
.L_x_483:
[----:B------:R-:W-:Y:S05]  /*203d0*/  BSYNC B1 ;  /* 0x0000000000017941 */ /* 0x000fea0003800000 */
.L_x_482:
        /* <DEDUP_REMOVED lines=9> */
.L_x_485:
[----:B------:R-:W-:Y:S05]  /*20470*/  BSYNC B1 ;  /* 0x0000000000017941 */ /* 0x000fea0003800000 */
.L_x_484:
        /* <DEDUP_REMOVED lines=9> */
.L_x_487:
[----:B------:R-:W-:Y:S05]  /*20510*/  BSYNC B1 ;  /* 0x0000000000017941 */ /* 0x000fea0003800000 */
.L_x_486:
        /* <DEDUP_REMOVED lines=9> */
.L_x_489:
[----:B------:R-:W-:Y:S05]  /*205b0*/  BSYNC B1 ;  /* 0x0000000000017941 */ /* 0x000fea0003800000 */
.L_x_488:
        /* <DEDUP_REMOVED lines=9> */
.L_x_491:
[----:B------:R-:W-:Y:S05]  /*20650*/  BSYNC B1 ;  /* 0x0000000000017941 */ /* 0x000fea0003800000 */
.L_x_490:
        /* <DEDUP_REMOVED lines=9> */
.L_x_493:
[----:B------:R-:W-:Y:S05]  /*206f0*/  BSYNC B1 ;  /* 0x0000000000017941 */ /* 0x000fea0003800000 */
.L_x_492:
        /* <DEDUP_REMOVED lines=9> */
.L_x_495:
[----:B------:R-:W-:Y:S05]  /*20790*/  BSYNC B1 ;  /* 0x0000000000017941 */ /* 0x000fea0003800000 */
.L_x_494:
        /* <DEDUP_REMOVED lines=9> */
.L_x_497:
[----:B------:R-:W-:Y:S05]  /*20830*/  BSYNC B1 ;  /* 0x0000000000017941 */ /* 0x000fea0003800000 */
.L_x_496:
        /* <DEDUP_REMOVED lines=9> */
.L_x_499:
[----:B------:R-:W-:Y:S05]  /*208d0*/  BSYNC B1 ;  /* 0x0000000000017941 */ /* 0x000fea0003800000 */
.L_x_498:
        /* <DEDUP_REMOVED lines=9> */
.L_x_501:
[----:B------:R-:W-:Y:S05]  /*20970*/  BSYNC B1 ;  /* 0x0000000000017941 */ /* 0x000fea0003800000 */
.L_x_500:
        /* <DEDUP_REMOVED lines=9> */
.L_x_503:
[----:B------:R-:W-:Y:S05]  /*20a10*/  BSYNC B1 ;  /* 0x0000000000017941 */ /* 0x000fea0003800000 */
.L_x_502:
        /* <DEDUP_REMOVED lines=10> */
.L_x_505:
[----:B------:R-:W-:Y:S05]  /*20ac0*/  BSYNC B1 ;  /* 0x0000000000017941 */ /* 0x000fea0003800000 */
.L_x_504:
        /* <DEDUP_REMOVED lines=10> */
.L_x_507:
[----:B------:R-:W-:Y:S05]  /*20b70*/  BSYNC B1 ;  /* 0x0000000000017941 */ /* 0x000fea0003800000 */
.L_x_506:
        /* <DEDUP_REMOVED lines=10> */
.L_x_509:
[----:B------:R-:W-:Y:S05]  /*20c20*/  BSYNC B1 ;  /* 0x0000000000017941 */ /* 0x000fea0003800000 */
.L_x_508:
        /* <DEDUP_REMOVED lines=10> */
.L_x_511:
[----:B------:R-:W-:Y:S05]  /*20cd0*/  BSYNC B1 ;  /* 0x0000000000017941 */ /* 0x000fea0003800000 */
.L_x_510:
        /* <DEDUP_REMOVED lines=9> */
.L_x_513:
[----:B------:R-:W-:Y:S05]  /*20d70*/  BSYNC B1 ;  /* 0x0000000000017941 */ /* 0x000fea0003800000 */
.L_x_512:
        /* <DEDUP_REMOVED lines=9> */
.L_x_515:
[----:B------:R-:W-:Y:S05]  /*20e10*/  BSYNC B1 ;  /* 0x0000000000017941 */ /* 0x000fea0003800000 */
.L_x_514:
        /* <DEDUP_REMOVED lines=9> */
.L_x_517:
[----:B------:R-:W-:Y:S05]  /*20eb0*/  BSYNC B1 ;  /* 0x0000000000017941 */ /* 0x000fea0003800000 */
.L_x_516:
        /* <DEDUP_REMOVED lines=9> */
.L_x_519:
[----:B------:R-:W-:Y:S05]  /*20f50*/  BSYNC B1 ;  /* 0x0000000000017941 */ /* 0x000fea0003800000 */
.L_x_518:
        /* <DEDUP_REMOVED lines=9> */
.L_x_521:
[----:B------:R-:W-:Y:S05]  /*20ff0*/  BSYNC B1 ;  /* 0x0000000000017941 */ /* 0x000fea0003800000 */
.L_x_520:
        /* <DEDUP_REMOVED lines=9> */
.L_x_523:
[----:B------:R-:W-:Y:S05]  /*21090*/  BSYNC B1 ;  /* 0x0000000000017941 */ /* 0x000fea0003800000 */
.L_x_522:
        /* <DEDUP_REMOVED lines=9> */
.L_x_525:
[----:B------:R-:W-:Y:S05]  /*21130*/  BSYNC B1 ;  /* 0x0000000000017941 */ /* 0x000fea0003800000 */
.L_x_524:
        /* <DEDUP_REMOVED lines=9> */
.L_x_527:
[----:B------:R-:W-:Y:S05]  /*211d0*/  BSYNC B1 ;  /* 0x0000000000017941 */ /* 0x000fea0003800000 */
.L_x_526:
        /* <DEDUP_REMOVED lines=9> */
.L_x_529:
[----:B------:R-:W-:Y:S05]  /*21270*/  BSYNC B1 ;  /* 0x0000000000017941 */ /* 0x000fea0003800000 */
.L_x_528:
        /* <DEDUP_REMOVED lines=9> */
.L_x_531:
[----:B------:R-:W-:Y:S05]  /*21310*/  BSYNC B1 ;  /* 0x0000000000017941 */ /* 0x000fea0003800000 */
.L_x_530:
        /* <DEDUP_REMOVED lines=9> */
.L_x_533:
[----:B------:R-:W-:Y:S05]  /*213b0*/  BSYNC B1 ;  /* 0x0000000000017941 */ /* 0x000fea0003800000 */
.L_x_532:
        /* <DEDUP_REMOVED lines=9> */
.L_x_535:
[----:B------:R-:W-:Y:S05]  /*21450*/  BSYNC B1 ;  /* 0x0000000000017941 */ /* 0x000fea0003800000 */
.L_x_534:
        /* <DEDUP_REMOVED lines=11> */
.L_x_537:
[----:B------:R-:W-:Y:S05]  /*21510*/  BSYNC B1 ;  /* 0x0000000000017941 */ /* 0x000fea0003800000 */
.L_x_536:
        /* <DEDUP_REMOVED lines=11> */
.L_x_539:
[----:B------:R-:W-:Y:S05]  /*215d0*/  BSYNC B1 ;  /* 0x0000000000017941 */ /* 0x000fea0003800000 */
.L_x_538:
        /* <DEDUP_REMOVED lines=9> */
.L_x_541:
[----:B------:R-:W-:Y:S05]  /*21670*/  BSYNC B1 ;  /* 0x0000000000017941 */ /* 0x000fea0003800000 */
.L_x_540:
        /* <DEDUP_REMOVED lines=9> */
.L_x_543:
[----:B------:R-:W-:Y:S05]  /*21710*/  BSYNC B1 ;  /* 0x0000000000017941 */ /* 0x000fea0003800000 */
.L_x_542:
        /* <DEDUP_REMOVED lines=10> */
.L_x_545:
[----:B------:R-:W-:Y:S05]  /*217c0*/  BSYNC B1 ;  /* 0x0000000000017941 */ /* 0x000fea0003800000 */
.L_x_544:
        /* <DEDUP_REMOVED lines=10> */
.L_x_547:
[----:B------:R-:W-:Y:S05]  /*21870*/  BSYNC B1 ;  /* 0x0000000000017941 */ /* 0x000fea0003800000 */
.L_x_546:
        /* <DEDUP_REMOVED lines=9> */
.L_x_549:
[----:B------:R-:W-:Y:S05]  /*21910*/  BSYNC B1 ;  /* 0x0000000000017941 */ /* 0x000fea0003800000 */
.L_x_548:
        /* <DEDUP_REMOVED lines=9> */
.L_x_551:
[----:B------:R-:W-:Y:S05]  /*219b0*/  BSYNC B1 ;  /* 0x0000000000017941 */ /* 0x000fea0003800000 */
.L_x_550:
        /* <DEDUP_REMOVED lines=10> */
.L_x_553:
[----:B------:R-:W-:Y:S05]  /*21a60*/  BSYNC B1 ;  /* 0x0000000000017941 */ /* 0x000fea0003800000 */
.L_x_552:
        /* <DEDUP_REMOVED lines=10> */
.L_x_555:
[----:B------:R-:W-:Y:S05]  /*21b10*/  BSYNC B1 ;  /* 0x0000000000017941 */ /* 0x000fea0003800000 */
.L_x_554:
        /* <DEDUP_REMOVED lines=9> */
.L_x_557:
[----:B------:R-:W-:Y:S05]  /*21bb0*/  BSYNC B1 ;  /* 0x0000000000017941 */ /* 0x000fea0003800000 */
.L_x_556:
        /* <DEDUP_REMOVED lines=9> */
.L_x_559:
[----:B------:R-:W-:Y:S05]  /*21c50*/  BSYNC B1 ;  /* 0x0000000000017941 */ /* 0x000fea0003800000 */
.L_x_558:
        /* <DEDUP_REMOVED lines=10> */
.L_x_561:
[----:B------:R-:W-:Y:S05]  /*21d00*/  BSYNC B1 ;  /* 0x0000000000017941 */ /* 0x000fea0003800000 */
.L_x_560:
        /* <DEDUP_REMOVED lines=10> */
.L_x_563:
[----:B------:R-:W-:Y:S05]  /*21db0*/  BSYNC B1 ;  /* 0x0000000000017941 */ /* 0x000fea0003800000 */
.L_x_562:
[----:B-----5:R-:W-:Y:S01]  /*21dc0*/  HADD2.F32 R3, -RZ, R200.H0_H0 ;  /* 0x200000c8ff037230 */ /* 0x020fe20000004100 */
[----:B------:R-:W-:Y:S04]  /*21dd0*/  BSSY B1, `(.L_x_564) ;  /* 0x0000008000017945 */ /* 0x000fe80003800000 */
[----:B0-----:R-:W-:-:S04]  /*21de0*/  FMUL R22, R3, R16 ;  /* 0x0000001003167220 */ /* 0x001fc80000400000 */
[----:B------:R-:W-:-:S05]  /*21df0*/  FFMA R22, R85, R2, R22 ;  /* 0x0000000255167223 */ /* 0x000fca0000000016 */
[----:B------:R-:W-:-:S05]  /*21e00*/  F2FP.F16.F32.PACK_AB R22, RZ, R22 ;  /* 0x00000016ff16723e */ /* 0x000fca00000000ff */
[----:B------:R0:W-:Y:S01]  /*21e10*/  @P5 STG.E.U16 desc[UR46][R220.64+0x132], R22 ;  /* 0x00013216dc005986 */ /* 0x0001e2000c10152e */
[----:B------:R-:W-:-:S13]  /*21e20*/  ISETP.GT.AND P5, PT, R0, 0x8, P1 ;  /* 0x000000080000780c */ /* 0x000fda0000fa4270 */
[----:B0-----:R-:W-:Y:S05]  /*21e30*/  @!P5 BRA `(.L_x_565) ;  /* 0x000000000004d947 */ /* 0x001fea0003800000 */
[----:B------:R0:W5:Y:S02]  /*21e40*/  LDG.E.LTC128B.U16 R200, desc[UR46][R20.64+0x130] ;  /* 0x0001302e14c87981 */ /* 0x000164000c1e1520 */
.L_x_565:
[----:B------:R-:W-:Y:S05]  /*21e50*/  BSYNC B1 ;  /* 0x0000000000017941 */ /* 0x000fea0003800000 */
.L_x_564:
        /* <DEDUP_REMOVED lines=9> */
.L_x_567:
[----:B------:R-:W-:Y:S05]  /*21ef0*/  BSYNC B1 ;  /* 0x0000000000017941 */ /* 0x000fea0003800000 */
.L_x_566:
[----:B-----5:R-:W-:Y:S01]  /*21f00*/  HADD2.F32 R3, -RZ, R200.H0_H0 ;  /* 0x200000c8ff037230 */ /* 0x020fe20000004100 */
[----:B------:R-:W-:Y:S04]  /*21f10*/  BSSY B1, `(.L_x_568) ;  /* 0x0000009000017945 */ /* 0x000fe80003800000 */
[----:B0-----:R-:W-:-:S04]  /*21f20*/  FMUL R20, R3, R16 ;  /* 0x0000001003147220 */ /* 0x001fc80000400000 */
[----:B------:R-:W-:-:S05]  /*21f30*/  FFMA R20, R87, R2, R20 ;  /* 0x0000000257147223 */ /* 0x000fca0000000014 */
[----:B------:R-:W-:-:S05]  /*21f40*/  F2FP.F16.F32.PACK_AB R20, RZ, R20 ;  /* 0x00000014ff14723e */ /* 0x000fca00000000ff */
[----:B------:R0:W-:Y:S01]  /*21f50*/  @P5 STG.E.U16 desc[UR46][R4.64+0x132], R20 ;  /* 0x0001321404005986 */ /* 0x0001e2000c10152e */
[----:B------:R-:W-:-:S04]  /*21f60*/  ISETP.NE.AND P5, PT, R88, RZ, PT ;  /* 0x000000ff5800720c */ /* 0x000fc80003fa5270 */
[----:B------:R-:W-:-:S13]  /*21f70*/  ISETP.GT.AND P5, PT, R0, 0x80, P5 ;  /* 0x000000800000780c */ /* 0x000fda0002fa4270 */
[----:B0-----:R-:W-:Y:S05]  /*21f80*/  @!P5 BRA `(.L_x_569) ;  /* 0x000000000004d947 */ /* 0x001fea0003800000 */
[----:B------:R0:W5:Y:S02]  /*21f90*/  LDG.E.LTC128B.U16 R200, desc[UR46][R18.64+0x100] ;  /* 0x0001002e12c87981 */ /* 0x000164000c1e1520 */
.L_x_569:
[----:B------:R-:W-:Y:S05]  /*21fa0*/  BSYNC B1 ;  /* 0x0000000000017941 */ /* 0x000fea0003800000 */
.L_x_568:
        /* <DEDUP_REMOVED lines=10> */
.L_x_571:
[----:B------:R-:W-:Y:S05]  /*22050*/  BSYNC B1 ;  /* 0x0000000000017941 */ /* 0x000fea0003800000 */
.L_x_570:
        /* <DEDUP_REMOVED lines=10> */
.L_x_573:
[----:B------:R-:W-:Y:S05]  /*22100*/  BSYNC B1 ;  /* 0x0000000000017941 */ /* 0x000fea0003800000 */
.L_x_572:
        /* <DEDUP_REMOVED lines=10> */
.L_x_575:
[----:B------:R-:W-:Y:S05]  /*221b0*/  BSYNC B1 ;  /* 0x0000000000017941 */ /* 0x000fea0003800000 */
.L_x_574:
        /* <DEDUP_REMOVED lines=9> */
.L_x_577:
[----:B------:R-:W-:Y:S05]  /*22250*/  BSYNC B1 ;  /* 0x0000000000017941 */ /* 0x000fea0003800000 */
.L_x_576:
        /* <DEDUP_REMOVED lines=9> */
.L_x_579:
[----:B------:R-:W-:Y:S05]  /*222f0*/  BSYNC B1 ;  /* 0x0000000000017941 */ /* 0x000fea0003800000 */
.L_x_578:
        /* <DEDUP_REMOVED lines=9> */
.L_x_581:
[----:B------:R-:W-:Y:S05]  /*22390*/  BSYNC B1 ;  /* 0x0000000000017941 */ /* 0x000fea0003800000 */
.L_x_580:
        /* <DEDUP_REMOVED lines=9> */
.L_x_583:
[----:B------:R-:W-:Y:S05]  /*22430*/  BSYNC B1 ;  /* 0x0000000000017941 */ /* 0x000fea0003800000 */
.L_x_582:
        /* <DEDUP_REMOVED lines=9> */
.L_x_585:
[----:B------:R-:W-:Y:S05]  /*224d0*/  BSYNC B1 ;  /* 0x0000000000017941 */ /* 0x000fea0003800000 */
.L_x_584:
        /* <DEDUP_REMOVED lines=9> */
.L_x_587:
[----:B------:R-:W-:Y:S05]  /*22570*/  BSYNC B1 ;  /* 0x0000000000017941 */ /* 0x000fea0003800000 */
.L_x_586:
        /* <DEDUP_REMOVED lines=9> */
.L_x_589:
[----:B------:R-:W-:Y:S05]  /*22610*/  BSYNC B1 ;  /* 0x0000000000017941 */ /* 0x000fea0003800000 */
.L_x_588:
        /* <DEDUP_REMOVED lines=9> */
.L_x_591:
[----:B------:R-:W-:Y:S05]  /*226b0*/  BSYNC B1 ;  /* 0x0000000000017941 */ /* 0x000fea0003800000 */
.L_x_590:
        /* <DEDUP_REMOVED lines=9> */
.L_x_593:
[----:B------:R-:W-:Y:S05]  /*22750*/  BSYNC B1 ;  /* 0x0000000000017941 */ /* 0x000fea0003800000 */
.L_x_592:
        /* <DEDUP_REMOVED lines=9> */
.L_x_595:
[----:B------:R-:W-:Y:S05]  /*227f0*/  BSYNC B1 ;  /* 0x0000000000017941 */ /* 0x000fea0003800000 */
.L_x_594:
        /* <DEDUP_REMOVED lines=9> */
.L_x_597:
[----:B------:R-:W-:Y:S05]  /*22890*/  BSYNC B1 ;  /* 0x0000000000017941 */ /* 0x000fea0003800000 */
.L_x_596:
        /* <DEDUP_REMOVED lines=9> */
.L_x_599:
[----:B------:R-:W-:Y:S05]  /*22930*/  BSYNC B1 ;  /* 0x0000000000017941 */ /* 0x000fea0003800000 */
.L_x_598:
        /* <DEDUP_REMOVED lines=10> */
.L_x_601:
[----:B------:R-:W-:Y:S05]  /*229e0*/  BSYNC B1 ;  /* 0x0000000000017941 */ /* 0x000fea0003800000 */
.L_x_600:
        /* <DEDUP_REMOVED lines=10> */
.L_x_603:
[----:B------:R-:W-:Y:S05]  /*22a90*/  BSYNC B1 ;  /* 0x0000000000017941 */ /* 0x000fea0003800000 */
.L_x_602:
        /* <DEDUP_REMOVED lines=10> */
.L_x_605:
[----:B------:R-:W-:Y:S05]  /*22b40*/  BSYNC B1 ;  /* 0x0000000000017941 */ /* 0x000fea0003800000 */
.L_x_604:
        /* <DEDUP_REMOVED lines=10> */
.L_x_607:
[----:B------:R-:W-:Y:S05]  /*22bf0*/  BSYNC B1 ;  /* 0x0000000000017941 */ /* 0x000fea0003800000 */
.L_x_606:
        /* <DEDUP_REMOVED lines=9> */
.L_x_609:
[----:B------:R-:W-:Y:S05]  /*22c90*/  BSYNC B1 ;  /* 0x0000000000017941 */ /* 0x000fea0003800000 */
.L_x_608:
        /* <DEDUP_REMOVED lines=9> */
.L_x_611:
[----:B------:R-:W-:Y:S05]  /*22d30*/  BSYNC B1 ;  /* 0x0000000000017941 */ /* 0x000fea0003800000 */
.L_x_610:
        /* <DEDUP_REMOVED lines=9> */
.L_x_613:
[----:B------:R-:W-:Y:S05]  /*22dd0*/  BSYNC B1 ;  /* 0x0000000000017941 */ /* 0x000fea0003800000 */
.L_x_612:
        /* <DEDUP_REMOVED lines=9> */
.L_x_615:
[----:B------:R-:W-:Y:S05]  /*22e70*/  BSYNC B1 ;  /* 0x0000000000017941 */ /* 0x000fea0003800000 */
.L_x_614:
        /* <DEDUP_REMOVED lines=9> */
.L_x_617:
[----:B------:R-:W-:Y:S05]  /*22f10*/  BSYNC B1 ;  /* 0x0000000000017941 */ /* 0x000fea0003800000 */
.L_x_616:
        /* <DEDUP_REMOVED lines=9> */
.L_x_619:
[----:B------:R-:W-:Y:S05]  /*22fb0*/  BSYNC B1 ;  /* 0x0000000000017941 */ /* 0x000fea0003800000 */
.L_x_618:
        /* <DEDUP_REMOVED lines=9> */
.L_x_621:
[----:B------:R-:W-:Y:S05]  /*23050*/  BSYNC B1 ;  /* 0x0000000000017941 */ /* 0x000fea0003800000 */
.L_x_620:
        /* <DEDUP_REMOVED lines=9> */
.L_x_623:
[----:B------:R-:W-:Y:S05]  /*230f0*/  BSYNC B1 ;  /* 0x0000000000017941 */ /* 0x000fea0003800000 */
.L_x_622:
        /* <DEDUP_REMOVED lines=9> */
.L_x_625:
[----:B------:R-:W-:Y:S05]  /*23190*/  BSYNC B1 ;  /* 0x0000000000017941 */ /* 0x000fea0003800000 */
.L_x_624:
        /* <DEDUP_REMOVED lines=9> */
.L_x_627:
[----:B------:R-:W-:Y:S05]  /*23230*/  BSYNC B1 ;  /* 0x0000000000017941 */ /* 0x000fea0003800000 */
.L_x_626:
        /* <DEDUP_REMOVED lines=9> */
.L_x_629:
[----:B------:R-:W-:Y:S05]  /*232d0*/  BSYNC B1 ;  /* 0x0000000000017941 */ /* 0x000fea0003800000 */
.L_x_628:
        /* <DEDUP_REMOVED lines=9> */
.L_x_631:
[----:B------:R-:W-:Y:S05]  /*23370*/  BSYNC B1 ;  /* 0x0000000000017941 */ /* 0x000fea0003800000 */
.L_x_630:
        /* <DEDUP_REMOVED lines=10> */
.L_x_633:
[----:B------:R-:W-:Y:S05]  /*23420*/  BSYNC B1 ;  /* 0x0000000000017941 */ /* 0x000fea0003800000 */
.L_x_632:
        /* <DEDUP_REMOVED lines=10> */
.L_x_635:
[----:B------:R-:W-:Y:S05]  /*234d0*/  BSYNC B1 ;  /* 0x0000000000017941 */ /* 0x000fea0003800000 */
.L_x_634:
        /* <DEDUP_REMOVED lines=10> */
.L_x_637:
[----:B------:R-:W-:Y:S05]  /*23580*/  BSYNC B1 ;  /* 0x0000000000017941 */ /* 0x000fea0003800000 */
.L_x_636:
        /* <DEDUP_REMOVED lines=10> */
.L_x_639:
[----:B------:R-:W-:Y:S05]  /*23630*/  BSYNC B1 ;  /* 0x0000000000017941 */ /* 0x000fea0003800000 */
.L_x_638:
        /* <DEDUP_REMOVED lines=9> */
.L_x_641:
[----:B------:R-:W-:Y:S05]  /*236d0*/  BSYNC B1 ;  /* 0x0000000000017941 */ /* 0x000fea0003800000 */
.L_x_640:
        /* <DEDUP_REMOVED lines=9> */
.L_x_643:
[----:B------:R-:W-:Y:S05]  /*23770*/  BSYNC B1 ;  /* 0x0000000000017941 */ /* 0x000fea0003800000 */
.L_x_642:
        /* <DEDUP_REMOVED lines=9> */
.L_x_645:
[----:B------:R-:W-:Y:S05]  /*23810*/  BSYNC B1 ;  /* 0x0000000000017941 */ /* 0x000fea0003800000 */
.L_x_644:
        /* <DEDUP_REMOVED lines=9> */
.L_x_647:
[----:B------:R-:W-:Y:S05]  /*238b0*/  BSYNC B1 ;  /* 0x0000000000017941 */ /* 0x000fea0003800000 */
.L_x_646:
        /* <DEDUP_REMOVED lines=9> */
.L_x_649:
[----:B------:R-:W-:Y:S05]  /*23950*/  BSYNC B1 ;  /* 0x0000000000017941 */ /* 0x000fea0003800000 */
.L_x_648:
        /* <DEDUP_REMOVED lines=9> */
.L_x_651:
[----:B------:R-:W-:Y:S05]  /*239f0*/  BSYNC B1 ;  /* 0x0000000000017941 */ /* 0x000fea0003800000 */
.L_x_650:
        /* <DEDUP_REMOVED lines=9> */
.L_x_653:
[----:B------:R-:W-:Y:S05]  /*23a90*/  BSYNC B1 ;  /* 0x0000000000017941 */ /* 0x000fea0003800000 */
.L_x_652:
        /* <DEDUP_REMOVED lines=9> */
.L_x_655:
[----:B------:R-:W-:Y:S05]  /*23b30*/  BSYNC B1 ;  /* 0x0000000000017941 */ /* 0x000fea0003800000 */
.L_x_654:
        /* <DEDUP_REMOVED lines=9> */
.L_x_657:
[----:B------:R-:W-:Y:S05]  /*23bd0*/  BSYNC B1 ;  /* 0x0000000000017941 */ /* 0x000fea0003800000 */
.L_x_656:
        /* <DEDUP_REMOVED lines=9> */
.L_x_659:
[----:B------:R-:W-:Y:S05]  /*23c70*/  BSYNC B1 ;  /* 0x0000000000017941 */ /* 0x000fea0003800000 */
.L_x_658:
        /* <DEDUP_REMOVED lines=9> */
.L_x_661:
[----:B------:R-:W-:Y:S05]  /*23d10*/  BSYNC B1 ;  /* 0x0000000000017941 */ /* 0x000fea0003800000 */
.L_x_660:
        /* <DEDUP_REMOVED lines=9> */
.L_x_663:
[----:B------:R-:W-:Y:S05]  /*23db0*/  BSYNC B1 ;  /* 0x0000000000017941 */ /* 0x000fea0003800000 */
.L_x_662:
[----:B------:R-:W-:Y:S05]  /*23dc0*/  @!P0 BRA `(.L_x_664) ;  /* 0x00000064006c8947 */ /* 0x000fea0003800000 */
[----:B0----5:R-:W-:-:S05]  /*23dd0*/  HADD2.F32 R3, -RZ, R200.H0_H0 ;  /* 0x200000c8ff037230 */ /* 0x021fca0000004100 */
[----:B------:R-:W-:-:S04]  /*23de0*/  FMUL R0, R3, R16 ;  /* 0x0000001003007220 */ /* 0x000fc80000400000 */
[----:B------:R-:W-:-:S05]  /*23df0*/  FFMA R0, R39, R2, R0 ;  /* 0x0000000227007223 */ /* 0x000fca0000000000 */
[----:B------:R-:W-:-:S05]  /*23e00*/  F2FP.F16.F32.PACK_AB R0, RZ, R0 ;  /* 0x00000000ff00723e */ /* 0x000fca00000000ff */
[----:B------:R0:W-:Y:S01]  /*23e10*/  STG.E.U16 desc[UR46][R216.64+0x132], R0 ;  /* 0x00013200d8007986 */ /* 0x0001e2000c10152e */
[----:B------:R-:W-:Y:S05]  /*23e20*/  BRA `(.L_x_664) ;  /* 0x0000006400547947 */ /* 0x000fea0003800000 */
.L_x_33:
[----:B------:R-:W2:Y:S01]  /*23e30*/  LDL.LU R9, [R1+0x184] ;  /* 0x0001840001097983 */ /* 0x000ea20000300800 */
[----:B------:R-:W-:-:S03]  /*23e40*/  ULDC.64 UR4, c[0x0][0x5c0] ;  /* 0x0001700000047ab9 */ /* 0x000fc60000000a00 */
[----:B------:R-:W3:Y:S04]  /*23e50*/  LDL.LU R6, [R1+0x188] ;  /* 0x0001880001067983 */ /* 0x000ee80000300800 */
[----:B------:R-:W4:Y:S04]  /*23e60*/  LDL.LU R8, [R1+0x18c] ;  /* 0x00018c0001087983 */ /* 0x000f280000300800 */
[----:B------:R-:W5:Y:S01]  /*23e70*/  LDL.LU R7, [R1+0x180] ;  /* 0x0001800001077983 */ /* 0x000f620000300800 */
[C---:B------:R-:W-:Y:S02]  /*23e80*/  LEA R12, P1, R4.reuse, UR4, 0x1 ;  /* 0x00000004040c7c11 */ /* 0x040fe4000f8208ff */
[----:B------:R-:W-:Y:S01]  /*23e90*/  ISETP.GT.AND P4, PT, R3, 0x1, PT ;  /* 0x000000010300780c */ /* 0x000fe20003f84270 */
[----:B------:R-:W-:Y:S01]  /*23ea0*/  USHF.L.U32 UR11, UR8, 0x4, URZ ;  /* 0x00000004080b7899 */ /* 0x000fe2000800063f */
[----:B------:R-:W-:Y:S01]  /*23eb0*/  LEA.HI.X R13, R4, UR5, R18, 0x1, P1 ;  /* 0x00000005040d7c11 */ /* 0x000fe200088f0c12 */
[----:B------:R-:W5:Y:S01]  /*23ec0*/  LDL.LU R234, [R1+0x19c] ;  /* 0x00019c0001ea7983 */ /* 0x000f620000300800 */
[----:B------:R-:W-:-:S02]  /*23ed0*/  ISETP.GT.AND P1, PT, R0, RZ, P4 ;  /* 0x000000ff0000720c */ /* 0x000fc40002724270 */
[----:B------:R-:W-:Y:S01]  /*23ee0*/  ISETP.GT.AND P3, PT, R0, 0x8, P5 ;  /* 0x000000080000780c */ /* 0x000fe20002f64270 */
[----:B------:R-:W5:Y:S01]  /*23ef0*/  LDL.LU R233, [R1+0x1a0] ;  /* 0x0001a00001e97983 */ /* 0x000f620000300800 */
[----:B------:R-:W-:-:S03]  /*23f00*/  USHF.L.U64.HI UR5, UR8, 0x4, UR9 ;  /* 0x0000000408057899 */ /* 0x000fc60008010209 */
[----:B------:R-:W5:Y:S04]  /*23f10*/  LDL.LU R232, [R1+0x1a4] ;  /* 0x0001a40001e87983 */ /* 0x000f680000300800 */
[----:B------:R-:W5:Y:S04]  /*23f20*/  LDL.LU R23, [R1+0x1a8] ;  /* 0x0001a80001177983 */ /* 0x000f680000300800 */
[----:B------:R-:W5:Y:S04]  /*23f30*/  LDL.LU R22, [R1+0x1ac] ;  /* 0x0001ac0001167983 */ /* 0x000f680000300800 */
[----:B------:R-:W5:Y:S04]  /*23f40*/  LDL.LU R21, [R1+0x1b0] ;  /* 0x0001b00001157983 */ /* 0x000f680000300800 */
[----:B------:R-:W5:Y:S04]  /*23f50*/  LDL.LU R20, [R1+0x1b4] ;  /* 0x0001b40001147983 */ /* 0x000f680000300800 */
[----:B------:R-:W5:Y:S04]  /*23f60*/  LDL.LU R19, [R1+0x1b8] ;  /* 0x0001b80001137983 */ /* 0x000f680000300800 */
[----:B------:R-:W5:Y:S04]  /*23f70*/  LDL.LU R15, [R1+0x1bc] ;  /* 0x0001bc00010f7983 */ /* 0x000f680000300800 */
[----:B------:R-:W5:Y:S04]  /*23f80*/  LDL.LU R11, [R1+0x144] ;  /* 0x00014400010b7983 */ /* 0x000f680000300800 */
[----:B------:R-:W5:Y:S01]  /*23f90*/  LDL.LU R18, [R1+0x198] ;  /* 0x0001980001127983 */ /* 0x000f620000300800 */
[-C--:B--2---:R-:W-:Y:S01]  /*23fa0*/  FMUL R4, R9, R2.reuse ;  /* 0x0000000209047220 */ /* 0x084fe20000400000 */
[----:B---3--:R-:W-:-:S04]  /*23fb0*/  FMUL R6, R6, R2 ;  /* 0x0000000206067220 */ /* 0x008fc80000400000 */
[----:B------:R-:W-:Y:S01]  /*23fc0*/  F2FP.F16.F32.PACK_AB R4, RZ, R4 ;  /* 0x00000004ff04723e */ /* 0x000fe200000000ff */
[----:B----4-:R-:W-:Y:S01]  /*23fd0*/  FMUL R5, R8, R2 ;  /* 0x0000000208057220 */ /* 0x010fe20000400000 */
[----:B------:R-:W-:Y:S02]  /*23fe0*/  IADD3 R8, P2, R12, UR11, RZ ;  /* 0x0000000b0c087c10 */ /* 0x000fe4000ff5e0ff */
[----:B------:R-:W-:Y:S01]  /*23ff0*/  F2FP.F16.F32.PACK_AB R6, RZ, R6 ;  /* 0x00000006ff06723e */ /* 0x000fe200000000ff */
[----:B-----5:R-:W-:Y:S01]  /*24000*/  FMUL R7, R7, R2 ;  /* 0x0000000207077220 */ /* 0x020fe20000400000 */
[----:B------:R-:W-:Y:S01]  /*24010*/  IADD3.X R9, R13, UR5, RZ, P2, !PT ;  /* 0x000000050d097c10 */ /* 0x000fe200097fe4ff */
[----:B------:R-:W-:Y:S01]  /*24020*/  @P1 STG.E.U16 desc[UR46][R12.64+0x2], R4 ;  /* 0x000002040c001986 */ /* 0x000fe2000c10152e */
[----:B------:R-:W-:Y:S02]  /*24030*/  F2FP.F16.F32.PACK_AB R5, RZ, R5 ;  /* 0x00000005ff05723e */ /* 0x000fe400000000ff */
[----:B------:R-:W-:-:S05]  /*24040*/  F2FP.F16.F32.PACK_AB R7, RZ, R7 ;  /* 0x00000007ff07723e */ /* 0x000fca00000000ff */
[----:B------:R1:W-:Y:S04]  /*24050*/  @P0 STG.E.U16 desc[UR46][R12.64], R7 ;  /* 0x000000070c000986 */ /* 0x0003e8000c10152e */
[----:B------:R2:W-:Y:S04]  /*24060*/  @P3 STG.E.U16 desc[UR46][R8.64], R6 ;  /* 0x0000000608003986 */ /* 0x0005e8000c10152e */
[----:B-1----:R-:W3:Y:S04]  /*24070*/  LDL.LU R7, [R1+0x140] ;  /* 0x0001400001077983 */ /* 0x002ee80000300800 */
[----:B------:R-:W4:Y:S04]  /*24080*/  LDL.LU R4, [R1+0x194] ;  /* 0x0001940001047983 */ /* 0x000f280000300800 */
[----:B--2---:R-:W2:Y:S01]  /*24090*/  LDL.LU R6, [R1+0x190] ;  /* 0x0001900001067983 */ /* 0x004ea20000300800 */
[----:B------:R-:W-:-:S02]  /*240a0*/  ISETP.GT.AND P0, PT, R0, 0x8, P4 ;  /* 0x000000080000780c */ /* 0x000fc40002704270 */
[C---:B------:R-:W-:Y:S02]  /*240b0*/  ISETP.GT.AND P2, PT, R3.reuse, 0x8, PT ;  /* 0x000000080300780c */ /* 0x040fe40003f44270 */
[----:B------:R-:W-:Y:S02]  /*240c0*/  ISETP.GT.AND P4, PT, R3, 0x9, PT ;  /* 0x000000090300780c */ /* 0x000fe40003f84270 */
[C---:B------:R-:W-:Y:S02]  /*240d0*/  ISETP.GT.AND P3, PT, R0.reuse, 0x8, P2 ;  /* 0x000000080000780c */ /* 0x040fe40001764270 */
[----:B------:R-:W-:-:S05]  /*240e0*/  ISETP.GT.AND P1, PT, R0, RZ, P4 ;  /* 0x000000ff0000720c */ /* 0x000fca0002724270 */
[----:B------:R4:W-:Y:S01]  /*240f0*/  @P0 STG.E.U16 desc[UR46][R8.64+0x2], R5 ;  /* 0x0000020508000986 */ /* 0x0009e2000c10152e */
[----:B------:R-:W-:Y:S01]  /*24100*/  ISETP.GT.AND P0, PT, R0, RZ, P2 ;  /* 0x000000ff0000720c */ /* 0x000fe20001704270 */
[----:B------:R-:W-:Y:S01]  /*24110*/  UIMAD UR4, UR9, 0xf0, URZ ;  /* 0x000000f0090478a4 */ /* 0x000fe2000f8e023f */
[-C--:B----4-:R-:W-:Y:S01]  /*24120*/  FMUL R5, R4, R2.reuse ;  /* 0x0000000204057220 */ /* 0x090fe20000400000 */
[-C--:B------:R-:W-:Y:S02]  /*24130*/  FMUL R4, R18, R2.reuse ;  /* 0x0000000212047220 */ /* 0x080fe40000400000 */
[----:B------:R-:W4:Y:S01]  /*24140*/  LDL.LU R18, [R1+0x158] ;  /* 0x0001580001127983 */ /* 0x000f220000300800 */
[----:B--2---:R-:W-:Y:S01]  /*24150*/  FMUL R6, R6, R2 ;  /* 0x0000000206067220 */ /* 0x004fe20000400000 */
[----:B------:R-:W-:Y:S02]  /*24160*/  F2FP.F16.F32.PACK_AB R5, RZ, R5 ;  /* 0x00000005ff05723e */ /* 0x000fe400000000ff */
[----:B------:R-:W-:-:S02]  /*24170*/  F2FP.F16.F32.PACK_AB R4, RZ, R4 ;  /* 0x00000004ff04723e */ /* 0x000fc400000000ff */
[----:B------:R-:W-:Y:S01]  /*24180*/  F2FP.F16.F32.PACK_AB R6, RZ, R6 ;  /* 0x00000006ff06723e */ /* 0x000fe200000000ff */
[----:B------:R1:W-:Y:S01]  /*24190*/  @P1 STG.E.U16 desc[UR46][R12.64+0x12], R5 ;  /* 0x000012050c001986 */ /* 0x0003e2000c10152e */
[----:B------:R-:W-:-:S03]  /*241a0*/  ISETP.GT.AND P1, PT, R0, 0x8, P4 ;  /* 0x000000080000780c */ /* 0x000fc60002724270 */
[----:B------:R-:W-:Y:S01]  /*241b0*/  @P0 STG.E.U16 desc[UR46][R12.64+0x10], R6 ;  /* 0x000010060c000986 */ /* 0x000fe2000c10152e */
[----:B------:R-:W-:-:S03]  /*241c0*/  ISETP.GT.AND P0, PT, R3, 0x10, PT ;  /* 0x000000100300780c */ /* 0x000fc60003f04270 */
[----:B------:R2:W-:Y:S01]  /*241d0*/  @P3 STG.E.U16 desc[UR46][R8.64+0x10], R4 ;  /* 0x0000100408003986 */ /* 0x0005e2000c10152e */
[----:B------:R-:W-:Y:S01]  /*241e0*/  ISETP.GT.AND P3, PT, R0, RZ, P0 ;  /* 0x000000ff0000720c */ /* 0x000fe20000764270 */
[-C--:B-1----:R-:W-:Y:S02]  /*241f0*/  FMUL R5, R234, R2.reuse ;  /* 0x00000002ea057220 */ /* 0x082fe40000400000 */
[----:B------:R-:W5:Y:S03]  /*24200*/  LDL.LU R234, [R1+0x15c] ;  /* 0x00015c0001ea7983 */ /* 0x000f660000300800 */
[----:B------:R-:W-:Y:S01]  /*24210*/  F2FP.F16.F32.PACK_AB R5, RZ, R5 ;  /* 0x00000005ff05723e */ /* 0x000fe200000000ff */
[----:B--2---:R-:W-:-:S04]  /*24220*/  FMUL R4, R233, R2 ;  /* 0x00000002e9047220 */ /* 0x004fc80000400000 */
[----:B------:R1:W-:Y:S01]  /*24230*/  @P1 STG.E.U16 desc[UR46][R8.64+0x12], R5 ;  /* 0x0000120508001986 */ /* 0x0003e2000c10152e */
[----:B------:R-:W-:-:S03]  /*24240*/  F2FP.F16.F32.PACK_AB R4, RZ, R4 ;  /* 0x00000004ff04723e */ /* 0x000fc600000000ff */
[----:B------:R-:W2:Y:S04]  /*24250*/  LDL.LU R233, [R1+0x160] ;  /* 0x0001600001e97983 */ /* 0x000ea80000300800 */
[----:B------:R0:W-:Y:S01]  /*24260*/  @P3 STG.E.U16 desc[UR46][R12.64+0x20], R4 ;  /* 0x000020040c003986 */ /* 0x0001e2000c10152e */
[----:B------:R-:W-:Y:S01]  /*24270*/  ISETP.GT.AND P3, PT, R3, 0x11, PT ;  /* 0x000000110300780c */ /* 0x000fe20003f64270 */
[----:B-1----:R-:W-:-:S03]  /*24280*/  FMUL R5, R21, R2 ;  /* 0x0000000215057220 */ /* 0x002fc60000400000 */
[----:B------:R-:W-:Y:S01]  /*24290*/  ISETP.GT.AND P1, PT, R0, RZ, P3 ;  /* 0x000000ff0000720c */ /* 0x000fe20001f24270 */
[----:B0-----:R-:W-:Y:S02]  /*242a0*/  FMUL R4, R232, R2 ;  /* 0x00000002e8047220 */ /* 0x001fe40000400000 */
[----:B------:R-:W2:Y:S03]  /*242b0*/  LDL.LU R232, [R1+0x164] ;  /* 0x0001640001e87983 */ /* 0x000ea60000300800 */
[----:B------:R-:W-:-:S07]  /*242c0*/  F2FP.F16.F32.PACK_AB R4, RZ, R4 ;  /* 0x00000004ff04723e */ /* 0x000fce00000000ff */
[----:B------:R0:W-:Y:S01]  /*242d0*/  @P1 STG.E.U16 desc[UR46][R12.64+0x22], R4 ;  /* 0x000022040c001986 */ /* 0x0001e2000c10152e */
[----:B------:R-:W-:Y:S01]  /*242e0*/  ISETP.GT.AND P1, PT, R0, 0x8, P0 ;  /* 0x000000080000780c */ /* 0x000fe20000724270 */
[----:B0-----:R-:W-:Y:S02]  /*242f0*/  FMUL R4, R23, R2 ;  /* 0x0000000217047220 */ /* 0x001fe40000400000 */
[----:B------:R-:W2:Y:S03]  /*24300*/  LDL.LU R23, [R1+0x168] ;  /* 0x0001680001177983 */ /* 0x000ea60000300800 */
[----:B------:R-:W-:-:S07]  /*24310*/  F2FP.F16.F32.PACK_AB R4, RZ, R4 ;  /* 0x00000004ff04723e */ /* 0x000fce00000000ff */
[----:B------:R0:W-:Y:S01]  /*24320*/  @P1 STG.E.U16 desc[UR46][R8.64+0x20], R4 ;  /* 0x0000200408001986 */ /* 0x0001e2000c10152e */
[----:B------:R-:W-:Y:S01]  /*24330*/  ISETP.GT.AND P1, PT, R0, 0x8, P3 ;  /* 0x000000080000780c */ /* 0x000fe20001f24270 */
[----:B0-----:R-:W-:Y:S02]  /*24340*/  FMUL R4, R22, R2 ;  /* 0x0000000216047220 */ /* 0x001fe40000400000 */
[----:B------:R-:W2:Y:S03]  /*24350*/  LDL.LU R22, [R1+0x16c] ;  /* 0x00016c0001167983 */ /* 0x000ea60000300800 */
[----:B------:R-:W-:Y:S01]  /*24360*/  F2FP.F16.F32.PACK_AB R4, RZ, R4 ;  /* 0x00000004ff04723e */ /* 0x000fe200000000ff */
[----:B------:R-:W2:Y:S03]  /*24370*/  LDL.LU R21, [R1+0x170] ;  /* 0x0001700001157983 */ /* 0x000ea60000300800 */
[----:B------:R-:W-:-:S02]  /*24380*/  PRMT R6, R4, 0x7610, R6 ;  /* 0x0000761004067816 */ /* 0x000fc40000000006 */
[----:B------:R-:W-:-:S03]  /*24390*/  F2FP.F16.F32.PACK_AB R4, RZ, R5 ;  /* 0x00000005ff04723e */ /* 0x000fc600000000ff */
[----:B------:R-:W-:Y:S01]  /*243a0*/  @P1 STG.E.U16 desc[UR46][R8.64+0x22], R6 ;  /* 0x0000220608001986 */ /* 0x000fe2000c10152e */
[----:B------:R-:W-:-:S04]  /*243b0*/  ISETP.GT.AND P1, PT, R3, 0x18, PT ;  /* 0x000000180300780c */ /* 0x000fc80003f24270 */
[----:B------:R-:W-:-:S13]  /*243c0*/  ISETP.GT.AND P6, PT, R0, RZ, P1 ;  /* 0x000000ff0000720c */ /* 0x000fda0000fc4270 */
[----:B------:R0:W-:Y:S01]  /*243d0*/  @P6 STG.E.U16 desc[UR46][R12.64+0x30], R4 ;  /* 0x000030040c006986 */ /* 0x0001e2000c10152e */
[----:B------:R-:W-:-:S04]  /*243e0*/  ISETP.GT.AND P6, PT, R3, 0x19, PT ;  /* 0x000000190300780c */ /* 0x000fc80003fc4270 */
[----:B------:R-:W-:Y:S01]  /*243f0*/  ISETP.GT.AND P6, PT, R0, RZ, P6 ;  /* 0x000000ff0000720c */ /* 0x000fe200037c4270 */
[----:B0-----:R-:W-:Y:S01]  /*24400*/  FMUL R4, R20, R2 ;  /* 0x0000000214047220 */ /* 0x001fe20000400000 */
[----:B------:R-:W-:Y:S01]  /*24410*/  IMAD.U32 R6, RZ, RZ, UR8 ;  /* 0x00000008ff067e24 */ /* 0x000fe2000f8e00ff */
[----:B------:R-:W2:Y:S03]  /*24420*/  LDL.LU R20, [R1+0x174] ;  /* 0x0001740001147983 */ /* 0x000ea60000300800 */
[----:B------:R-:W-:-:S07]  /*24430*/  F2FP.F16.F32.PACK_AB R4, RZ, R4 ;  /* 0x00000004ff04723e */ /* 0x000fce00000000ff */
[----:B------:R0:W-:Y:S01]  /*24440*/  @P6 STG.E.U16 desc[UR46][R12.64+0x32], R4 ;  /* 0x000032040c006986 */ /* 0x0001e2000c10152e */
[----:B------:R-:W-:Y:S01]  /*24450*/  ISETP.GT.AND P6, PT, R0, 0x8, P1 ;  /* 0x000000080000780c */ /* 0x000fe20000fc4270 */
[----:B0-----:R-:W-:-:S05]  /*24460*/  FMUL R4, R19, R2 ;  /* 0x0000000213047220 */ /* 0x001fca0000400000 */
[----:B------:R-:W-:-:S07]  /*24470*/  F2FP.F16.F32.PACK_AB R4, RZ, R4 ;  /* 0x00000004ff04723e */ /* 0x000fce00000000ff */
[----:B------:R0:W-:Y:S01]  /*24480*/  @P6 STG.E.U16 desc[UR46][R8.64+0x30], R4 ;  /* 0x0000300408006986 */ /* 0x0001e2000c10152e */
[----:B------:R-:W-:-:S04]  /*24490*/  ISETP.GT.AND P6, PT, R3, 0x19, PT ;  /* 0x000000190300780c */ /* 0x000fc80003fc4270 */
[C---:B------:R-:W-:Y:S01]  /*244a0*/  ISETP.GT.AND P6, PT, R0.reuse, 0x8, P6 ;  /* 0x000000080000780c */ /* 0x040fe200037c4270 */
[----:B0-----:R-:W-:Y:S02]  /*244b0*/  FMUL R4, R15, R2 ;  /* 0x000000020f047220 */ /* 0x001fe40000400000 */
[----:B------:R-:W2:Y:S03]  /*244c0*/  LDL.LU R15, [R1+0x178] ;  /* 0x00017800010f7983 */ /* 0x000ea60000300800 */
[----:B------:R-:W-:Y:S01]  /*244d0*/  F2FP.F16.F32.PACK_AB R4, RZ, R4 ;  /* 0x00000004ff04723e */ /* 0x000fe200000000ff */
[----:B------:R-:W2:Y:S06]  /*244e0*/  LDL.LU R19, [R1+0x17c] ;  /* 0x00017c0001137983 */ /* 0x000eac0000300800 */
[----:B------:R3:W-:Y:S01]  /*244f0*/  @P6 STG.E.U16 desc[UR46][R8.64+0x32], R4 ;  /* 0x0000320408006986 */ /* 0x0007e2000c10152e */
[----:B------:R-:W-:Y:S01]  /*24500*/  ISETP.GT.AND P6, PT, R0, 0x80, P5 ;  /* 0x000000800000780c */ /* 0x000fe20002fc4270 */
[----:B---3--:R-:W-:Y:S01]  /*24510*/  FMUL R4, R7, R2 ;  /* 0x0000000207047220 */ /* 0x008fe20000400000 */
[----:B------:R-:W-:-:S04]  /*24520*/  IMAD.WIDE.U32 R6, R6, 0xf0, R8 ;  /* 0x000000f006067825 */ /* 0x000fc800078e0008 */
[----:B------:R-:W-:Y:S01]  /*24530*/  F2FP.F16.F32.PACK_AB R4, RZ, R4 ;  /* 0x00000004ff04723e */ /* 0x000fe200000000ff */
[----:B------:R-:W-:-:S06]  /*24540*/  VIADD R7, R7, UR4 ;  /* 0x0000000407077c36 */ /* 0x000fcc0008000000 */
[----:B------:R0:W-:Y:S01]  /*24550*/  @P6 STG.E.U16 desc[UR46][R6.64], R4 ;  /* 0x0000000406006986 */ /* 0x0001e2000c10152e */
[----:B------:R-:W-:-:S04]  /*24560*/  ISETP.GT.AND P6, PT, R3, 0x1, PT ;  /* 0x000000010300780c */ /* 0x000fc80003fc4270 */
[----:B------:R-:W-:Y:S01]  /*24570*/  ISETP.GT.AND P6, PT, R0, 0x80, P6 ;  /* 0x000000800000780c */ /* 0x000fe200037c4270 */
[----:B0-----:R-:W-:-:S05]  /*24580*/  FMUL R4, R11, R2 ;  /* 0x000000020b047220 */ /* 0x001fca0000400000 */
[----:B------:R-:W-:-:S07]  /*24590*/  F2FP.F16.F32.PACK_AB R4, RZ, R4 ;  /* 0x00000004ff04723e */ /* 0x000fce00000000ff */
[----:B------:R-:W-:Y:S02]  /*245a0*/  @P6 MOV R5, R7 ;  /* 0x0000000700056202 */ /* 0x000fe40000000f00 */
[----:B------:R-:W-:Y:S01]  /*245b0*/  PRMT R10, R4, 0x7610, R10 ;  /* 0x00007610040a7816 */ /* 0x000fe2000000000a */
[----:B------:R-:W-:-:S05]  /*245c0*/  @P6 IMAD.MOV.U32 R4, RZ, RZ, R6 ;  /* 0x000000ffff046224 */ /* 0x000fca00078e0006 */
[----:B------:R0:W-:Y:S04]  /*245d0*/  @P6 STG.E.U16 desc[UR46][R4.64+0x2], R10 ;  /* 0x0000020a04006986 */ /* 0x0001e8000c10152e */
[----:B0-----:R-:W3:Y:S04]  /*245e0*/  LDL.LU R4, [R1+0x148] ;  /* 0x0001480001047983 */ /* 0x001ee80000300800 */
[----:B------:R-:W4:Y:S01]  /*245f0*/  LDL.LU R5, [R1+0x14c] ;  /* 0x00014c0001057983 */ /* 0x000f220000300800 */
[----:B------:R-:W-:-:S04]  /*24600*/  IADD3 R10, P6, R6, UR11, RZ ;  /* 0x0000000b060a7c10 */ /* 0x000fc8000ffde0ff */
[----:B------:R-:W-:Y:S02]  /*24610*/  IADD3.X R11, R7, UR5, RZ, P6, !PT ;  /* 0x00000005070b7c10 */ /* 0x000fe4000b7fe4ff */
[----:B------:R-:W-:Y:S01]  /*24620*/  ISETP.GT.AND P6, PT, R0, 0x88, P5 ;  /* 0x000000880000780c */ /* 0x000fe20002fc4270 */
[----:B---3--:R-:W-:-:S05]  /*24630*/  FMUL R4, R4, R2 ;  /* 0x0000000204047220 */ /* 0x008fca0000400000 */
[----:B------:R-:W-:-:S07]  /*24640*/  F2FP.F16.F32.PACK_AB R4, RZ, R4 ;  /* 0x00000004ff04723e */ /* 0x000fce00000000ff */
[----:B------:R4:W-:Y:S01]  /*24650*/  @P6 STG.E.U16 desc[UR46][R10.64], R4 ;  /* 0x000000040a006986 */ /* 0x0009e2000c10152e */
[----:B------:R-:W-:-:S04]  /*24660*/  ISETP.GT.AND P6, PT, R3, 0x1, PT ;  /* 0x000000010300780c */ /* 0x000fc80003fc4270 */
[----:B------:R-:W-:Y:S01]  /*24670*/  ISETP.GT.AND P6, PT, R0, 0x88, P6 ;  /* 0x000000880000780c */ /* 0x000fe200037c4270 */
[----:B----4-:R-:W-:-:S05]  /*24680*/  FMUL R4, R5, R2 ;  /* 0x0000000205047220 */ /* 0x010fca0000400000 */
[----:B------:R-:W-:-:S07]  /*24690*/  F2FP.F16.F32.PACK_AB R4, RZ, R4 ;  /* 0x00000004ff04723e */ /* 0x000fce00000000ff */
[----:B------:R-:W-:Y:S01]  /*246a0*/  @P6 IMAD.MOV.U32 R5, RZ, RZ, R11 ;  /* 0x000000ffff056224 */ /* 0x000fe200078e000b */
[----:B------:R-:W-:Y:S01]  /*246b0*/  PRMT R14, R4, 0x7610, R14 ;  /* 0x00007610040e7816 */ /* 0x000fe2000000000e */
[----:B------:R-:W-:-:S05]  /*246c0*/  @P6 IMAD.MOV.U32 R4, RZ, RZ, R10 ;  /* 0x000000ffff046224 */ /* 0x000fca00078e000a */
[----:B------:R0:W-:Y:S04]  /*246d0*/  @P6 STG.E.U16 desc[UR46][R4.64+0x2], R14 ;  /* 0x0000020e04006986 */ /* 0x0001e8000c10152e */
[----:B0-----:R-:W3:Y:S01]  /*246e0*/  LDL.LU R5, [R1+0x150] ;  /* 0x0001500001057983 */ /* 0x001ee20000300800 */
[----:B------:R-:W-:Y:S01]  /*246f0*/  ISETP.GT.AND P6, PT, R0, 0x80, P2 ;  /* 0x000000800000780c */ /* 0x000fe200017c4270 */
[----:B---3--:R-:W-:-:S05]  /*24700*/  FMUL R4, R5, R2 ;  /* 0x0000000205047220 */ /* 0x008fca0000400000 */
[----:B------:R-:W-:-:S07]  /*24710*/  F2FP.F16.F32.PACK_AB R4, RZ, R4 ;  /* 0x00000004ff04723e */ /* 0x000fce00000000ff */
[----:B------:R-:W-:Y:S01]  /*24720*/  @P6 IMAD.MOV.U32 R5, RZ, RZ, R7 ;  /* 0x000000ffff056224 */ /* 0x000fe200078e0007 */
[----:B------:R-:W-:Y:S01]  /*24730*/  PRMT R14, R4, 0x7610, R14 ;  /* 0x00007610040e7816 */ /* 0x000fe2000000000e */
[----:B------:R-:W-:-:S05]  /*24740*/  @P6 IMAD.MOV.U32 R4, RZ, RZ, R6 ;  /* 0x000000ffff046224 */ /* 0x000fca00078e0006 */
[----:B------:R0:W-:Y:S04]  /*24750*/  @P6 STG.E.U16 desc[UR46][R4.64+0x10], R14 ;  /* 0x0000100e04006986 */ /* 0x0001e8000c10152e */
[----:B0-----:R-:W3:Y:S01]  /*24760*/  LDL.LU R5, [R1+0x154] ;  /* 0x0001540001057983 */ /* 0x001ee20000300800 */
[----:B------:R-:W-:Y:S01]  /*24770*/  ISETP.GT.AND P6, PT, R0, 0x80, P4 ;  /* 0x000000800000780c */ /* 0x000fe200027c4270 */
[----:B------:R-:W-:Y:S02]  /*24780*/  USHF.L.U32 UR13, UR8, 0x8, URZ ;  /* 0x00000008080d7899 */ /* 0x000fe4000800063f */
[----:B------:R-:W-:Y:S01]  /*24790*/  USHF.L.U64.HI UR12, UR8, 0x8, UR9 ;  /* 0x00000008080c7899 */ /* 0x000fe20008010209 */
[----:B---3--:R-:W-:-:S05]  /*247a0*/  FMUL R4, R5, R2 ;  /* 0x0000000205047220 */ /* 0x008fca0000400000 */
[----:B------:R-:W-:-:S04]  /*247b0*/  F2FP.F16.F32.PACK_AB R4, RZ, R4 ;  /* 0x00000004ff04723e */ /* 0x000fc800000000ff */
[----:B------:R-:W-:Y:S01]  /*247c0*/  @P6 IMAD.MOV.U32 R5, RZ, RZ, R7 ;  /* 0x000000ffff056224 */ /* 0x000fe200078e0007 */
[----:B------:R-:W-:Y:S02]  /*247d0*/  PRMT R14, R4, 0x7610, R14 ;  /* 0x00007610040e7816 */ /* 0x000fe4000000000e */
[----:B------:R-:W-:-:S05]  /*247e0*/  @P6 MOV R4, R6 ;  /* 0x0000000600046202 */ /* 0x000fca0000000f00 */
[----:B------:R0:W-:Y:S01]  /*247f0*/  @P6 STG.E.U16 desc[UR46][R4.64+0x12], R14 ;  /* 0x0000120e04006986 */ /* 0x0001e2000c10152e */
[----:B------:R-:W-:Y:S01]  /*24800*/  ISETP.GT.AND P6, PT, R0, 0x88, P2 ;  /* 0x000000880000780c */ /* 0x000fe200017c4270 */
[----:B0-----:R-:W-:-:S05]  /*24810*/  FMUL R4, R18, R2 ;  /* 0x0000000212047220 */ /* 0x001fca0000400000 */
[----:B------:R-:W-:-:S07]  /*24820*/  F2FP.F16.F32.PACK_AB R4, RZ, R4 ;  /* 0x00000004ff04723e */ /* 0x000fce00000000ff */
[----:B------:R-:W-:Y:S01]  /*24830*/  @P6 IMAD.MOV.U32 R5, RZ, RZ, R11 ;  /* 0x000000ffff056224 */ /* 0x000fe200078e000b */
[----:B------:R-:W-:Y:S01]  /*24840*/  PRMT R14, R4, 0x7610, R14 ;  /* 0x00007610040e7816 */ /* 0x000fe2000000000e */
[----:B------:R-:W-:-:S05]  /*24850*/  @P6 IMAD.MOV.U32 R4, RZ, RZ, R10 ;  /* 0x000000ffff046224 */ /* 0x000fca00078e000a */
[----:B------:R5:W-:Y:S01]  /*24860*/  @P6 STG.E.U16 desc[UR46][R4.64+0x10], R14 ;  /* 0x0000100e04006986 */ /* 0x000be2000c10152e */
[----:B------:R-:W-:Y:S01]  /*24870*/  ISETP.GT.AND P6, PT, R0, 0x88, P4 ;  /* 0x000000880000780c */ /* 0x000fe200027c4270 */
[----:B-----5:R-:W-:-:S12]  /*24880*/  FMUL R4, R234, R2 ;  /* 0x00000002ea047220 */ /* 0x020fd80000400000 */
[----:B------:R-:W-:Y:S01]  /*24890*/  @P6 MOV R5, R11 ;  /* 0x0000000b00056202 */ /* 0x000fe20000000f00 */
[----:B--2---:R-:W-:Y:S01]  /*248a0*/  FMUL R18, R19, R2 ;  /* 0x0000000213127220 */ /* 0x004fe20000400000 */
[----:B------:R-:W2:Y:S01]  /*248b0*/  LDL.LU R234, [R1+0x120] ;  /* 0x0001200001ea7983 */ /* 0x000ea20000300800 */
[----:B------:R-:W-:-:S04]  /*248c0*/  F2FP.F16.F32.PACK_AB R4, RZ, R4 ;  /* 0x00000004ff04723e */ /* 0x000fc800000000ff */
[----:B------:R-:W-:Y:S01]  /*248d0*/  PRMT R14, R4, 0x7610, R14 ;  /* 0x00007610040e7816 */ /* 0x000fe2000000000e */
[----:B------:R-:W-:-:S05]  /*248e0*/  @P6 IMAD.MOV.U32 R4, RZ, RZ, R10 ;  /* 0x000000ffff046224 */ /* 0x000fca00078e000a */
[----:B------:R0:W-:Y:S01]  /*248f0*/  @P6 STG.E.U16 desc[UR46][R4.64+0x12], R14 ;  /* 0x0000120e04006986 */ /* 0x0001e2000c10152e */
[----:B------:R-:W-:Y:S01]  /*24900*/  ISETP.GT.AND P6, PT, R0, 0x80, P0 ;  /* 0x000000800000780c */ /* 0x000fe200007c4270 */
[----:B0-----:R-:W-:-:S12]  /*24910*/  FMUL R4, R233, R2 ;  /* 0x00000002e9047220 */ /* 0x001fd80000400000 */
[----:B------:R-:W-:Y:S01]  /*24920*/  @P6 IMAD.MOV.U32 R5, RZ, RZ, R7 ;  /* 0x000000ffff056224 */ /* 0x000fe200078e0007 */
[----:B------:R-:W3:Y:S01]  /*24930*/  LDL.LU R233, [R1+0x124] ;  /* 0x0001240001e97983 */ /* 0x000ee20000300800 */
[----:B------:R-:W-:-:S04]  /*24940*/  F2FP.F16.F32.PACK_AB R4, RZ, R4 ;  /* 0x00000004ff04723e */ /* 0x000fc800000000ff */
[----:B------:R-:W-:Y:S01]  /*24950*/  PRMT R14, R4, 0x7610, R14 ;  /* 0x00007610040e7816 */ /* 0x000fe2000000000e */
[----:B------:R-:W-:-:S05]  /*24960*/  @P6 IMAD.MOV.U32 R4, RZ, RZ, R6 ;  /* 0x000000ffff046224 */ /* 0x000fca00078e0006 */
[----:B------:R0:W-:Y:S01]  /*24970*/  @P6 STG.E.U16 desc[UR46][R4.64+0x20], R14 ;  /* 0x0000200e04006986 */ /* 0x0001e2000c10152e */
[----:B------:R-:W-:Y:S01]  /*24980*/  ISETP.GT.AND P6, PT, R0, 0x80, P3 ;  /* 0x000000800000780c */ /* 0x000fe20001fc4270 */
[----:B0-----:R-:W-:-:S12]  /*24990*/  FMUL R4, R232, R2 ;  /* 0x00000002e8047220 */ /* 0x001fd80000400000 */
[----:B------:R-:W-:Y:S01]  /*249a0*/  @P6 IMAD.MOV.U32 R5, RZ, RZ, R7 ;  /* 0x000000ffff056224 */ /* 0x000fe200078e0007 */
[----:B------:R-:W4:Y:S01]  /*249b0*/  LDL.LU R232, [R1+0x128] ;  /* 0x0001280001e87983 */ /* 0x000f220000300800 */
[----:B------:R-:W-:-:S04]  /*249c0*/  F2FP.F16.F32.PACK_AB R4, RZ, R4 ;  /* 0x00000004ff04723e */ /* 0x000fc800000000ff */
[----:B------:R-:W-:Y:S01]  /*249d0*/  PRMT R14, R4, 0x7610, R14 ;  /* 0x00007610040e7816 */ /* 0x000fe2000000000e */
[----:B------:R-:W-:-:S05]  /*249e0*/  @P6 IMAD.MOV.U32 R4, RZ, RZ, R6 ;  /* 0x000000ffff046224 */ /* 0x000fca00078e0006 */
[----:B------:R0:W-:Y:S01]  /*249f0*/  @P6 STG.E.U16 desc[UR46][R4.64+0x22], R14 ;  /* 0x0000220e04006986 */ /* 0x0001e2000c10152e */
[----:B------:R-:W-:Y:S01]  /*24a00*/  ISETP.GT.AND P6, PT, R0, 0x88, P0 ;  /* 0x000000880000780c */ /* 0x000fe200007c4270 */
[----:B0-----:R-:W-:-:S12]  /*24a10*/  FMUL R4, R23, R2 ;  /* 0x0000000217047220 */ /* 0x001fd80000400000 */
[----:B------:R-:W-:Y:S01]  /*24a20*/  @P6 IMAD.MOV.U32 R5, RZ, RZ, R11 ;  /* 0x000000ffff056224 */ /* 0x000fe200078e000b */
[----:B------:R-:W-:Y:S01]  /*24a30*/  F2FP.F16.F32.PACK_AB R18, RZ, R18 ;  /* 0x00000012ff12723e */ /* 0x000fe200000000ff */
[----:B------:R-:W5:Y:S01]  /*24a40*/  LDL.LU R23, [R1+0x12c] ;  /* 0x00012c0001177983 */ /* 0x000f620000300800 */
[----:B------:R-:W-:-:S04]  /*24a50*/  F2FP.F16.F32.PACK_AB R4, RZ, R4 ;  /* 0x00000004ff04723e */ /* 0x000fc800000000ff */
[----:B------:R-:W-:Y:S02]  /*24a60*/  PRMT R14, R4, 0x7610, R14 ;  /* 0x00007610040e7816 */ /* 0x000fe4000000000e */
[----:B------:R-:W-:-:S05]  /*24a70*/  @P6 MOV R4, R10 ;  /* 0x0000000a00046202 */ /* 0x000fca0000000f00 */
[----:B------:R0:W-:Y:S01]  /*24a80*/  @P6 STG.E.U16 desc[UR46][R4.64+0x20], R14 ;  /* 0x0000200e04006986 */ /* 0x0001e2000c10152e */
[----:B------:R-:W-:Y:S01]  /*24a90*/  ISETP.GT.AND P6, PT, R0, 0x88, P3 ;  /* 0x000000880000780c */ /* 0x000fe20001fc4270 */
[----:B0-----:R-:W-:-:S12]  /*24aa0*/  FMUL R4, R22, R2 ;  /* 0x0000000216047220 */ /* 0x001fd80000400000 */
[----:B------:R-:W-:Y:S01]  /*24ab0*/  @P6 IMAD.MOV.U32 R5, RZ, RZ, R11 ;  /* 0x000000ffff056224 */ /* 0x000fe200078e000b */
[----:B------:R-:W5:Y:S01]  /*24ac0*/  LDL.LU R22, [R1+0x130] ;  /* 0x0001300001167983 */ /* 0x000f620000300800 */
[----:B------:R-:W-:-:S04]  /*24ad0*/  F2FP.F16.F32.PACK_AB R4, RZ, R4 ;  /* 0x00000004ff04723e */ /* 0x000fc800000000ff */
[----:B------:R-:W-:Y:S01]  /*24ae0*/  PRMT R14, R4, 0x7610, R14 ;  /* 0x00007610040e7816 */ /* 0x000fe2000000000e */
[----:B------:R-:W-:-:S05]  /*24af0*/  @P6 IMAD.MOV.U32 R4, RZ, RZ, R10 ;  /* 0x000000ffff046224 */ /* 0x000fca00078e000a */
[----:B------:R0:W-:Y:S01]  /*24b00*/  @P6 STG.E.U16 desc[UR46][R4.64+0x22], R14 ;  /* 0x0000220e04006986 */ /* 0x0001e2000c10152e */
[----:B------:R-:W-:Y:S01]  /*24b10*/  ISETP.GT.AND P6, PT, R0, 0x80, P1 ;  /* 0x000000800000780c */ /* 0x000fe20000fc4270 */
[----:B0-----:R-:W-:-:S12]  /*24b20*/  FMUL R4, R21, R2 ;  /* 0x0000000215047220 */ /* 0x001fd80000400000 */
[----:B------:R-:W-:Y:S01]  /*24b30*/  @P6 MOV R5, R7 ;  /* 0x0000000700056202 */ /* 0x000fe20000000f00 */
[----:B------:R-:W5:Y:S01]  /*24b40*/  LDL.LU R21, [R1+0x134] ;  /* 0x0001340001157983 */ /* 0x000f620000300800 */
[----:B------:R-:W-:-:S04]  /*24b50*/  F2FP.F16.F32.PACK_AB R4, RZ, R4 ;  /* 0x00000004ff04723e */ /* 0x000fc800000000ff */
[----:B------:R-:W-:Y:S01]  /*24b60*/  PRMT R14, R4, 0x7610, R14 ;  /* 0x00007610040e7816 */ /* 0x000fe2000000000e */
[----:B------:R-:W-:-:S05]  /*24b70*/  @P6 IMAD.MOV.U32 R4, RZ, RZ, R6 ;  /* 0x000000ffff046224 */ /* 0x000fca00078e0006 */
[----:B------:R0:W-:Y:S02]  /*24b80*/  @P6 STG.E.U16 desc[UR46][R4.64+0x30], R14 ;  /* 0x0000300e04006986 */ /* 0x0001e4000c10152e */
[----:B0-----:R-:W-:-:S04]  /*24b90*/  IADD3 R4, P6, R6, UR13, RZ ;  /* 0x0000000d06047c10 */ /* 0x001fc8000ffde0ff */
[----:B------:R-:W-:Y:S02]  /*24ba0*/  IADD3.X R5, R7, UR12, RZ, P6, !PT ;  /* 0x0000000c07057c10 */ /* 0x000fe4000b7fe4ff */
[----:B------:R-:W-:Y:S01]  /*24bb0*/  ISETP.GT.AND P6, PT, R3, 0x19, PT ;  /* 0x000000190300780c */ /* 0x000fe20003fc4270 */
[----:B------:R-:W-:Y:S02]  /*24bc0*/  FMUL R14, R20, R2 ;  /* 0x00000002140e7220 */ /* 0x000fe40000400000 */
[----:B------:R-:W5:Y:S01]  /*24bd0*/  LDL.LU R20, [R1+0x138] ;  /* 0x0001380001147983 */ /* 0x000f620000300800 */
[C---:B------:R-:W-:Y:S02]  /*24be0*/  ISETP.GT.AND P6, PT, R0.reuse, 0x80, P6 ;  /* 0x000000800000780c */ /* 0x040fe400037c4270 */
[----:B------:R-:W-:Y:S01]  /*24bf0*/  F2FP.F16.F32.PACK_AB R14, RZ, R14 ;  /* 0x0000000eff0e723e */ /* 0x000fe200000000ff */
[----:B------:R-:W5:Y:S10]  /*24c00*/  LDL.LU R19, [R1+0x13c] ;  /* 0x00013c0001137983 */ /* 0x000f740000300800 */
[----:B------:R0:W-:Y:S01]  /*24c10*/  @P6 STG.E.U16 desc[UR46][R6.64+0x32], R14 ;  /* 0x0000320e06006986 */ /* 0x0001e2000c10152e */
[----:B------:R-:W-:Y:S01]  /*24c20*/  ISETP.GT.AND P6, PT, R0, 0x88, P1 ;  /* 0x000000880000780c */ /* 0x000fe20000fc4270 */
[----:B0-----:R-:W-:-:S05]  /*24c30*/  FMUL R6, R15, R2 ;  /* 0x000000020f067220 */ /* 0x001fca0000400000 */
[----:B------:R-:W-:-:S07]  /*24c40*/  F2FP.F16.F32.PACK_AB R6, RZ, R6 ;  /* 0x00000006ff06723e */ /* 0x000fce00000000ff */
[----:B------:R-:W-:Y:S01]  /*24c50*/  @P6 IMAD.MOV.U32 R7, RZ, RZ, R11 ;  /* 0x000000ffff076224 */ /* 0x000fe200078e000b */
[----:B------:R-:W-:Y:S01]  /*24c60*/  PRMT R14, R6, 0x7610, R14 ;  /* 0x00007610060e7816 */ /* 0x000fe2000000000e */
[----:B------:R-:W-:-:S05]  /*24c70*/  @P6 IMAD.MOV.U32 R6, RZ, RZ, R10 ;  /* 0x000000ffff066224 */ /* 0x000fca00078e000a */
[----:B------:R0:W-:Y:S02]  /*24c80*/  @P6 STG.E.U16 desc[UR46][R6.64+0x30], R14 ;  /* 0x0000300e06006986 */ /* 0x0001e4000c10152e */
[----:B0-----:R-:W-:-:S04]  /*24c90*/  IADD3 R14, P6, R4, UR11, RZ ;  /* 0x0000000b040e7c10 */ /* 0x001fc8000ffde0ff */
[----:B------:R-:W-:Y:S02]  /*24ca0*/  IADD3.X R15, R5, UR5, RZ, P6, !PT ;  /* 0x00000005050f7c10 */ /* 0x000fe4000b7fe4ff */
[----:B------:R-:W-:-:S04]  /*24cb0*/  IADD3 R6, P6, R4, UR13, RZ ;  /* 0x0000000d04067c10 */ /* 0x000fc8000ffde0ff */
[----:B------:R-:W-:Y:S02]  /*24cc0*/  IADD3.X R7, R5, UR12, RZ, P6, !PT ;  /* 0x0000000c05077c10 */ /* 0x000fe4000b7fe4ff */
[----:B------:R-:W-:-:S04]  /*24cd0*/  ISETP.GT.AND P6, PT, R3, 0x19, PT ;  /* 0x000000190300780c */ /* 0x000fc80003fc4270 */
[----:B------:R-:W-:-:S13]  /*24ce0*/  ISETP.GT.AND P6, PT, R0, 0x88, P6 ;  /* 0x000000880000780c */ /* 0x000fda00037c4270 */
[----:B------:R0:W-:Y:S04]  /*24cf0*/  @P6 STG.E.U16 desc[UR46][R10.64+0x32], R18 ;  /* 0x000032120a006986 */ /* 0x0001e8000c10152e */
[----:B0-----:R-:W2:Y:S04]  /*24d00*/  LDL.LU R11, [R1+0x100] ;  /* 0x00010000010b7983 */ /* 0x001ea80000300800 */
[----:B------:R-:W3:Y:S01]  /*24d10*/  LDL.LU R18, [R1+0x104] ;  /* 0x0001040001127983 */ /* 0x000ee20000300800 */
[----:B------:R-:W-:Y:S01]  /*24d20*/  ISETP.GT.AND P6, PT, R0, 0x100, P5 ;  /* 0x000001000000780c */ /* 0x000fe20002fc4270 */
[----:B--2---:R-:W-:-:S05]  /*24d30*/  FMUL R10, R11, R2 ;  /* 0x000000020b0a7220 */ /* 0x004fca0000400000 */
[----:B------:R-:W-:-:S07]  /*24d40*/  F2FP.F16.F32.PACK_AB R10, RZ, R10 ;  /* 0x0000000aff0a723e */ /* 0x000fce00000000ff */
[----:B------:R0:W-:Y:S02]  /*24d50*/  @P6 STG.E.U16 desc[UR46][R4.64], R10 ;  /* 0x0000000a04006986 */ /* 0x0001e4000c10152e */
[----:B0-----:R-:W-:-:S04]  /*24d60*/  IADD3 R10, P6, R6, UR11, RZ ;  /* 0x0000000b060a7c10 */ /* 0x001fc8000ffde0ff */
[----:B------:R-:W-:Y:S02]  /*24d70*/  IADD3.X R11, R7, UR5, RZ, P6, !PT ;  /* 0x00000005070b7c10 */ /* 0x000fe4000b7fe4ff */
[----:B------:R-:W-:Y:S01]  /*24d80*/  ISETP.GT.AND P6, PT, R3, 0x1, PT ;  /* 0x000000010300780c */ /* 0x000fe20003fc4270 */
[----:B---3--:R-:W-:-:S03]  /*24d90*/  FMUL R18, R18, R2 ;  /* 0x0000000212127220 */ /* 0x008fc60000400000 */
[----:B------:R-:W-:Y:S02]  /*24da0*/  ISETP.GT.AND P6, PT, R0, 0x100, P6 ;  /* 0x000001000000780c */ /* 0x000fe400037c4270 */
[----:B------:R-:W-:-:S11]  /*24db0*/  F2FP.F16.F32.PACK_AB R18, RZ, R18 ;  /* 0x00000012ff12723e */ /* 0x000fd600000000ff */
[----:B------:R0:W-:Y:S04]  /*24dc0*/  @P6 STG.E.U16 desc[UR46][R4.64+0x2], R18 ;  /* 0x0000021204006986 */ /* 0x0001e8000c10152e */
[----:B0-----:R-:W2:Y:S01]  /*24dd0*/  LDL.LU R18, [R1+0x108] ;  /* 0x0001080001127983 */ /* 0x001ea20000300800 */
[----:B------:R-:W-:Y:S01]  /*24de0*/  ISETP.GT.AND P6, PT, R0, 0x108, P5 ;  /* 0x000001080000780c */ /* 0x000fe20002fc4270 */
[----:B--2---:R-:W-:-:S05]  /*24df0*/  FMUL R18, R18, R2 ;  /* 0x0000000212127220 */ /* 0x004fca0000400000 */
[----:B------:R-:W-:-:S07]  /*24e00*/  F2FP.F16.F32.PACK_AB R18, RZ, R18 ;  /* 0x00000012ff12723e */ /* 0x000fce00000000ff */
[----:B------:R0:W-:Y:S04]  /*24e10*/  @P6 STG.E.U16 desc[UR46][R14.64], R18 ;  /* 0x000000120e006986 */ /* 0x0001e8000c10152e */
[----:B0-----:R-:W2:Y:S01]  /*24e20*/  LDL.LU R18, [R1+0x10c] ;  /* 0x00010c0001127983 */ /* 0x001ea20000300800 */
[----:B------:R-:W-:-:S04]  /*24e30*/  ISETP.GT.AND P6, PT, R3, 0x1, PT ;  /* 0x000000010300780c */ /* 0x000fc80003fc4270 */
[----:B------:R-:W-:Y:S01]  /*24e40*/  ISETP.GT.AND P6, PT, R0, 0x108, P6 ;  /* 0x000001080000780c */ /* 0x000fe200037c4270 */
[----:B--2---:R-:W-:-:S05]  /*24e50*/  FMUL R18, R18, R2 ;  /* 0x0000000212127220 */ /* 0x004fca0000400000 */
[----:B------:R-:W-:-:S07]  /*24e60*/  F2FP.F16.F32.PACK_AB R18, RZ, R18 ;  /* 0x00000012ff12723e */ /* 0x000fce00000000ff */
[----:B------:R0:W-:Y:S04]  /*24e70*/  @P6 STG.E.U16 desc[UR46][R14.64+0x2], R18 ;  /* 0x000002120e006986 */ /* 0x0001e8000c10152e */
[----:B0-----:R-:W2:Y:S01]  /*24e80*/  LDL.LU R18, [R1+0x110] ;  /* 0x0001100001127983 */ /* 0x001ea20000300800 */
        /* <DEDUP_REMOVED lines=18> */
[----:B------:R0:W-:Y:S01]  /*24fb0*/  @P6 STG.E.U16 desc[UR46][R14.64+0x12], R18 ;  /* 0x000012120e006986 */ /* 0x0001e2000c10152e */
[----:B------:R-:W-:Y:S01]  /*24fc0*/  ISETP.GT.AND P6, PT, R0, 0x100, P0 ;  /* 0x000001000000780c */ /* 0x000fe200007c4270 */
[----:B0-----:R-:W-:-:S05]  /*24fd0*/  FMUL R18, R234, R2 ;  /* 0x00000002ea127220 */ /* 0x001fca0000400000 */
[----:B------:R-:W-:-:S07]  /*24fe0*/  F2FP.F16.F32.PACK_AB R18, RZ, R18 ;  /* 0x00000012ff12723e */ /* 0x000fce00000000ff */
[----:B------:R0:W-:Y:S01]  /*24ff0*/  @P6 STG.E.U16 desc[UR46][R4.64+0x20], R18 ;  /* 0x0000201204006986 */ /* 0x0001e2000c10152e */
[----:B------:R-:W-:Y:S01]  /*25000*/  ISETP.GT.AND P6, PT, R0, 0x100, P3 ;  /* 0x000001000000780c */ /* 0x000fe20001fc4270 */
[----:B0-----:R-:W-:-:S05]  /*25010*/  FMUL R18, R233, R2 ;  /* 0x00000002e9127220 */ /* 0x001fca0000400000 */
[----:B------:R-:W-:-:S07]  /*25020*/  F2FP.F16.F32.PACK_AB R18, RZ, R18 ;  /* 0x00000012ff12723e */ /* 0x000fce00000000ff */
[----:B------:R4:W-:Y:S01]  /*25030*/  @P6 STG.E.U16 desc[UR46][R4.64+0x22], R18 ;  /* 0x0000221204006986 */ /* 0x0009e2000c10152e */
[----:B------:R-:W-:Y:S01]  /*25040*/  ISETP.GT.AND P6, PT, R0, 0x108, P0 ;  /* 0x000001080000780c */ /* 0x000fe200007c4270 */
[----:B----4-:R-:W-:-:S05]  /*25050*/  FMUL R18, R232, R2 ;  /* 0x00000002e8127220 */ /* 0x010fca0000400000 */
[----:B------:R-:W-:-:S07]  /*25060*/  F2FP.F16.F32.PACK_AB R18, RZ, R18 ;  /* 0x00000012ff12723e */ /* 0x000fce00000000ff */
[----:B------:R5:W-:Y:S01]  /*25070*/  @P6 STG.E.U16 desc[UR46][R14.64+0x20], R18 ;  /* 0x000020120e006986 */ /* 0x000be2000c10152e */
[----:B------:R-:W-:Y:S01]  /*25080*/  ISETP.GT.AND P6, PT, R0, 0x108, P3 ;  /* 0x000001080000780c */ /* 0x000fe20001fc4270 */
[----:B-----5:R-:W-:-:S05]  /*25090*/  FMUL R18, R23, R2 ;  /* 0x0000000217127220 */ /* 0x020fca0000400000 */
[----:B------:R-:W-:-:S07]  /*250a0*/  F2FP.F16.F32.PACK_AB R18, RZ, R18 ;  /* 0x00000012ff12723e */ /* 0x000fce00000000ff */
[----:B------:R0:W-:Y:S01]  /*250b0*/  @P6 STG.E.U16 desc[UR46][R14.64+0x22], R18 ;  /* 0x000022120e006986 */ /* 0x0001e2000c10152e */
[----:B------:R-:W-:Y:S01]  /*250c0*/  ISETP.GT.AND P6, PT, R0, 0x100, P1 ;  /* 0x000001000000780c */ /* 0x000fe20000fc4270 */
[----:B0-----:R-:W-:-:S05]  /*250d0*/  FMUL R18, R22, R2 ;  /* 0x0000000216127220 */ /* 0x001fca0000400000 */
[----:B------:R-:W-:-:S07]  /*250e0*/  F2FP.F16.F32.PACK_AB R18, RZ, R18 ;  /* 0x00000012ff12723e */ /* 0x000fce00000000ff */
[----:B------:R0:W-:Y:S01]  /*250f0*/  @P6 STG.E.U16 desc[UR46][R4.64+0x30], R18 ;  /* 0x0000301204006986 */ /* 0x0001e2000c10152e */
[----:B------:R-:W-:-:S04]  /*25100*/  ISETP.GT.AND P6, PT, R3, 0x19, PT ;  /* 0x000000190300780c */ /* 0x000fc80003fc4270 */
[----:B------:R-:W-:Y:S01]  /*25110*/  ISETP.GT.AND P6, PT, R0, 0x100, P6 ;  /* 0x000001000000780c */ /* 0x000fe200037c4270 */
[----:B0-----:R-:W-:-:S05]  /*25120*/  FMUL R18, R21, R2 ;  /* 0x0000000215127220 */ /* 0x001fca0000400000 */
[----:B------:R-:W-:-:S07]  /*25130*/  F2FP.F16.F32.PACK_AB R18, RZ, R18 ;  /* 0x00000012ff12723e */ /* 0x000fce00000000ff */
        /* <DEDUP_REMOVED lines=8> */
[----:B------:R-:W-:-:S04]  /*251c0*/  ISETP.GT.AND P6, PT, R3, 0x19, PT ;  /* 0x000000190300780c */ /* 0x000fc80003fc4270 */
[----:B------:R-:W-:Y:S01]  /*251d0*/  ISETP.GT.AND P6, PT, R0, 0x108, P6 ;  /* 0x000001080000780c */ /* 0x000fe200037c4270 */
[----:B0-----:R-:W-:Y:S01]  /*251e0*/  FMUL R4, R19, R2 ;  /* 0x0000000213047220 */ /* 0x001fe20000400000 */
[----:B------:R-:W2:Y:S04]  /*251f0*/  LDL.LU R5, [R1+0xc4] ;  /* 0x0000c40001057983 */ /* 0x000ea80000300800 */
[----:B------:R-:W3:Y:S01]  /*25200*/  LDL.LU R20, [R1+0xe0] ;  /* 0x0000e00001147983 */ /* 0x000ee20000300800 */
[----:B------:R-:W-:-:S03]  /*25210*/  F2FP.F16.F32.PACK_AB R4, RZ, R4 ;  /* 0x00000004ff04723e */ /* 0x000fc600000000ff */
[----:B------:R-:W4:Y:S04]  /*25220*/  LDL.LU R19, [R1+0xe4] ;  /* 0x0000e40001137983 */ /* 0x000f280000300800 */
[----:B------:R-:W5:Y:S04]  /*25230*/  LDL.LU R21, [R1+0xe8] ;  /* 0x0000e80001157983 */ /* 0x000f680000300800 */
[----:B------:R-:W5:Y:S04]  /*25240*/  LDL.LU R22, [R1+0xec] ;  /* 0x0000ec0001167983 */ /* 0x000f680000300800 */
[----:B------:R-:W5:Y:S04]  /*25250*/  LDL.LU R232, [R1+0xf0] ;  /* 0x0000f00001e87983 */ /* 0x000f680000300800 */
[----:B------:R-:W5:Y:S04]  /*25260*/  LDL.LU R23, [R1+0xf4] ;  /* 0x0000f40001177983 */ /* 0x000f680000300800 */
[----:B------:R-:W5:Y:S04]  /*25270*/  LDL.LU R233, [R1+0xf8] ;  /* 0x0000f80001e97983 */ /* 0x000f680000300800 */
[----:B------:R-:W5:Y:S04]  /*25280*/  LDL.LU R234, [R1+0xfc] ;  /* 0x0000fc0001ea7983 */ /* 0x000f680000300800 */
[----:B------:R0:W-:Y:S04]  /*25290*/  @P6 STG.E.U16 desc[UR46][R14.64+0x32], R4 ;  /* 0x000032040e006986 */ /* 0x0001e8000c10152e */
[----:B0-----:R-:W2:Y:S01]  /*252a0*/  LDL.LU R4, [R1+0xc0] ;  /* 0x0000c00001047983 */ /* 0x001ea20000300800 */
[----:B------:R-:W-:Y:S01]  /*252b0*/  ISETP.GT.AND P6, PT, R0, 0x180, P5 ;  /* 0x000001800000780c */ /* 0x000fe20002fc4270 */
[----:B--2---:R-:W-:-:S05]  /*252c0*/  FMUL R4, R4, R2 ;  /* 0x0000000204047220 */ /* 0x004fca0000400000 */
[----:B------:R-:W-:-:S07]  /*252d0*/  F2FP.F16.F32.PACK_AB R4, RZ, R4 ;  /* 0x00000004ff04723e */ /* 0x000fce00000000ff */
[----:B------:R0:W-:Y:S01]  /*252e0*/  @P6 STG.E.U16 desc[UR46][R6.64], R4 ;  /* 0x0000000406006986 */ /* 0x0001e2000c10152e */
[----:B------:R-:W-:-:S04]  /*252f0*/  ISETP.GT.AND P6, PT, R3, 0x1, PT ;  /* 0x000000010300780c */ /* 0x000fc80003fc4270 */
[----:B------:R-:W-:Y:S01]  /*25300*/  ISETP.GT.AND P6, PT, R0, 0x180, P6 ;  /* 0x000001800000780c */ /* 0x000fe200037c4270 */
[----:B0-----:R-:W-:-:S05]  /*25310*/  FMUL R4, R5, R2 ;  /* 0x0000000205047220 */ /* 0x001fca0000400000 */
[----:B------:R-:W-:-:S07]  /*25320*/  F2FP.F16.F32.PACK_AB R4, RZ, R4 ;  /* 0x00000004ff04723e */ /* 0x000fce00000000ff */
[----:B------:R-:W-:Y:S01]  /*25330*/  @P6 IMAD.MOV.U32 R5, RZ, RZ, R7 ;  /* 0x000000ffff056224 */ /* 0x000fe200078e0007 */
[----:B------:R-:W-:Y:S02]  /*25340*/  PRMT R14, R4, 0x7610, R14 ;  /* 0x00007610040e7816 */ /* 0x000fe4000000000e */
[----:B------:R-:W-:-:S05]  /*25350*/  @P6 MOV R4, R6 ;  /* 0x0000000600046202 */ /* 0x000fca0000000f00 */
[----:B------:R0:W-:Y:S04]  /*25360*/  @P6 STG.E.U16 desc[UR46][R4.64+0x2], R14 ;  /* 0x0000020e04006986 */ /* 0x0001e8000c10152e */
[----:B0-----:R-:W2:Y:S04]  /*25370*/  LDL.LU R4, [R1+0xc8] ;  /* 0x0000c80001047983 */ /* 0x001ea80000300800 */
[----:B------:R-:W3:Y:S04]  /*25380*/  LDL.LU R14, [R1+0xcc] ;  /* 0x0000cc00010e7983 */ /* 0x000ee80000300800 */
[----:B------:R-:W4:Y:S01]  /*25390*/  LDL.LU R5, [R1+0xd0] ;  /* 0x0000d00001057983 */ /* 0x000f220000300800 */
[----:B------:R-:W-:-:S02]  /*253a0*/  ISETP.GT.AND P5, PT, R0, 0x188, P5 ;  /* 0x000001880000780c */ /* 0x000fc40002fa4270 */
[----:B------:R-:W-:Y:S01]  /*253b0*/  ISETP.GT.AND P6, PT, R3, 0x1, PT ;  /* 0x000000010300780c */ /* 0x000fe20003fc4270 */
[----:B--2---:R-:W-:-:S05]  /*253c0*/  FMUL R4, R4, R2 ;  /* 0x0000000204047220 */ /* 0x004fca0000400000 */
[----:B------:R-:W-:-:S05]  /*253d0*/  F2FP.F16.F32.PACK_AB R4, RZ, R4 ;  /* 0x00000004ff04723e */ /* 0x000fca00000000ff */
[----:B------:R3:W-:Y:S01]  /*253e0*/  @P5 STG.E.U16 desc[UR46][R10.64], R4 ;  /* 0x000000040a005986 */ /* 0x0007e2000c10152e */
[----:B------:R-:W-:Y:S01]  /*253f0*/  ISETP.GT.AND P5, PT, R0, 0x188, P6 ;  /* 0x000001880000780c */ /* 0x000fe200037a4270 */
[-C--:B---3--:R-:W-:Y:S01]  /*25400*/  FMUL R4, R14, R2.reuse ;  /* 0x000000020e047220 */ /* 0x088fe20000400000 */
[----:B----4-:R-:W-:-:S04]  /*25410*/  FMUL R14, R5, R2 ;  /* 0x00000002050e7220 */ /* 0x010fc80000400000 */
[----:B------:R-:W-:-:S07]  /*25420*/  F2FP.F16.F32.PACK_AB R4, RZ, R4 ;  /* 0x00000004ff04723e */ /* 0x000fce00000000ff */
[----:B------:R-:W-:Y:S01]  /*25430*/  @P5 IMAD.MOV.U32 R5, RZ, RZ, R11 ;  /* 0x000000ffff055224 */ /* 0x000fe200078e000b */
[----:B------:R-:W-:Y:S01]  /*25440*/  PRMT R15, R4, 0x7610, R15 ;  /* 0x00007610040f7816 */ /* 0x000fe2000000000f */
[----:B------:R-:W-:-:S05]  /*25450*/  @P5 IMAD.MOV.U32 R4, RZ, RZ, R10 ;  /* 0x000000ffff045224 */ /* 0x000fca00078e000a */
[----:B------:R0:W-:Y:S04]  /*25460*/  @P5 STG.E.U16 desc[UR46][R4.64+0x2], R15 ;  /* 0x0000020f04005986 */ /* 0x0001e8000c10152e */
[----:B0-----:R-:W2:Y:S04]  /*25470*/  LDL.LU R15, [R1+0xd4] ;  /* 0x0000d400010f7983 */ /* 0x001ea80000300800 */
[----:B------:R-:W3:Y:S01]  /*25480*/  LDL.LU R5, [R1+0xd8] ;  /* 0x0000d80001057983 */ /* 0x000ee20000300800 */
[----:B------:R-:W-:Y:S02]  /*25490*/  ISETP.GT.AND P5, PT, R0, 0x180, P2 ;  /* 0x000001800000780c */ /* 0x000fe400017a4270 */
[----:B------:R-:W-:-:S04]  /*254a0*/  F2FP.F16.F32.PACK_AB R4, RZ, R14 ;  /* 0x0000000eff04723e */ /* 0x000fc800000000ff */
[----:B------:R-:W-:-:S07]  /*254b0*/  PRMT R18, R4, 0x7610, R18 ;  /* 0x0000761004127816 */ /* 0x000fce0000000012 */
[----:B------:R-:W-:Y:S02]  /*254c0*/  @P5 IMAD.MOV.U32 R4, RZ, RZ, R6 ;  /* 0x000000ffff045224 */ /* 0x000fe400078e0006 */
[----:B---3--:R-:W-:Y:S01]  /*254d0*/  FMUL R14, R5, R2 ;  /* 0x00000002050e7220 */ /* 0x008fe20000400000 */
[----:B------:R-:W-:-:S05]  /*254e0*/  @P5 MOV R5, R7 ;  /* 0x0000000700055202 */ /* 0x000fca0000000f00 */
[----:B------:R0:W-:Y:S04]  /*254f0*/  @P5 STG.E.U16 desc[UR46][R4.64+0x10], R18 ;  /* 0x0000101204005986 */ /* 0x0001e8000c10152e */
[----:B0-----:R-:W3:Y:S01]  /*25500*/  LDL.LU R5, [R1+0xdc] ;  /* 0x0000dc0001057983 */ /* 0x001ee20000300800 */
[C---:B------:R-:W-:Y:S02]  /*25510*/  ISETP.GT.AND P5, PT, R0.reuse, 0x180, P4 ;  /* 0x000001800000780c */ /* 0x040fe400027a4270 */
[----:B------:R-:W-:Y:S01]  /*25520*/  ISETP.GT.AND P2, PT, R0, 0x188, P2 ;  /* 0x000001880000780c */ /* 0x000fe20001744270 */
[----:B--2---:R-:W-:Y:S01]  /*25530*/  FMUL R15, R15, R2 ;  /* 0x000000020f0f7220 */ /* 0x004fe20000400000 */
[----:B------:R-:W-:-:S04]  /*25540*/  F2FP.F16.F32.PACK_AB R14, RZ, R14 ;  /* 0x0000000eff0e723e */ /* 0x000fc800000000ff */
[----:B------:R-:W-:-:S05]  /*25550*/  F2FP.F16.F32.PACK_AB R15, RZ, R15 ;  /* 0x0000000fff0f723e */ /* 0x000fca00000000ff */
[----:B------:R-:W-:Y:S01]  /*25560*/  @P5 IMAD.MOV.U32 R4, RZ, RZ, R6 ;  /* 0x000000ffff045224 */ /* 0x000fe200078e0006 */
[----:B------:R-:W-:Y:S01]  /*25570*/  ISETP.GT.AND P4, PT, R0, 0x188, P4 ;  /* 0x000001880000780c */ /* 0x000fe20002784270 */
[-C--:B------:R-:W-:Y:S01]  /*25580*/  FMUL R20, R20, R2.reuse ;  /* 0x0000000214147220 */ /* 0x080fe20000400000 */
[----:B------:R-:W-:Y:S01]  /*25590*/  PRMT R235, R14, 0x7610, R235 ;  /* 0x000076100eeb7816 */ /* 0x000fe200000000eb */
[-C--:B------:R-:W-:Y:S01]  /*255a0*/  FMUL R19, R19, R2.reuse ;  /* 0x0000000213137220 */ /* 0x080fe20000400000 */
[-C--:B-----5:R-:W-:Y:S01]  /*255b0*/  FMUL R21, R21, R2.reuse ;  /* 0x0000000215157220 */ /* 0x0a0fe20000400000 */
[-C--:B------:R-:W-:Y:S01]  /*255c0*/  FMUL R232, R232, R2.reuse ;  /* 0x00000002e8e87220 */ /* 0x080fe20000400000 */
[-C--:B------:R-:W-:Y:S01]  /*255d0*/  FMUL R22, R22, R2.reuse ;  /* 0x0000000216167220 */ /* 0x080fe20000400000 */
[-C--:B------:R-:W-:Y:S01]  /*255e0*/  FMUL R23, R23, R2.reuse ;  /* 0x0000000217177220 */ /* 0x080fe20000400000 */
[-C--:B------:R-:W-:Y:S01]  /*255f0*/  FMUL R233, R233, R2.reuse ;  /* 0x00000002e9e97220 */ /* 0x080fe20000400000 */
[----:B---3--:R-:W-:Y:S01]  /*25600*/  FMUL R18, R5, R2 ;  /* 0x0000000205127220 */ /* 0x008fe20000400000 */
[----:B------:R-:W-:-:S05]  /*25610*/  @P5 IMAD.MOV.U32 R5, RZ, RZ, R7 ;  /* 0x000000ffff055224 */ /* 0x000fca00078e0007 */
[----:B------:R0:W-:Y:S01]  /*25620*/  @P5 STG.E.U16 desc[UR46][R4.64+0x12], R15 ;  /* 0x0000120f04005986 */ /* 0x0001e2000c10152e */
[----:B------:R-:W-:Y:S01]  /*25630*/  ISETP.GT.AND P5, PT, R0, 0x180, P0 ;  /* 0x000001800000780c */ /* 0x000fe200007a4270 */
[----:B0-----:R-:W-:Y:S02]  /*25640*/  @P2 IMAD.MOV.U32 R4, RZ, RZ, R10 ;  /* 0x000000ffff042224 */ /* 0x001fe400078e000a */
[----:B------:R-:W-:Y:S01]  /*25650*/  @P2 IMAD.MOV.U32 R5, RZ, RZ, R11 ;  /* 0x000000ffff052224 */ /* 0x000fe200078e000b */
[----:B------:R-:W-:-:S04]  /*25660*/  F2FP.F16.F32.PACK_AB R15, RZ, R19 ;  /* 0x00000013ff0f723e */ /* 0x000fc800000000ff */
[----:B------:R0:W-:Y:S01]  /*25670*/  @P2 STG.E.U16 desc[UR46][R4.64+0x10], R235 ;  /* 0x000010eb04002986 */ /* 0x0001e2000c10152e */
[C---:B------:R-:W-:Y:S02]  /*25680*/  ISETP.GT.AND P2, PT, R0.reuse, 0x180, P3 ;  /* 0x000001800000780c */ /* 0x040fe40001f44270 */
[----:B------:R-:W-:Y:S02]  /*25690*/  F2FP.F16.F32.PACK_AB R14, RZ, R18 ;  /* 0x00000012ff0e723e */ /* 0x000fe400000000ff */
[----:B0-----:R-:W-:Y:S01]  /*256a0*/  F2FP.F16.F32.PACK_AB R4, RZ, R20 ;  /* 0x00000014ff04723e */ /* 0x001fe200000000ff */
[----:B------:R-:W-:Y:S01]  /*256b0*/  @P4 IMAD.MOV.U32 R5, RZ, RZ, R11 ;  /* 0x000000ffff054224 */ /* 0x000fe200078e000b */
[----:B------:R-:W-:Y:S01]  /*256c0*/  ISETP.GT.AND P0, PT, R0, 0x188, P0 ;  /* 0x000001880000780c */ /* 0x000fe20000704270 */
[----:B------:R-:W2:Y:S01]  /*256d0*/  LDL.LU R235, [R1+0xbc] ;  /* 0x0000bc0001eb7983 */ /* 0x000ea20000300800 */
[----:B------:R-:W-:Y:S02]  /*256e0*/  PRMT R19, R4, 0x7610, R19 ;  /* 0x0000761004137816 */ /* 0x000fe40000000013 */
[----:B------:R-:W-:Y:S01]  /*256f0*/  @P4 MOV R4, R10 ;  /* 0x0000000a00044202 */ /* 0x000fe20000000f00 */
[----:B------:R-:W3:Y:S04]  /*25700*/  LDL.LU R20, [R1+0xb8] ;  /* 0x0000b80001147983 */ /* 0x000ee80000300800 */
[----:B------:R0:W-:Y:S01]  /*25710*/  @P4 STG.E.U16 desc[UR46][R4.64+0x12], R14 ;  /* 0x0000120e04004986 */ /* 0x0001e2000c10152e */
[----:B------:R-:W-:Y:S01]  /*25720*/  PRMT R18, R15, 0x7610, R18 ;  /* 0x000076100f127816 */ /* 0x000fe20000000012 */
[----:B0-----:R-:W-:-:S02]  /*25730*/  @P5 IMAD.MOV.U32 R4, RZ, RZ, R6 ;  /* 0x000000ffff045224 */ /* 0x001fc400078e0006 */
[----:B------:R-:W-:Y:S01]  /*25740*/  @P5 IMAD.MOV.U32 R5, RZ, RZ, R7 ;  /* 0x000000ffff055224 */ /* 0x000fe200078e0007 */
[----:B------:R-:W-:-:S04]  /*25750*/  F2FP.F16.F32.PACK_AB R14, RZ, R21 ;  /* 0x00000015ff0e723e */ /* 0x000fc800000000ff */
[----:B------:R0:W-:Y:S01]  /*25760*/  @P5 STG.E.U16 desc[UR46][R4.64+0x20], R19 ;  /* 0x0000201304005986 */ /* 0x0001e2000c10152e */
[----:B------:R-:W-:Y:S02]  /*25770*/  ISETP.GT.AND P3, PT, R0, 0x188, P3 ;  /* 0x000001880000780c */ /* 0x000fe40001f64270 */
[----:B------:R-:W-:Y:S01]  /*25780*/  PRMT R15, R14, 0x7610, R15 ;  /* 0x000076100e0f7816 */ /* 0x000fe2000000000f */
[----:B0-----:R-:W-:Y:S01]  /*25790*/  @P2 IMAD.MOV.U32 R4, RZ, RZ, R6 ;  /* 0x000000ffff042224 */ /* 0x001fe200078e0006 */
[----:B------:R-:W-:Y:S01]  /*257a0*/  @P2 MOV R5, R7 ;  /* 0x0000000700052202 */ /* 0x000fe20000000f00 */
[----:B------:R-:W4:Y:S04]  /*257b0*/  LDL.LU R19, [R1+0xb4] ;  /* 0x0000b40001137983 */ /* 0x000f280000300800 */
[----:B------:R0:W-:Y:S01]  /*257c0*/  @P2 STG.E.U16 desc[UR46][R4.64+0x22], R18 ;  /* 0x0000221204002986 */ /* 0x0001e2000c10152e */
[----:B------:R-:W-:Y:S01]  /*257d0*/  ISETP.GT.AND P2, PT, R0, 0x180, P1 ;  /* 0x000001800000780c */ /* 0x000fe20000f44270 */
[----:B0-----:R-:W-:-:S02]  /*257e0*/  @P0 IMAD.MOV.U32 R4, RZ, RZ, R10 ;  /* 0x000000ffff040224 */ /* 0x001fc400078e000a */
[----:B------:R-:W-:-:S05]  /*257f0*/  @P0 IMAD.MOV.U32 R5, RZ, RZ, R11 ;  /* 0x000000ffff050224 */ /* 0x000fca00078e000b */
[----:B------:R0:W-:Y:S01]  /*25800*/  @P0 STG.E.U16 desc[UR46][R4.64+0x20], R15 ;  /* 0x0000200f04000986 */ /* 0x0001e2000c10152e */
[----:B------:R-:W-:-:S03]  /*25810*/  F2FP.F16.F32.PACK_AB R14, RZ, R22 ;  /* 0x00000016ff0e723e */ /* 0x000fc600000000ff */
[----:B------:R-:W5:Y:S01]  /*25820*/  LDL.LU R22, [R1+0x98] ;  /* 0x0000980001167983 */ /* 0x000f620000300800 */
[----:B0-----:R-:W-:Y:S01]  /*25830*/  F2FP.F16.F32.PACK_AB R4, RZ, R232 ;  /* 0x000000e8ff04723e */ /* 0x001fe200000000ff */
[----:B------:R-:W-:Y:S02]  /*25840*/  @P3 IMAD.MOV.U32 R5, RZ, RZ, R11 ;  /* 0x000000ffff053224 */ /* 0x000fe400078e000b */
[----:B------:R-:W2:Y:S01]  /*25850*/  LDL.LU R232, [R1+0xb0] ;  /* 0x0000b00001e87983 */ /* 0x000ea20000300800 */
[----:B------:R-:W-:Y:S01]  /*25860*/  PRMT R18, R4, 0x7610, R18 ;  /* 0x0000761004127816 */ /* 0x000fe20000000012 */
[----:B------:R-:W-:Y:S01]  /*25870*/  @P3 IMAD.MOV.U32 R4, RZ, RZ, R10 ;  /* 0x000000ffff043224 */ /* 0x000fe200078e000a */
[----:B------:R-:W-:Y:S02]  /*25880*/  F2FP.F16.F32.PACK_AB R15, RZ, R23 ;  /* 0x00000017ff0f723e */ /* 0x000fe400000000ff */
[----:B------:R-:W3:Y:S04]  /*25890*/  LDL.LU R23, [R1+0x94] ;  /* 0x0000940001177983 */ /* 0x000ee80000300800 */
[----:B------:R0:W-:Y:S02]  /*258a0*/  @P3 STG.E.U16 desc[UR46][R4.64+0x22], R14 ;  /* 0x0000220e04003986 */ /* 0x0001e4000c10152e */
[----:B0-----:R-:W-:Y:S01]  /*258b0*/  @P2 MOV R4, R6 ;  /* 0x0000000600042202 */ /* 0x001fe20000000f00 */
[----:B------:R-:W-:Y:S01]  /*258c0*/  @P2 IMAD.MOV.U32 R5, RZ, RZ, R7 ;  /* 0x000000ffff052224 */ /* 0x000fe200078e0007 */
[----:B------:R-:W-:-:S02]  /*258d0*/  F2FP.F16.F32.PACK_AB R14, RZ, R233 ;  /* 0x000000e9ff0e723e */ /* 0x000fc400000000ff */
[----:B------:R-:W4:Y:S04]  /*258e0*/  LDL.LU R233, [R1+0xac] ;  /* 0x0000ac0001e97983 */ /* 0x000f280000300800 */
[----:B------:R0:W-:Y:S04]  /*258f0*/  @P2 STG.E.U16 desc[UR46][R4.64+0x30], R18 ;  /* 0x0000301204002986 */ /* 0x0001e8000c10152e */
[----:B0-----:R-:W5:Y:S01]  /*25900*/  LDL.LU R5, [R1+0x80] ;  /* 0x0000800001057983 */ /* 0x001f620000300800 */
[----:B------:R-:W-:Y:S02]  /*25910*/  ISETP.GT.AND P4, PT, R3, 0x19, PT ;  /* 0x000000190300780c */ /* 0x000fe40003f84270 */
[----:B------:R-:W-:Y:S01]  /*25920*/  ISETP.GT.AND P1, PT, R0, 0x188, P1 ;  /* 0x000001880000780c */ /* 0x000fe20000f24270 */
[----:B------:R-:W-:Y:S01]  /*25930*/  FMUL R234, R234, R2 ;  /* 0x00000002eaea7220 */ /* 0x000fe20000400000 */
[----:B------:R-:W-:Y:S01]  /*25940*/  ISETP.GT.AND P0, PT, R0, 0x180, P4 ;  /* 0x000001800000780c */ /* 0x000fe20002704270 */
[----:B------:R-:W2:Y:S10]  /*25950*/  LDL.LU R18, [R1+0xa8] ;  /* 0x0000a80001127983 */ /* 0x000eb40000300800 */
[----:B------:R-:W-:-:S02]  /*25960*/  @P1 IMAD.MOV.U32 R4, RZ, RZ, R10 ;  /* 0x000000ffff041224 */ /* 0x000fc400078e000a */
[----:B------:R0:W-:Y:S02]  /*25970*/  @P0 STG.E.U16 desc[UR46][R6.64+0x32], R15 ;  /* 0x0000320f06000986 */ /* 0x0001e4000c10152e */
[----:B0-----:R-:W-:Y:S01]  /*25980*/  F2FP.F16.F32.PACK_AB R6, RZ, R234 ;  /* 0x000000eaff06723e */ /* 0x001fe200000000ff */
[----:B-----5:R-:W-:Y:S01]  /*25990*/  FMUL R7, R5, R2 ;  /* 0x0000000205077220 */ /* 0x020fe20000400000 */
[----:B------:R-:W-:-:S05]  /*259a0*/  @P1 IMAD.MOV.U32 R5, RZ, RZ, R11 ;  /* 0x000000ffff051224 */ /* 0x000fca00078e000b */
[----:B------:R0:W-:Y:S04]  /*259b0*/  @P1 STG.E.U16 desc[UR46][R4.64+0x30], R14 ;  /* 0x0000300e04001986 */ /* 0x0001e8000c10152e */
[----:B0-----:R-:W5:Y:S01]  /*259c0*/  LDL.LU R4, [R1+0x84] ;  /* 0x0000840001047983 */ /* 0x001f620000300800 */
[----:B------:R-:W-:-:S03]  /*259d0*/  F2FP.F16.F32.PACK_AB R5, RZ, R7 ;  /* 0x00000007ff05723e */ /* 0x000fc600000000ff */
[----:B------:R-:W4:Y:S04]  /*259e0*/  LDL.LU R234, [R1+0xa4] ;  /* 0x0000a40001ea7983 */ /* 0x000f280000300800 */
[----:B------:R-:W3:Y:S01]  /*259f0*/  LDL.LU R7, [R1+0x88] ;  /* 0x0000880001077983 */ /* 0x000ee20000300800 */
[----:B------:R-:W-:Y:S02]  /*25a00*/  ISETP.GT.AND P0, PT, R0, 0x188, P4 ;  /* 0x000001880000780c */ /* 0x000fe40002704270 */
[----:B------:R-:W-:Y:S02]  /*25a10*/  PRMT R15, R6, 0x7610, R15 ;  /* 0x00007610060f7816 */ /* 0x000fe4000000000f */
[----:B------:R-:W-:-:S09]  /*25a20*/  PRMT R14, R5, 0x7610, R14 ;  /* 0x00007610050e7816 */ /* 0x000fd2000000000e */
[----:B------:R0:W-:Y:S01]  /*25a30*/  @P0 STG.E.U16 desc[UR46][R10.64+0x32], R15 ;  /* 0x0000320f0a000986 */ /* 0x0001e2000c10152e */
[C---:B------:R-:W-:Y:S02]  /*25a40*/  ISETP.GT.AND P6, PT, R3.reuse, 0x20, PT ;  /* 0x000000200300780c */ /* 0x040fe40003fc4270 */
[----:B------:R-:W-:Y:S02]  /*25a50*/  ISETP.GT.AND P5, PT, R3, 0x21, PT ;  /* 0x000000210300780c */ /* 0x000fe40003fa4270 */
[----:B------:R-:W-:Y:S01]  /*25a60*/  ISETP.GT.AND P1, PT, R0, RZ, P6 ;  /* 0x000000ff0000720c */ /* 0x000fe20003724270 */
[----:B---3--:R-:W-:-:S05]  /*25a70*/  FMUL R7, R7, R2 ;  /* 0x0000000207077220 */ /* 0x008fca0000400000 */
[----:B------:R-:W-:Y:S02]  /*25a80*/  F2FP.F16.F32.PACK_AB R5, RZ, R7 ;  /* 0x00000007ff05723e */ /* 0x000fe400000000ff */
[----:B------:R-:W3:Y:S04]  /*25a90*/  LDL.LU R7, [R1+0x90] ;  /* 0x0000900001077983 */ /* 0x000ee80000300800 */
[----:B0-----:R-:W2:Y:S01]  /*25aa0*/  LDL.LU R11, [R1+0x8c] ;  /* 0x00008c00010b7983 */ /* 0x001ea20000300800 */
[----:B-----5:R-:W-:Y:S01]  /*25ab0*/  FMUL R4, R4, R2 ;  /* 0x0000000204047220 */ /* 0x020fe20000400000 */
[C---:B------:R-:W-:Y:S02]  /*25ac0*/  ISETP.GT.AND P2, PT, R0.reuse, RZ, P5 ;  /* 0x000000ff0000720c */ /* 0x040fe40002f44270 */
[----:B------:R-:W-:-:S02]  /*25ad0*/  ISETP.GT.AND P3, PT, R0, 0x8, P6 ;  /* 0x000000080000780c */ /* 0x000fc40003764270 */
[----:B------:R-:W-:Y:S01]  /*25ae0*/  F2FP.F16.F32.PACK_AB R4, RZ, R4 ;  /* 0x00000004ff04723e */ /* 0x000fe200000000ff */
[----:B------:R0:W-:Y:S01]  /*25af0*/  @P1 STG.E.U16 desc[UR46][R12.64+0x40], R14 ;  /* 0x0000400e0c001986 */ /* 0x0001e2000c10152e */
[----:B------:R-:W-:Y:S02]  /*25b00*/  MOV R15, R9 ;  /* 0x00000009000f7202 */ /* 0x000fe40000000f00 */
[----:B------:R-:W-:Y:S02]  /*25b10*/  PRMT R6, R4, 0x7610, R6 ;  /* 0x0000761004067816 */ /* 0x000fe40000000006 */
[----:B------:R-:W-:-:S03]  /*25b20*/  PRMT R4, R5, 0x7610, R4 ;  /* 0x0000761005047816 */ /* 0x000fc60000000004 */
[----:B------:R-:W-:Y:S01]  /*25b30*/  @P2 STG.E.U16 desc[UR46][R12.64+0x42], R6 ;  /* 0x000042060c002986 */ /* 0x000fe2000c10152e */
[----:B0-----:R-:W-:Y:S01]  /*25b40*/  IMAD.MOV.U32 R14, RZ, RZ, R8 ;  /* 0x000000ffff0e7224 */ /* 0x001fe200078e0008 */
[C---:B------:R-:W-:Y:S02]  /*25b50*/  ISETP.GT.AND P0, PT, R0.reuse, 0x8, P5 ;  /* 0x000000080000780c */ /* 0x040fe40002f04270 */
[C---:B------:R-:W-:Y:S01]  /*25b60*/  ISETP.GT.AND P4, PT, R3.reuse, 0x28, PT ;  /* 0x000000280300780c */ /* 0x040fe20003f84270 */
[----:B------:R-:W-:Y:S01]  /*25b70*/  IMAD.U32 R10, RZ, RZ, UR8 ;  /* 0x00000008ff0a7e24 */ /* 0x000fe2000f8e00ff */
[----:B------:R0:W-:Y:S01]  /*25b80*/  @P3 STG.E.U16 desc[UR46][R14.64+0x40], R4 ;  /* 0x000040040e003986 */ /* 0x0001e2000c10152e */
[----:B------:R-:W-:Y:S01]  /*25b90*/  ISETP.GT.AND P3, PT, R3, 0x29, PT ;  /* 0x000000290300780c */ /* 0x000fe20003f64270 */
[----:B------:R-:W-:Y:S02]  /*25ba0*/  IMAD.U32 R9, RZ, RZ, UR5 ;  /* 0x00000005ff097e24 */ /* 0x000fe4000f8e00ff */
[----:B------:R-:W5:Y:S01]  /*25bb0*/  LDL.LU R8, [R1+0x9c] ;  /* 0x00009c0001087983 */ /* 0x000f620000300800 */
[----:B------:R-:W-:-:S02]  /*25bc0*/  ISETP.GT.AND P2, PT, R0, RZ, P3 ;  /* 0x000000ff0000720c */ /* 0x000fc40001f44270 */
[----:B------:R-:W-:Y:S01]  /*25bd0*/  ISETP.GT.AND P1, PT, R0, RZ, P4 ;  /* 0x000000ff0000720c */ /* 0x000fe20002724270 */
[----:B0-----:R-:W-:-:S05]  /*25be0*/  FMUL R4, R23, R2 ;  /* 0x0000000217047220 */ /* 0x001fca0000400000 */
[----:B------:R-:W-:Y:S01]  /*25bf0*/  F2FP.F16.F32.PACK_AB R4, RZ, R4 ;  /* 0x00000004ff04723e */ /* 0x000fe200000000ff */
[-C--:B--2---:R-:W-:Y:S01]  /*25c00*/  FMUL R6, R11, R2.reuse ;  /* 0x000000020b067220 */ /* 0x084fe20000400000 */
[----:B---3--:R-:W-:Y:S01]  /*25c10*/  FMUL R5, R7, R2 ;  /* 0x0000000207057220 */ /* 0x008fe20000400000 */
[----:B------:R-:W-:-:S03]  /*25c20*/  IMAD.WIDE.U32 R10, R10, 0xf0, R14 ;  /* 0x000000f00a0a7825 */ /* 0x000fc600078e000e */
[----:B------:R-:W-:Y:S01]  /*25c30*/  F2FP.F16.F32.PACK_AB R6, RZ, R6 ;  /* 0x00000006ff06723e */ /* 0x000fe200000000ff */
[----:B------:R-:W-:Y:S01]  /*25c40*/  VIADD R7, R11, UR4 ;  /* 0x000000040b077c36 */ /* 0x000fe20008000000 */
[----:B------:R-:W-:-:S03]  /*25c50*/  F2FP.F16.F32.PACK_AB R5, RZ, R5 ;  /* 0x00000005ff05723e */ /* 0x000fc600000000ff */
[----:B------:R0:W-:Y:S04]  /*25c60*/  @P0 STG.E.U16 desc[UR46][R14.64+0x42], R6 ;  /* 0x000042060e000986 */ /* 0x0001e8000c10152e */
[----:B------:R1:W-:Y:S04]  /*25c70*/  @P2 STG.E.U16 desc[UR46][R12.64+0x52], R4 ;  /* 0x000052040c002986 */ /* 0x0003e8000c10152e */
[----:B------:R2:W-:Y:S01]  /*25c80*/  @P1 STG.E.U16 desc[UR46][R12.64+0x50], R5 ;  /* 0x000050050c001986 */ /* 0x0005e2000c10152e */
[----:B0-----:R-:W-:Y:S01]  /*25c90*/  FMUL R6, R22, R2 ;  /* 0x0000000216067220 */ /* 0x001fe20000400000 */
[----:B------:R-:W-:Y:S01]  /*25ca0*/  IMAD.U32 R22, RZ, RZ, UR11 ;  /* 0x0000000bff167e24 */ /* 0x000fe2000f8e00ff */
[----:B-1----:R-:W-:-:S04]  /*25cb0*/  IADD3 R4, P0, R10, UR13, RZ ;  /* 0x0000000d0a047c10 */ /* 0x002fc8000ff1e0ff */
[----:B--2---:R-:W-:Y:S02]  /*25cc0*/  IADD3.X R5, R7, UR12, RZ, P0, !PT ;  /* 0x0000000c07057c10 */ /* 0x004fe400087fe4ff */
[----:B------:R-:W-:-:S04]  /*25cd0*/  IADD3 R22, P0, P2, R22, UR13, R4 ;  /* 0x0000000d16167c10 */ /* 0x000fc8000fa1e004 */
[----:B------:R-:W-:Y:S02]  /*25ce0*/  IADD3.X R23, R9, UR12, R5, P0, P2 ;  /* 0x0000000c09177c10 */ /* 0x000fe400087e4405 */
[----:B------:R-:W2:Y:S01]  /*25cf0*/  LDL.LU R9, [R1+0xa0] ;  /* 0x0000a00001097983 */ /* 0x000ea20000300800 */
[C---:B------:R-:W-:Y:S02]  /*25d00*/  ISETP.GT.AND P1, PT, R0.reuse, 0x8, P4 ;  /* 0x000000080000780c */ /* 0x040fe40002724270 */
[----:B------:R-:W-:Y:S02]  /*25d10*/  F2FP.F16.F32.PACK_AB R6, RZ, R6 ;  /* 0x00000006ff06723e */ /* 0x000fe400000000ff */
[----:B------:R-:W-:Y:S02]  /*25d20*/  ISETP.GT.AND P2, PT, R3, 0x30, PT ;  /* 0x000000300300780c */ /* 0x000fe40003f44270 */
[----:B------:R-:W-:Y:S01]  /*25d30*/  ISETP.GT.AND P0, PT, R0, 0x8, P3 ;  /* 0x000000080000780c */ /* 0x000fe20001f04270 */
[----:B-----5:R-:W-:-:S06]  /*25d40*/  FMUL R8, R8, R2 ;  /* 0x0000000208087220 */ /* 0x020fcc0000400000 */
[----:B------:R2:W-:Y:S01]  /*25d50*/  @P1 STG.E.U16 desc[UR46][R14.64+0x50], R6 ;  /* 0x000050060e001986 */ /* 0x0005e2000c10152e */
[----:B------:R-:W-:Y:S02]  /*25d60*/  ISETP.GT.AND P1, PT, R0, RZ, P2 ;  /* 0x000000ff0000720c */ /* 0x000fe40001724270 */
[----:B------:R-:W-:-:S05]  /*25d70*/  F2FP.F16.F32.PACK_AB R8, RZ, R8 ;  /* 0x00000008ff08723e */ /* 0x000fca00000000ff */
[----:B------:R-:W-:Y:S01]  /*25d80*/  @P0 STG.E.U16 desc[UR46][R14.64+0x52], R8 ;  /* 0x000052080e000986 */ /* 0x000fe2000c10152e */
[----:B------:R-:W-:Y:S01]  /*25d90*/  ISETP.GT.AND P0, PT, R3, 0x31, PT ;  /* 0x000000310300780c */ /* 0x000fe20003f04270 */
[----:B--2---:R-:W-:Y:S02]  /*25da0*/  FMUL R6, R9, R2 ;  /* 0x0000000209067220 */ /* 0x004fe40000400000 */
[----:B------:R-:W2:Y:S03]  /*25db0*/  LDL.LU R9, [R1+0x6c] ;  /* 0x00006c0001097983 */ /* 0x000ea60000300800 */
[----:B------:R-:W-:-:S05]  /*25dc0*/  F2FP.F16.F32.PACK_AB R6, RZ, R6 ;  /* 0x00000006ff06723e */ /* 0x000fca00000000ff */
[----:B------:R4:W-:Y:S01]  /*25dd0*/  @P1 STG.E.U16 desc[UR46][R12.64+0x60], R6 ;  /* 0x000060060c001986 */ /* 0x0009e2000c10152e */
[----:B------:R-:W-:Y:S01]  /*25de0*/  ISETP.GT.AND P1, PT, R0, RZ, P0 ;  /* 0x000000ff0000720c */ /* 0x000fe20000724270 */
[----:B----4-:R-:W-:Y:S02]  /*25df0*/  FMUL R6, R234, R2 ;  /* 0x00000002ea067220 */ /* 0x010fe40000400000 */
[----:B------:R-:W3:Y:S03]  /*25e00*/  LDL.LU R234, [R1+0x70] ;  /* 0x0000700001ea7983 */ /* 0x000ee60000300800 */
[----:B------:R-:W-:-:S07]  /*25e10*/  F2FP.F16.F32.PACK_AB R6, RZ, R6 ;  /* 0x00000006ff06723e */ /* 0x000fce00000000ff */
[----:B------:R0:W-:Y:S01]  /*25e20*/  @P1 STG.E.U16 desc[UR46][R12.64+0x62], R6 ;  /* 0x000062060c001986 */ /* 0x0001e2000c10152e */
[----:B------:R-:W-:Y:S01]  /*25e30*/  ISETP.GT.AND P1, PT, R0, 0x8, P2 ;  /* 0x000000080000780c */ /* 0x000fe20001724270 */
[----:B0-----:R-:W-:-:S05]  /*25e40*/  FMUL R6, R18, R2 ;  /* 0x0000000212067220 */ /* 0x001fca0000400000 */
[----:B------:R-:W-:-:S04]  /*25e50*/  F2FP.F16.F32.PACK_AB R6, RZ, R6 ;  /* 0x00000006ff06723e */ /* 0x000fc800000000ff */
[----:B------:R-:W-:Y:S01]  /*25e60*/  PRMT R8, R6, 0x7610, R8 ;  /* 0x0000761006087816 */ /* 0x000fe20000000008 */
[----:B------:R-:W-:Y:S02]  /*25e70*/  FMUL R6, R233, R2 ;  /* 0x00000002e9067220 */ /* 0x000fe40000400000 */
[----:B------:R-:W4:Y:S04]  /*25e80*/  LDL.LU R233, [R1+0x74] ;  /* 0x0000740001e97983 */ /* 0x000f280000300800 */
[----:B------:R0:W-:Y:S01]  /*25e90*/  @P1 STG.E.U16 desc[UR46][R14.64+0x60], R8 ;  /* 0x000060080e001986 */ /* 0x0001e2000c10152e */
[----:B------:R-:W-:Y:S02]  /*25ea0*/  ISETP.GT.AND P1, PT, R0, 0x8, P0 ;  /* 0x000000080000780c */ /* 0x000fe40000724270 */
[----:B------:R-:W-:-:S04]  /*25eb0*/  F2FP.F16.F32.PACK_AB R6, RZ, R6 ;  /* 0x00000006ff06723e */ /* 0x000fc800000000ff */
[----:B0-----:R-:W-:-:S07]  /*25ec0*/  PRMT R8, R6, 0x7610, R8 ;  /* 0x0000761006087816 */ /* 0x001fce0000000008 */
[----:B------:R-:W-:Y:S01]  /*25ed0*/  @P1 STG.E.U16 desc[UR46][R14.64+0x62], R8 ;  /* 0x000062080e001986 */ /* 0x000fe2000c10152e */
[----:B------:R-:W-:Y:S01]  /*25ee0*/  ISETP.GT.AND P1, PT, R3, 0x38, PT ;  /* 0x000000380300780c */ /* 0x000fe20003f24270 */
[----:B------:R-:W-:Y:S02]  /*25ef0*/  FMUL R6, R232, R2 ;  /* 0x00000002e8067220 */ /* 0x000fe40000400000 */
[----:B------:R-:W5:Y:S01]  /*25f00*/  LDL.LU R232, [R1+0x78] ;  /* 0x0000780001e87983 */ /* 0x000f620000300800 */
[----:B------:R-:W-:Y:S02]  /*25f10*/  ISETP.GT.AND P6, PT, R0, RZ, P1 ;  /* 0x000000ff0000720c */ /* 0x000fe40000fc4270 */
[----:B------:R-:W-:-:S11]  /*25f20*/  F2FP.F16.F32.PACK_AB R6, RZ, R6 ;  /* 0x00000006ff06723e */ /* 0x000fd600000000ff */
[----:B------:R0:W-:Y:S01]  /*25f30*/  @P6 STG.E.U16 desc[UR46][R12.64+0x70], R6 ;  /* 0x000070060c006986 */ /* 0x0001e2000c10152e */
[----:B------:R-:W-:-:S04]  /*25f40*/  ISETP.GT.AND P6, PT, R3, 0x39, PT ;  /* 0x000000390300780c */ /* 0x000fc80003fc4270 */
[----:B------:R-:W-:Y:S01]  /*25f50*/  ISETP.GT.AND P6, PT, R0, RZ, P6 ;  /* 0x000000ff0000720c */ /* 0x000fe200037c4270 */
[----:B0-----:R-:W-:-:S05]  /*25f60*/  FMUL R6, R19, R2 ;  /* 0x0000000213067220 */ /* 0x001fca0000400000 */
        /* <DEDUP_REMOVED lines=8> */
[----:B0-----:R-:W-:Y:S02]  /*25ff0*/  FMUL R6, R235, R2 ;  /* 0x00000002eb067220 */ /* 0x001fe40000400000 */
[----:B------:R-:W5:Y:S03]  /*26000*/  LDL.LU R235, [R1+0x7c] ;  /* 0x00007c0001eb7983 */ /* 0x000f660000300800 */
[----:B------:R-:W-:Y:S01]  /*26010*/  F2FP.F16.F32.PACK_AB R6, RZ, R6 ;  /* 0x00000006ff06723e */ /* 0x000fe200000000ff */
[----:B------:R-:W5:Y:S04]  /*26020*/  LDL.LU R18, [R1] ;  /* 0x0000000001127983 */ /* 0x000f680000300800 */
[----:B------:R-:W5:Y:S04]  /*26030*/  LDL.LU R19, [R1+0x4] ;  /* 0x0000040001137983 */ /* 0x000f680000300800 */
[----:B------:R-:W2:Y:S04]  /*26040*/  LDL.LU R20, [R1+0x8] ;  /* 0x0000080001147983 */ /* 0x000ea80000300800 */
[----:B------:R0:W-:Y:S04]  /*26050*/  @P6 STG.E.U16 desc[UR46][R14.64+0x72], R6 ;  /* 0x000072060e006986 */ /* 0x0001e8000c10152e */
[----:B0-----:R-:W3:Y:S01]  /*26060*/  LDL.LU R6, [R1+0x40] ;  /* 0x0000400001067983 */ /* 0x001ee20000300800 */
[----:B------:R-:W-:-:S04]  /*26070*/  ISETP.GT.AND P6, PT, R3, 0x20, PT ;  /* 0x000000200300780c */ /* 0x000fc80003fc4270 */
[----:B------:R-:W-:Y:S01]  /*26080*/  ISETP.GT.AND P6, PT, R0, 0x80, P6 ;  /* 0x000000800000780c */ /* 0x000fe200037c4270 */
[----:B---3--:R-:W-:-:S05]  /*26090*/  FMUL R6, R6, R2 ;  /* 0x0000000206067220 */ /* 0x008fca0000400000 */
[----:B------:R-:W-:-:S04]  /*260a0*/  F2FP.F16.F32.PACK_AB R6, RZ, R6 ;  /* 0x00000006ff06723e */ /* 0x000fc800000000ff */
[----:B------:R-:W-:Y:S02]  /*260b0*/  PRMT R8, R6, 0x7610, R8 ;  /* 0x0000761006087816 */ /* 0x000fe40000000008 */
[----:B------:R-:W-:-:S05]  /*260c0*/  MOV R6, R10 ;  /* 0x0000000a00067202 */ /* 0x000fca0000000f00 */
[----:B------:R0:W-:Y:S04]  /*260d0*/  @P6 STG.E.U16 desc[UR46][R6.64+0x40], R8 ;  /* 0x0000400806006986 */ /* 0x0001e8000c10152e */
[----:B0-----:R-:W3:Y:S01]  /*260e0*/  LDL.LU R8, [R1+0x44] ;  /* 0x0000440001087983 */ /* 0x001ee20000300800 */
[----:B------:R-:W-:Y:S01]  /*260f0*/  ISETP.GT.AND P6, PT, R0, 0x80, P5 ;  /* 0x000000800000780c */ /* 0x000fe20002fc4270 */
[----:B---3--:R-:W-:-:S05]  /*26100*/  FMUL R8, R8, R2 ;  /* 0x0000000208087220 */ /* 0x008fca0000400000 */
[----:B------:R-:W-:-:S07]  /*26110*/  F2FP.F16.F32.PACK_AB R8, RZ, R8 ;  /* 0x00000008ff08723e */ /* 0x000fce00000000ff */
[----:B------:R0:W-:Y:S04]  /*26120*/  @P6 STG.E.U16 desc[UR46][R6.64+0x42], R8 ;  /* 0x0000420806006986 */ /* 0x0001e8000c10152e */
[----:B0-----:R-:W3:Y:S01]  /*26130*/  LDL.LU R8, [R1+0x48] ;  /* 0x0000480001087983 */ /* 0x001ee20000300800 */
[----:B------:R-:W-:-:S04]  /*26140*/  IADD3 R10, P6, R10, UR11, RZ ;  /* 0x0000000b0a0a7c10 */ /* 0x000fc8000ffde0ff */
[----:B------:R-:W-:Y:S02]  /*26150*/  IADD3.X R11, R7, UR5, RZ, P6, !PT ;  /* 0x00000005070b7c10 */ /* 0x000fe4000b7fe4ff */
[----:B------:R-:W-:-:S04]  /*26160*/  ISETP.GT.AND P6, PT, R3, 0x20, PT ;  /* 0x000000200300780c */ /* 0x000fc80003fc4270 */
[----:B------:R-:W-:Y:S01]  /*26170*/  ISETP.GT.AND P6, PT, R0, 0x88, P6 ;  /* 0x000000880000780c */ /* 0x000fe200037c4270 */
[----:B---3--:R-:W-:-:S05]  /*26180*/  FMUL R8, R8, R2 ;  /* 0x0000000208087220 */ /* 0x008fca0000400000 */
[----:B------:R-:W-:-:S07]  /*26190*/  F2FP.F16.F32.PACK_AB R8, RZ, R8 ;  /* 0x00000008ff08723e */ /* 0x000fce00000000ff */
[----:B------:R0:W-:Y:S04]  /*261a0*/  @P6 STG.E.U16 desc[UR46][R10.64+0x40], R8 ;  /* 0x000040080a006986 */ /* 0x0001e8000c10152e */
[----:B0-----:R-:W3:Y:S01]  /*261b0*/  LDL.LU R8, [R1+0x4c] ;  /* 0x00004c0001087983 */ /* 0x001ee20000300800 */
        /* <DEDUP_REMOVED lines=36> */
[----:B--2---:R-:W-:-:S05]  /*26400*/  FMUL R20, R20, R2 ;  /* 0x0000000214147220 */ /* 0x004fca0000400000 */
[----:B------:R-:W-:Y:S01]  /*26410*/  F2FP.F16.F32.PACK_AB R20, RZ, R20 ;  /* 0x00000014ff14723e */ /* 0x000fe200000000ff */
[----:B---3--:R-:W-:-:S05]  /*26420*/  FMUL R8, R8, R2 ;  /* 0x0000000208087220 */ /* 0x008fca0000400000 */
[----:B------:R-:W-:-:S05]  /*26430*/  F2FP.F16.F32.PACK_AB R8, RZ, R8 ;  /* 0x00000008ff08723e */ /* 0x000fca00000000ff */
[----:B------:R0:W-:Y:S01]  /*26440*/  @P6 STG.E.U16 desc[UR46][R10.64+0x60], R8 ;  /* 0x000060080a006986 */ /* 0x0001e2000c10152e */
[----:B------:R-:W-:Y:S01]  /*26450*/  ISETP.GT.AND P6, PT, R0, 0x88, P0 ;  /* 0x000000880000780c */ /* 0x000fe200007c4270 */
[----:B0-----:R-:W-:-:S05]  /*26460*/  FMUL R8, R9, R2 ;  /* 0x0000000209087220 */ /* 0x001fca0000400000 */
[----:B------:R-:W-:-:S07]  /*26470*/  F2FP.F16.F32.PACK_AB R8, RZ, R8 ;  /* 0x00000008ff08723e */ /* 0x000fce00000000ff */
[----:B------:R0:W-:Y:S01]  /*26480*/  @P6 STG.E.U16 desc[UR46][R10.64+0x62], R8 ;  /* 0x000062080a006986 */ /* 0x0001e2000c10152e */
[----:B------:R-:W-:Y:S01]  /*26490*/  ISETP.GT.AND P6, PT, R0, 0x80, P1 ;  /* 0x000000800000780c */ /* 0x000fe20000fc4270 */
[----:B0-----:R-:W-:Y:S02]  /*264a0*/  FMUL R8, R234, R2 ;  /* 0x00000002ea087220 */ /* 0x001fe40000400000 */
[----:B------:R-:W2:Y:S03]  /*264b0*/  LDL.LU R234, [R1+0x30] ;  /* 0x0000300001ea7983 */ /* 0x000ea60000300800 */
[----:B------:R-:W-:-:S07]  /*264c0*/  F2FP.F16.F32.PACK_AB R8, RZ, R8 ;  /* 0x00000008ff08723e */ /* 0x000fce00000000ff */
[----:B------:R4:W-:Y:S01]  /*264d0*/  @P6 STG.E.U16 desc[UR46][R6.64+0x70], R8 ;  /* 0x0000700806006986 */ /* 0x0009e2000c10152e */
[----:B------:R-:W-:-:S04]  /*264e0*/  ISETP.GT.AND P6, PT, R3, 0x39, PT ;  /* 0x000000390300780c */ /* 0x000fc80003fc4270 */
[----:B------:R-:W-:Y:S01]  /*264f0*/  ISETP.GT.AND P6, PT, R0, 0x80, P6 ;  /* 0x000000800000780c */ /* 0x000fe200037c4270 */
[----:B----4-:R-:W-:Y:S02]  /*26500*/  FMUL R8, R233, R2 ;  /* 0x00000002e9087220 */ /* 0x010fe40000400000 */
[----:B------:R-:W3:Y:S03]  /*26510*/  LDL.LU R233, [R1+0x34] ;  /* 0x0000340001e97983 */ /* 0x000ee60000300800 */
[----:B------:R-:W-:-:S07]  /*26520*/  F2FP.F16.F32.PACK_AB R8, RZ, R8 ;  /* 0x00000008ff08723e */ /* 0x000fce00000000ff */
[----:B------:R5:W-:Y:S01]  /*26530*/  @P6 STG.E.U16 desc[UR46][R6.64+0x72], R8 ;  /* 0x0000720806006986 */ /* 0x000be2000c10152e */
[----:B------:R-:W-:Y:S01]  /*26540*/  ISETP.GT.AND P6, PT, R0, 0x88, P1 ;  /* 0x000000880000780c */ /* 0x000fe20000fc4270 */
[----:B-----5:R-:W-:Y:S02]  /*26550*/  FMUL R8, R232, R2 ;  /* 0x00000002e8087220 */ /* 0x020fe40000400000 */
[----:B------:R-:W4:Y:S03]  /*26560*/  LDL.LU R232, [R1+0x38] ;  /* 0x0000380001e87983 */ /* 0x000f260000300800 */
[----:B------:R-:W-:-:S07]  /*26570*/  F2FP.F16.F32.PACK_AB R8, RZ, R8 ;  /* 0x00000008ff08723e */ /* 0x000fce00000000ff */
[----:B------:R0:W-:Y:S01]  /*26580*/  @P6 STG.E.U16 desc[UR46][R10.64+0x70], R8 ;  /* 0x000070080a006986 */ /* 0x0001e2000c10152e */
[----:B------:R-:W-:-:S04]  /*26590*/  ISETP.GT.AND P6, PT, R3, 0x39, PT ;  /* 0x000000390300780c */ /* 0x000fc80003fc4270 */
[----:B------:R-:W-:Y:S01]  /*265a0*/  ISETP.GT.AND P6, PT, R0, 0x88, P6 ;  /* 0x000000880000780c */ /* 0x000fe200037c4270 */
[----:B0-----:R-:W-:Y:S02]  /*265b0*/  FMUL R8, R235, R2 ;  /* 0x00000002eb087220 */ /* 0x001fe40000400000 */
[----:B------:R-:W5:Y:S03]  /*265c0*/  LDL.LU R235, [R1+0x3c] ;  /* 0x00003c0001eb7983 */ /* 0x000f660000300800 */
        /* <DEDUP_REMOVED lines=18> */
[----:B0-----:R-:W2:Y:S01]  /*266f0*/  LDL.LU R20, [R1+0xc] ;  /* 0x00000c0001147983 */ /* 0x001ea20000300800 */
[----:B------:R-:W-:Y:S01]  /*26700*/  ISETP.GT.AND P6, PT, R0, 0x108, P5 ;  /* 0x000001080000780c */ /* 0x000fe20002fc4270 */
[----:B--2---:R-:W-:-:S05]  /*26710*/  FMUL R20, R20, R2 ;  /* 0x0000000214147220 */ /* 0x004fca0000400000 */
[----:B------:R-:W-:-:S07]  /*26720*/  F2FP.F16.F32.PACK_AB R20, RZ, R20 ;  /* 0x00000014ff14723e */ /* 0x000fce00000000ff */
[----:B------:R0:W-:Y:S04]  /*26730*/  @P6 STG.E.U16 desc[UR46][R18.64+0x42], R20 ;  /* 0x0000421412006986 */ /* 0x0001e8000c10152e */
[----:B0-----:R-:W2:Y:S01]  /*26740*/  LDL.LU R18, [R1+0x10] ;  /* 0x0000100001127983 */ /* 0x001ea20000300800 */
[----:B------:R-:W-:-:S03]  /*26750*/  ISETP.GT.AND P6, PT, R0, 0x100, P4 ;  /* 0x000001000000780c */ /* 0x000fc600027c4270 */
[----:B------:R-:W3:Y:S01]  /*26760*/  LDL.LU R19, [R1+0x2c] ;  /* 0x00002c0001137983 */ /* 0x000ee20000300800 */
[----:B--2---:R-:W-:-:S05]  /*26770*/  FMUL R18, R18, R2 ;  /* 0x0000000212127220 */ /* 0x004fca0000400000 */
[----:B------:R-:W-:-:S05]  /*26780*/  F2FP.F16.F32.PACK_AB R18, RZ, R18 ;  /* 0x00000012ff12723e */ /* 0x000fca00000000ff */
        /* <DEDUP_REMOVED lines=28> */
[----:B---3--:R-:W-:-:S05]  /*26950*/  FMUL R19, R19, R2 ;  /* 0x0000000213137220 */ /* 0x008fca0000400000 */
[----:B------:R-:W-:-:S04]  /*26960*/  F2FP.F16.F32.PACK_AB R19, RZ, R19 ;  /* 0x00000013ff13723e */ /* 0x000fc800000000ff */
[----:B------:R-:W-:Y:S01]  /*26970*/  PRMT R20, R19, 0x7610, R20 ;  /* 0x0000761013147816 */ /* 0x000fe20000000014 */
[----:B------:R-:W-:-:S05]  /*26980*/  FMUL R19, R234, R2 ;  /* 0x00000002ea137220 */ /* 0x000fca0000400000 */
[----:B------:R-:W-:Y:S01]  /*26990*/  F2FP.F16.F32.PACK_AB R19, RZ, R19 ;  /* 0x00000013ff13723e */ /* 0x000fe200000000ff */
[----:B------:R-:W-:-:S05]  /*269a0*/  FMUL R216, R216, R2 ;  /* 0x00000002d8d87220 */ /* 0x000fca0000400000 */
[----:B------:R-:W-:Y:S01]  /*269b0*/  F2FP.F16.F32.PACK_AB R216, RZ, R216 ;  /* 0x000000d8ffd8723e */ /* 0x000fe200000000ff */
[----:B------:R-:W-:-:S05]  /*269c0*/  FMUL R217, R217, R2 ;  /* 0x00000002d9d97220 */ /* 0x000fca0000400000 */
[----:B------:R-:W-:Y:S01]  /*269d0*/  F2FP.F16.F32.PACK_AB R217, RZ, R217 ;  /* 0x000000d9ffd9723e */ /* 0x000fe200000000ff */
[-C--:B------:R-:W-:Y:S01]  /*269e0*/  FMUL R218, R218, R2.reuse ;  /* 0x00000002dada7220 */ /* 0x080fe20000400000 */
[----:B------:R-:W-:-:S04]  /*269f0*/  FMUL R219, R219, R2 ;  /* 0x00000002dbdb7220 */ /* 0x000fc80000400000 */
[----:B------:R-:W-:Y:S02]  /*26a00*/  F2FP.F16.F32.PACK_AB R218, RZ, R218 ;  /* 0x000000daffda723e */ /* 0x000fe400000000ff */
[----:B------:R-:W-:Y:S01]  /*26a10*/  F2FP.F16.F32.PACK_AB R219, RZ, R219 ;  /* 0x000000dbffdb723e */ /* 0x000fe200000000ff */
[----:B------:R-:W-:-:S05]  /*26a20*/  FMUL R220, R220, R2 ;  /* 0x00000002dcdc7220 */ /* 0x000fca0000400000 */
[----:B------:R-:W-:Y:S01]  /*26a30*/  F2FP.F16.F32.PACK_AB R220, RZ, R220 ;  /* 0x000000dcffdc723e */ /* 0x000fe200000000ff */
[-C--:B------:R-:W-:Y:S01]  /*26a40*/  FMUL R221, R221, R2.reuse ;  /* 0x00000002dddd7220 */ /* 0x080fe20000400000 */
[----:B------:R-:W-:-:S04]  /*26a50*/  FMUL R222, R222, R2 ;  /* 0x00000002dede7220 */ /* 0x000fc80000400000 */
[----:B------:R-:W-:Y:S02]  /*26a60*/  F2FP.F16.F32.PACK_AB R221, RZ, R221 ;  /* 0x000000ddffdd723e */ /* 0x000fe400000000ff */
[----:B------:R-:W-:Y:S01]  /*26a70*/  F2FP.F16.F32.PACK_AB R222, RZ, R222 ;  /* 0x000000deffde723e */ /* 0x000fe200000000ff */
[-C--:B------:R-:W-:Y:S01]  /*26a80*/  FMUL R223, R223, R2.reuse ;  /* 0x00000002dfdf7220 */ /* 0x080fe20000400000 */
[-C--:B------:R-:W-:Y:S01]  /*26a90*/  FMUL R224, R224, R2.reuse ;  /* 0x00000002e0e07220 */ /* 0x080fe20000400000 */
[----:B------:R-:W-:-:S03]  /*26aa0*/  FMUL R225, R225, R2 ;  /* 0x00000002e1e17220 */ /* 0x000fc60000400000 */
[----:B------:R-:W-:Y:S02]  /*26ab0*/  F2FP.F16.F32.PACK_AB R223, RZ, R223 ;  /* 0x000000dfffdf723e */ /* 0x000fe400000000ff */
[----:B------:R-:W-:Y:S01]  /*26ac0*/  F2FP.F16.F32.PACK_AB R224, RZ, R224 ;  /* 0x000000e0ffe0723e */ /* 0x000fe200000000ff */
[-C--:B------:R-:W-:Y:S01]  /*26ad0*/  FMUL R226, R226, R2.reuse ;  /* 0x00000002e2e27220 */ /* 0x080fe20000400000 */
[----:B------:R-:W-:Y:S01]  /*26ae0*/  F2FP.F16.F32.PACK_AB R225, RZ, R225 ;  /* 0x000000e1ffe1723e */ /* 0x000fe200000000ff */
[-C--:B------:R-:W-:Y:S01]  /*26af0*/  FMUL R227, R227, R2.reuse ;  /* 0x00000002e3e37220 */ /* 0x080fe20000400000 */
[-C--:B------:R-:W-:Y:S01]  /*26b00*/  FMUL R228, R228, R2.reuse ;  /* 0x00000002e4e47220 */ /* 0x080fe20000400000 */
[----:B------:R-:W-:Y:S01]  /*26b10*/  FMUL R229, R229, R2 ;  /* 0x00000002e5e57220 */ /* 0x000fe20000400000 */
[----:B------:R-:W-:Y:S02]  /*26b20*/  F2FP.F16.F32.PACK_AB R226, RZ, R226 ;  /* 0x000000e2ffe2723e */ /* 0x000fe400000000ff */
[----:B------:R-:W-:-:S02]  /*26b30*/  F2FP.F16.F32.PACK_AB R227, RZ, R227 ;  /* 0x000000e3ffe3723e */ /* 0x000fc400000000ff */
[----:B------:R-:W-:Y:S02]  /*26b40*/  F2FP.F16.F32.PACK_AB R228, RZ, R228 ;  /* 0x000000e4ffe4723e */ /* 0x000fe400000000ff */
[----:B------:R-:W-:Y:S01]  /*26b50*/  F2FP.F16.F32.PACK_AB R229, RZ, R229 ;  /* 0x000000e5ffe5723e */ /* 0x000fe200000000ff */
[-C--:B------:R-:W-:Y:S01]  /*26b60*/  FMUL R230, R230, R2.reuse ;  /* 0x00000002e6e67220 */ /* 0x080fe20000400000 */
[-C--:B------:R-:W-:Y:S01]  /*26b70*/  FMUL R231, R231, R2.reuse ;  /* 0x00000002e7e77220 */ /* 0x080fe20000400000 */
[-C--:B------:R-:W-:Y:S01]  /*26b80*/  FMUL R200, R200, R2.reuse ;  /* 0x00000002c8c87220 */ /* 0x080fe20000400000 */
[-C--:B------:R-:W-:Y:S01]  /*26b90*/  FMUL R201, R201, R2.reuse ;  /* 0x00000002c9c97220 */ /* 0x080fe20000400000 */
[----:B------:R-:W-:Y:S01]  /*26ba0*/  FMUL R202, R202, R2 ;  /* 0x00000002caca7220 */ /* 0x000fe20000400000 */
[----:B------:R-:W-:Y:S02]  /*26bb0*/  F2FP.F16.F32.PACK_AB R230, RZ, R230 ;  /* 0x000000e6ffe6723e */ /* 0x000fe400000000ff */
[----:B------:R-:W-:-:S02]  /*26bc0*/  F2FP.F16.F32.PACK_AB R231, RZ, R231 ;  /* 0x000000e7ffe7723e */ /* 0x000fc400000000ff */
[----:B------:R-:W-:Y:S02]  /*26bd0*/  F2FP.F16.F32.PACK_AB R200, RZ, R200 ;  /* 0x000000c8ffc8723e */ /* 0x000fe400000000ff */
[----:B------:R-:W-:Y:S02]  /*26be0*/  F2FP.F16.F32.PACK_AB R201, RZ, R201 ;  /* 0x000000c9ffc9723e */ /* 0x000fe400000000ff */
[----:B------:R-:W-:Y:S01]  /*26bf0*/  F2FP.F16.F32.PACK_AB R202, RZ, R202 ;  /* 0x000000caffca723e */ /* 0x000fe200000000ff */
[----:B--2---:R-:W-:-:S05]  /*26c00*/  FMUL R18, R18, R2 ;  /* 0x0000000212127220 */ /* 0x004fca0000400000 */
[----:B------:R-:W-:-:S05]  /*26c10*/  F2FP.F16.F32.PACK_AB R18, RZ, R18 ;  /* 0x00000012ff12723e */ /* 0x000fca00000000ff */
[----:B------:R0:W-:Y:S01]  /*26c20*/  @P6 STG.E.U16 desc[UR46][R8.64+0x60], R18 ;  /* 0x0000601208006986 */ /* 0x0001e2000c10152e */
[----:B------:R-:W-:-:S13]  /*26c30*/  ISETP.GT.AND P6, PT, R0, 0x108, P0 ;  /* 0x000001080000780c */ /* 0x000fda00007c4270 */
[----:B------:R1:W-:Y:S01]  /*26c40*/  @P6 STG.E.U16 desc[UR46][R8.64+0x62], R20 ;  /* 0x0000621408006986 */ /* 0x0003e2000c10152e */
[----:B------:R-:W-:Y:S01]  /*26c50*/  ISETP.GT.AND P6, PT, R0, 0x100, P1 ;  /* 0x000001000000780c */ /* 0x000fe20000fc4270 */
[----:B0-----:R-:W-:-:S12]  /*26c60*/  FMUL R18, R233, R2 ;  /* 0x00000002e9127220 */ /* 0x001fd80000400000 */
[----:B------:R0:W-:Y:S01]  /*26c70*/  @P6 STG.E.U16 desc[UR46][R4.64+0x70], R19 ;  /* 0x0000701304006986 */ /* 0x0001e2000c10152e */
[----:B------:R-:W-:-:S04]  /*26c80*/  ISETP.GT.AND P6, PT, R3, 0x39, PT ;  /* 0x000000390300780c */ /* 0x000fc80003fc4270 */
[----:B------:R-:W-:Y:S02]  /*26c90*/  ISETP.GT.AND P6, PT, R0, 0x100, P6 ;  /* 0x000001000000780c */ /* 0x000fe400037c4270 */
[----:B------:R-:W-:-:S04]  /*26ca0*/  F2FP.F16.F32.PACK_AB R18, RZ, R18 ;  /* 0x00000012ff12723e */ /* 0x000fc800000000ff */
[----:B------:R-:W-:Y:S01]  /*26cb0*/  PRMT R21, R18, 0x7610, R21 ;  /* 0x0000761012157816 */ /* 0x000fe20000000015 */
[----:B----4-:R-:W-:-:S06]  /*26cc0*/  FMUL R18, R232, R2 ;  /* 0x00000002e8127220 */ /* 0x010fcc0000400000 */
[----:B------:R-:W-:Y:S01]  /*26cd0*/  @P6 STG.E.U16 desc[UR46][R4.64+0x72], R21 ;  /* 0x0000721504006986 */ /* 0x000fe2000c10152e */
[----:B------:R-:W-:Y:S02]  /*26ce0*/  ISETP.GT.AND P6, PT, R0, 0x108, P1 ;  /* 0x000001080000780c */ /* 0x000fe40000fc4270 */
[----:B------:R-:W-:-:S04]  /*26cf0*/  F2FP.F16.F32.PACK_AB R18, RZ, R18 ;  /* 0x00000012ff12723e */ /* 0x000fc800000000ff */
[----:B-1----:R-:W-:Y:S01]  /*26d00*/  PRMT R20, R18, 0x7610, R20 ;  /* 0x0000761012147816 */ /* 0x002fe20000000014 */
[----:B-----5:R-:W-:-:S06]  /*26d10*/  FMUL R18, R235, R2 ;  /* 0x00000002eb127220 */ /* 0x020fcc0000400000 */
[----:B------:R-:W-:Y:S01]  /*26d20*/  @P6 STG.E.U16 desc[UR46][R8.64+0x70], R20 ;  /* 0x0000701408006986 */ /* 0x000fe2000c10152e */
[----:B------:R-:W-:-:S04]  /*26d30*/  ISETP.GT.AND P6, PT, R3, 0x39, PT ;  /* 0x000000390300780c */ /* 0x000fc80003fc4270 */
[----:B------:R-:W-:Y:S02]  /*26d40*/  ISETP.GT.AND P6, PT, R0, 0x108, P6 ;  /* 0x000001080000780c */ /* 0x000fe400037c4270 */
[----:B------:R-:W-:-:S04]  /*26d50*/  F2FP.F16.F32.PACK_AB R18, RZ, R18 ;  /* 0x00000012ff12723e */ /* 0x000fc800000000ff */
[----:B0-----:R-:W-:-:S07]  /*26d60*/  PRMT R19, R18, 0x7610, R19 ;  /* 0x0000761012137816 */ /* 0x001fce0000000013 */
[----:B------:R0:W-:Y:S01]  /*26d70*/  @P6 STG.E.U16 desc[UR46][R8.64+0x72], R19 ;  /* 0x0000721308006986 */ /* 0x0001e2000c10152e */
[----:B------:R-:W-:-:S04]  /*26d80*/  IADD3 R18, P6, R4, UR13, RZ ;  /* 0x0000000d04127c10 */ /* 0x000fc8000ffde0ff */
[----:B0-----:R-:W-:Y:S02]  /*26d90*/  IADD3.X R19, R5, UR12, RZ, P6, !PT ;  /* 0x0000000c05137c10 */ /* 0x001fe4000b7fe4ff */
[----:B------:R-:W-:-:S04]  /*26da0*/  ISETP.GT.AND P6, PT, R3, 0x20, PT ;  /* 0x000000200300780c */ /* 0x000fc80003fc4270 */
[----:B------:R-:W-:-:S13]  /*26db0*/  ISETP.GT.AND P6, PT, R0, 0x180, P6 ;  /* 0x000001800000780c */ /* 0x000fda00037c4270 */
[----:B------:R0:W-:Y:S01]  /*26dc0*/  @P6 STG.E.U16 desc[UR46][R18.64+0x40], R216 ;  /* 0x000040d812006986 */ /* 0x0001e2000c10152e */
[C---:B------:R-:W-:Y:S02]  /*26dd0*/  ISETP.GT.AND P6, PT, R0.reuse, 0x180, P5 ;  /* 0x000001800000780c */ /* 0x040fe40002fc4270 */
[----:B------:R-:W-:-:S11]  /*26de0*/  ISETP.GT.AND P5, PT, R0, 0x188, P5 ;  /* 0x000001880000780c */ /* 0x000fd60002fa4270 */
[----:B------:R0:W-:Y:S01]  /*26df0*/  @P6 STG.E.U16 desc[UR46][R18.64+0x42], R217 ;  /* 0x000042d912006986 */ /* 0x0001e2000c10152e */
[----:B------:R-:W-:-:S04]  /*26e00*/  IADD3 R20, P6, R18, UR11, RZ ;  /* 0x0000000b12147c10 */ /* 0x000fc8000ffde0ff */
[----:B------:R-:W-:Y:S02]  /*26e10*/  IADD3.X R21, R19, UR5, RZ, P6, !PT ;  /* 0x0000000513157c10 */ /* 0x000fe4000b7fe4ff */
[----:B------:R-:W-:-:S04]  /*26e20*/  ISETP.GT.AND P6, PT, R3, 0x20, PT ;  /* 0x000000200300780c */ /* 0x000fc80003fc4270 */
[----:B------:R-:W-:-:S13]  /*26e30*/  ISETP.GT.AND P6, PT, R0, 0x188, P6 ;  /* 0x000001880000780c */ /* 0x000fda00037c4270 */
[----:B------:R0:W-:Y:S04]  /*26e40*/  @P6 STG.E.U16 desc[UR46][R20.64+0x40], R218 ;  /* 0x000040da14006986 */ /* 0x0001e8000c10152e */
[----:B------:R0:W-:Y:S01]  /*26e50*/  @P5 STG.E.U16 desc[UR46][R22.64+0x42], R219 ;  /* 0x000042db16005986 */ /* 0x0001e2000c10152e */
[C---:B------:R-:W-:Y:S02]  /*26e60*/  ISETP.GT.AND P5, PT, R0.reuse, 0x180, P4 ;  /* 0x000001800000780c */ /* 0x040fe400027a4270 */
[----:B------:R-:W-:-:S11]  /*26e70*/  ISETP.GT.AND P4, PT, R0, 0x188, P4 ;  /* 0x000001880000780c */ /* 0x000fd60002784270 */
[----:B------:R0:W-:Y:S01]  /*26e80*/  @P5 STG.E.U16 desc[UR46][R18.64+0x50], R220 ;  /* 0x000050dc12005986 */ /* 0x0001e2000c10152e */
[C---:B------:R-:W-:Y:S02]  /*26e90*/  ISETP.GT.AND P5, PT, R0.reuse, 0x180, P3 ;  /* 0x000001800000780c */ /* 0x040fe40001fa4270 */
[----:B------:R-:W-:-:S11]  /*26ea0*/  ISETP.GT.AND P3, PT, R0, 0x188, P3 ;  /* 0x000001880000780c */ /* 0x000fd60001f64270 */
[----:B------:R0:W-:Y:S04]  /*26eb0*/  @P5 STG.E.U16 desc[UR46][R18.64+0x52], R221 ;  /* 0x000052dd12005986 */ /* 0x0001e8000c10152e */
[----:B------:R0:W-:Y:S01]  /*26ec0*/  @P4 STG.E.U16 desc[UR46][R20.64+0x50], R222 ;  /* 0x000050de14004986 */ /* 0x0001e2000c10152e */
[C---:B------:R-:W-:Y:S02]  /*26ed0*/  ISETP.GT.AND P4, PT, R0.reuse, 0x180, P2 ;  /* 0x000001800000780c */ /* 0x040fe40001784270 */
[C---:B------:R-:W-:Y:S02]  /*26ee0*/  ISETP.GT.AND P5, PT, R0.reuse, 0x180, P0 ;  /* 0x000001800000780c */ /* 0x040fe400007a4270 */
[C---:B------:R-:W-:Y:S02]  /*26ef0*/  ISETP.GT.AND P2, PT, R0.reuse, 0x188, P2 ;  /* 0x000001880000780c */ /* 0x040fe40001744270 */
[----:B------:R-:W-:Y:S01]  /*26f00*/  ISETP.GT.AND P6, PT, R3, 0x39, PT ;  /* 0x000000390300780c */ /* 0x000fe20003fc4270 */
[----:B------:R0:W-:Y:S01]  /*26f10*/  @P3 STG.E.U16 desc[UR46][R20.64+0x52], R223 ;  /* 0x000052df14003986 */ /* 0x0001e2000c10152e */
[----:B------:R-:W-:-:S02]  /*26f20*/  ISETP.GT.AND P0, PT, R0, 0x188, P0 ;  /* 0x000001880000780c */ /* 0x000fc40000704270 */
[----:B------:R-:W-:-:S03]  /*26f30*/  ISETP.GT.AND P3, PT, R0, 0x180, P1 ;  /* 0x000001800000780c */ /* 0x000fc60000f64270 */
[----:B------:R0:W-:Y:S01]  /*26f40*/  @P4 STG.E.U16 desc[UR46][R18.64+0x60], R224 ;  /* 0x000060e012004986 */ /* 0x0001e2000c10152e */
[----:B------:R-:W-:-:S03]  /*26f50*/  ISETP.GT.AND P4, PT, R0, 0x180, P6 ;  /* 0x000001800000780c */ /* 0x000fc60003784270 */
[----:B------:R0:W-:Y:S01]  /*26f60*/  @P5 STG.E.U16 desc[UR46][R18.64+0x62], R225 ;  /* 0x000062e112005986 */ /* 0x0001e2000c10152e */
[----:B------:R-:W-:-:S03]  /*26f70*/  ISETP.GT.AND P1, PT, R0, 0x188, P1 ;  /* 0x000001880000780c */ /* 0x000fc60000f24270 */
[----:B------:R0:W-:Y:S01]  /*26f80*/  @P2 STG.E.U16 desc[UR46][R20.64+0x60], R226 ;  /* 0x000060e214002986 */ /* 0x0001e2000c10152e */
[C---:B------:R-:W-:Y:S02]  /*26f90*/  ISETP.GT.AND P2, PT, R3.reuse, 0x39, PT ;  /* 0x000000390300780c */ /* 0x040fe40003f44270 */
[C---:B------:R-:W-:Y:S02]  /*26fa0*/  ISETP.GT.AND P6, PT, R3.reuse, 0x40, PT ;  /* 0x000000400300780c */ /* 0x040fe40003fc4270 */
[----:B------:R-:W-:Y:S01]  /*26fb0*/  ISETP.GT.AND P5, PT, R3, 0x41, PT ;  /* 0x000000410300780c */ /* 0x000fe20003fa4270 */
[----:B------:R0:W-:Y:S01]  /*26fc0*/  @P0 STG.E.U16 desc[UR46][R20.64+0x62], R227 ;  /* 0x000062e314000986 */ /* 0x0001e2000c10152e */
[C---:B------:R-:W-:Y:S02]  /*26fd0*/  ISETP.GT.AND P0, PT, R0.reuse, 0x188, P2 ;  /* 0x000001880000780c */ /* 0x040fe40001704270 */
[C---:B------:R-:W-:Y:S01]  /*26fe0*/  ISETP.GT.AND P2, PT, R0.reuse, RZ, P6 ;  /* 0x000000ff0000720c */ /* 0x040fe20003744270 */
[----:B------:R0:W-:Y:S01]  /*26ff0*/  @P3 STG.E.U16 desc[UR46][R18.64+0x70], R228 ;  /* 0x000070e412003986 */ /* 0x0001e2000c10152e */
[----:B------:R-:W-:-:S03]  /*27000*/  ISETP.GT.AND P3, PT, R0, RZ, P5 ;  /* 0x000000ff0000720c */ /* 0x000fc60002f64270 */
[----:B------:R0:W-:Y:S01]  /*27010*/  @P4 STG.E.U16 desc[UR46][R18.64+0x72], R229 ;  /* 0x000072e512004986 */ /* 0x0001e2000c10152e */
[----:B------:R-:W-:-:S03]  /*27020*/  ISETP.GT.AND P4, PT, R0, 0x8, P6 ;  /* 0x000000080000780c */ /* 0x000fc60003784270 */
[----:B------:R0:W-:Y:S01]  /*27030*/  @P1 STG.E.U16 desc[UR46][R20.64+0x70], R230 ;  /* 0x000070e614001986 */ /* 0x0001e2000c10152e */
[----:B------:R-:W-:Y:S01]  /*27040*/  ISETP.GT.AND P1, PT, R0, 0x8, P5 ;  /* 0x000000080000780c */ /* 0x000fe20002f24270 */
[----:B------:R-:W-:Y:S02]  /*27050*/  FMUL R203, R203, R2 ;  /* 0x00000002cbcb7220 */ /* 0x000fe40000400000 */
[----:B------:R0:W-:Y:S04]  /*27060*/  @P0 STG.E.U16 desc[UR46][R20.64+0x72], R231 ;  /* 0x000072e714000986 */ /* 0x0001e8000c10152e */
[----:B------:R0:W-:Y:S04]  /*27070*/  @P2 STG.E.U16 desc[UR46][R12.64+0x80], R200 ;  /* 0x000080c80c002986 */ /* 0x0001e8000c10152e */
[----:B------:R0:W-:Y:S01]  /*27080*/  @P3 STG.E.U16 desc[UR46][R12.64+0x82], R201 ;  /* 0x000082c90c003986 */ /* 0x0001e2000c10152e */
[----:B------:R-:W-:-:S03]  /*27090*/  ISETP.GT.AND P3, PT, R3, 0x49, PT ;  /* 0x000000490300780c */ /* 0x000fc60003f64270 */
[----:B------:R0:W-:Y:S01]  /*270a0*/  @P4 STG.E.U16 desc[UR46][R14.64+0x80], R202 ;  /* 0x000080ca0e004986 */ /* 0x0001e2000c10152e */
[----:B------:R-:W-:Y:S02]  /*270b0*/  ISETP.GT.AND P4, PT, R3, 0x48, PT ;  /* 0x000000480300780c */ /* 0x000fe40003f84270 */
[----:B------:R-:W-:Y:S02]  /*270c0*/  F2FP.F16.F32.PACK_AB R203, RZ, R203 ;  /* 0x000000cbffcb723e */ /* 0x000fe400000000ff */
[C---:B------:R-:W-:Y:S02]  /*270d0*/  ISETP.GT.AND P0, PT, R0.reuse, RZ, P4 ;  /* 0x000000ff0000720c */ /* 0x040fe40002704270 */
[----:B------:R-:W-:Y:S01]  /*270e0*/  ISETP.GT.AND P2, PT, R0, RZ, P3 ;  /* 0x000000ff0000720c */ /* 0x000fe20001f44270 */
[-C--:B------:R-:W-:Y:S01]  /*270f0*/  FMUL R204, R204, R2.reuse ;  /* 0x00000002cccc7220 */ /* 0x080fe20000400000 */
[-C--:B------:R-:W-:Y:S01]  /*27100*/  FMUL R205, R205, R2.reuse ;  /* 0x00000002cdcd7220 */ /* 0x080fe20000400000 */
[----:B------:R0:W-:Y:S01]  /*27110*/  @P1 STG.E.U16 desc[UR46][R14.64+0x82], R203 ;  /* 0x000082cb0e001986 */ /* 0x0001e2000c10152e */
[----:B------:R-:W-:Y:S01]  /*27120*/  ISETP.GT.AND P1, PT, R0, 0x8, P4 ;  /* 0x000000080000780c */ /* 0x000fe20002724270 */
[----:B------:R-:W-:Y:S01]  /*27130*/  FMUL R206, R206, R2 ;  /* 0x00000002cece7220 */ /* 0x000fe20000400000 */
[----:B------:R-:W-:-:S02]  /*27140*/  F2FP.F16.F32.PACK_AB R204, RZ, R204 ;  /* 0x000000ccffcc723e */ /* 0x000fc400000000ff */
[----:B------:R-:W-:Y:S02]  /*27150*/  F2FP.F16.F32.PACK_AB R205, RZ, R205 ;  /* 0x000000cdffcd723e */ /* 0x000fe400000000ff */
[----:B------:R-:W-:Y:S01]  /*27160*/  F2FP.F16.F32.PACK_AB R206, RZ, R206 ;  /* 0x000000ceffce723e */ /* 0x000fe200000000ff */
[----:B------:R0:W-:Y:S01]  /*27170*/  @P0 STG.E.U16 desc[UR46][R12.64+0x90], R204 ;  /* 0x000090cc0c000986 */ /* 0x0001e2000c10152e */
[----:B------:R-:W-:-:S03]  /*27180*/  ISETP.GT.AND P0, PT, R0, 0x8, P3 ;  /* 0x000000080000780c */ /* 0x000fc60001f04270 */
[----:B------:R0:W-:Y:S01]  /*27190*/  @P2 STG.E.U16 desc[UR46][R12.64+0x92], R205 ;  /* 0x000092cd0c002986 */ /* 0x0001e2000c10152e */
[----:B------:R-:W-:Y:S01]  /*271a0*/  ISETP.GT.AND P2, PT, R3, 0x50, PT ;  /* 0x000000500300780c */ /* 0x000fe20003f44270 */
[-C--:B------:R-:W-:Y:S02]  /*271b0*/  FMUL R207, R207, R2.reuse ;  /* 0x00000002cfcf7220 */ /* 0x080fe40000400000 */
[----:B------:R0:W-:Y:S01]  /*271c0*/  @P1 STG.E.U16 desc[UR46][R14.64+0x90], R206 ;  /* 0x000090ce0e001986 */ /* 0x0001e2000c10152e */
[----:B------:R-:W-:Y:S01]  /*271d0*/  ISETP.GT.AND P1, PT, R0, RZ, P2 ;  /* 0x000000ff0000720c */ /* 0x000fe20001724270 */
[----:B------:R-:W-:Y:S01]  /*271e0*/  FMUL R208, R208, R2 ;  /* 0x00000002d0d07220 */ /* 0x000fe20000400000 */
[----:B------:R-:W-:-:S04]  /*271f0*/  F2FP.F16.F32.PACK_AB R207, RZ, R207 ;  /* 0x000000cfffcf723e */ /* 0x000fc800000000ff */
[----:B------:R-:W-:Y:S01]  /*27200*/  F2FP.F16.F32.PACK_AB R208, RZ, R208 ;  /* 0x000000d0ffd0723e */ /* 0x000fe200000000ff */
[----:B------:R0:W-:Y:S01]  /*27210*/  @P0 STG.E.U16 desc[UR46][R14.64+0x92], R207 ;  /* 0x000092cf0e000986 */ /* 0x0001e2000c10152e */
[----:B------:R-:W-:Y:S01]  /*27220*/  ISETP.GT.AND P0, PT, R3, 0x51, PT ;  /* 0x000000510300780c */ /* 0x000fe20003f04270 */
[----:B------:R-:W-:-:S04]  /*27230*/  FMUL R209, R209, R2 ;  /* 0x00000002d1d17220 */ /* 0x000fc80000400000 */
[----:B------:R0:W-:Y:S01]  /*27240*/  @P1 STG.E.U16 desc[UR46][R12.64+0xa0], R208 ;  /* 0x0000a0d00c001986 */ /* 0x0001e2000c10152e */
[----:B------:R-:W-:Y:S02]  /*27250*/  ISETP.GT.AND P1, PT, R0, RZ, P0 ;  /* 0x000000ff0000720c */ /* 0x000fe40000724270 */
[----:B------:R-:W-:Y:S01]  /*27260*/  F2FP.F16.F32.PACK_AB R209, RZ, R209 ;  /* 0x000000d1ffd1723e */ /* 0x000fe200000000ff */
[----:B------:R-:W-:-:S10]  /*27270*/  FMUL R210, R210, R2 ;  /* 0x00000002d2d27220 */ /* 0x000fd40000400000 */
[----:B------:R0:W-:Y:S01]  /*27280*/  @P1 STG.E.U16 desc[UR46][R12.64+0xa2], R209 ;  /* 0x0000a2d10c001986 */ /* 0x0001e2000c10152e */
[----:B------:R-:W-:Y:S02]  /*27290*/  ISETP.GT.AND P1, PT, R0, 0x8, P2 ;  /* 0x000000080000780c */ /* 0x000fe40001724270 */
[----:B------:R-:W-:Y:S01]  /*272a0*/  F2FP.F16.F32.PACK_AB R210, RZ, R210 ;  /* 0x000000d2ffd2723e */ /* 0x000fe200000000ff */
[----:B------:R-:W-:-:S10]  /*272b0*/  FMUL R211, R211, R2 ;  /* 0x00000002d3d37220 */ /* 0x000fd40000400000 */
[----:B------:R0:W-:Y:S01]  /*272c0*/  @P1 STG.E.U16 desc[UR46][R14.64+0xa0], R210 ;  /* 0x0000a0d20e001986 */ /* 0x0001e2000c10152e */
[----:B------:R-:W-:Y:S02]  /*272d0*/  ISETP.GT.AND P1, PT, R0, 0x8, P0 ;  /* 0x000000080000780c */ /* 0x000fe40000724270 */
[----:B------:R-:W-:Y:S01]  /*272e0*/  F2FP.F16.F32.PACK_AB R211, RZ, R211 ;  /* 0x000000d3ffd3723e */ /* 0x000fe200000000ff */
[----:B------:R-:W-:-:S10]  /*272f0*/  FMUL R212, R212, R2 ;  /* 0x00000002d4d47220 */ /* 0x000fd40000400000 */
[----:B------:R0:W-:Y:S01]  /*27300*/  @P1 STG.E.U16 desc[UR46][R14.64+0xa2], R211 ;  /* 0x0000a2d30e001986 */ /* 0x0001e2000c10152e */
[----:B------:R-:W-:-:S04]  /*27310*/  ISETP.GT.AND P1, PT, R3, 0x58, PT ;  /* 0x000000580300780c */ /* 0x000fc80003f24270 */
[----:B------:R-:W-:Y:S02]  /*27320*/  ISETP.GT.AND P6, PT, R0, RZ, P1 ;  /* 0x000000ff0000720c */ /* 0x000fe40000fc4270 */
        /* <DEDUP_REMOVED lines=156> */
[-C--:B------:R-:W-:Y:S01]  /*27cf0*/  FMUL R153, R153, R2.reuse ;  /* 0x0000000299997220 */ /* 0x080fe20000400000 */
[----:B------:R-:W-:-:S09]  /*27d00*/  FMUL R155, R155, R2 ;  /* 0x000000029b9b7220 */ /* 0x000fd20000400000 */
[----:B------:R0:W-:Y:S01]  /*27d10*/  @P6 STG.E.U16 desc[UR46][R18.64+0x80], R152 ;  /* 0x0000809812006986 */ /* 0x0001e2000c10152e */
[C---:B------:R-:W-:Y:S02]  /*27d20*/  ISETP.GT.AND P6, PT, R0.reuse, 0x180, P5 ;  /* 0x000001800000780c */ /* 0x040fe40002fc4270 */
[----:B------:R-:W-:Y:S02]  /*27d30*/  ISETP.GT.AND P5, PT, R0, 0x188, P5 ;  /* 0x000001880000780c */ /* 0x000fe40002fa4270 */
[----:B------:R-:W-:Y:S02]  /*27d40*/  F2FP.F16.F32.PACK_AB R153, RZ, R153 ;  /* 0x00000099ff99723e */ /* 0x000fe400000000ff */
[----:B------:R-:W-:-:S07]  /*27d50*/  F2FP.F16.F32.PACK_AB R155, RZ, R155 ;  /* 0x0000009bff9b723e */ /* 0x000fce00000000ff */
[----:B------:R0:W-:Y:S01]  /*27d60*/  @P6 STG.E.U16 desc[UR46][R18.64+0x82], R153 ;  /* 0x0000829912006986 */ /* 0x0001e2000c10152e */
[----:B------:R-:W-:-:S03]  /*27d70*/  ISETP.GT.AND P6, PT, R3, 0x40, PT ;  /* 0x000000400300780c */ /* 0x000fc60003fc4270 */
[----:B------:R0:W-:Y:S01]  /*27d80*/  @P5 STG.E.U16 desc[UR46][R20.64+0x82], R155 ;  /* 0x0000829b14005986 */ /* 0x0001e2000c10152e */
[C---:B------:R-:W-:Y:S02]  /*27d90*/  ISETP.GT.AND P6, PT, R0.reuse, 0x188, P6 ;  /* 0x000001880000780c */ /* 0x040fe400037c4270 */
[----:B------:R-:W-:Y:S01]  /*27da0*/  ISETP.GT.AND P5, PT, R0, 0x180, P4 ;  /* 0x000001800000780c */ /* 0x000fe200027a4270 */
[-C--:B------:R-:W-:Y:S01]  /*27db0*/  FMUL R154, R154, R2.reuse ;  /* 0x000000029a9a7220 */ /* 0x080fe20000400000 */
[----:B------:R-:W-:-:S04]  /*27dc0*/  FMUL R156, R156, R2 ;  /* 0x000000029c9c7220 */ /* 0x000fc80000400000 */
[----:B------:R-:W-:Y:S02]  /*27dd0*/  F2FP.F16.F32.PACK_AB R154, RZ, R154 ;  /* 0x0000009aff9a723e */ /* 0x000fe400000000ff */
[----:B------:R-:W-:-:S03]  /*27de0*/  F2FP.F16.F32.PACK_AB R156, RZ, R156 ;  /* 0x0000009cff9c723e */ /* 0x000fc600000000ff */
[----:B------:R0:W-:Y:S01]  /*27df0*/  @P6 STG.E.U16 desc[UR46][R20.64+0x80], R154 ;  /* 0x0000809a14006986 */ /* 0x0001e2000c10152e */
[----:B------:R-:W-:-:S03]  /*27e00*/  ISETP.GT.AND P4, PT, R0, 0x188, P4 ;  /* 0x000001880000780c */ /* 0x000fc60002784270 */
[----:B------:R0:W-:Y:S01]  /*27e10*/  @P5 STG.E.U16 desc[UR46][R18.64+0x90], R156 ;  /* 0x0000909c12005986 */ /* 0x0001e2000c10152e */
[----:B------:R-:W-:Y:S01]  /*27e20*/  ISETP.GT.AND P5, PT, R0, 0x180, P3 ;  /* 0x000001800000780c */ /* 0x000fe20001fa4270 */
[-C--:B------:R-:W-:Y:S01]  /*27e30*/  FMUL R157, R157, R2.reuse ;  /* 0x000000029d9d7220 */ /* 0x080fe20000400000 */
[----:B------:R-:W-:-:S04]  /*27e40*/  FMUL R158, R158, R2 ;  /* 0x000000029e9e7220 */ /* 0x000fc80000400000 */
[----:B------:R-:W-:Y:S02]  /*27e50*/  F2FP.F16.F32.PACK_AB R157, RZ, R157 ;  /* 0x0000009dff9d723e */ /* 0x000fe400000000ff */
[----:B------:R-:W-:Y:S02]  /*27e60*/  F2FP.F16.F32.PACK_AB R158, RZ, R158 ;  /* 0x0000009eff9e723e */ /* 0x000fe400000000ff */
[----:B------:R-:W-:-:S03]  /*27e70*/  ISETP.GT.AND P3, PT, R0, 0x188, P3 ;  /* 0x000001880000780c */ /* 0x000fc60001f64270 */
[----:B------:R0:W-:Y:S01]  /*27e80*/  @P5 STG.E.U16 desc[UR46][R18.64+0x92], R157 ;  /* 0x0000929d12005986 */ /* 0x0001e2000c10152e */
[----:B------:R-:W-:-:S03]  /*27e90*/  FMUL R159, R159, R2 ;  /* 0x000000029f9f7220 */ /* 0x000fc60000400000 */
[----:B------:R0:W-:Y:S01]  /*27ea0*/  @P4 STG.E.U16 desc[UR46][R20.64+0x90], R158 ;  /* 0x0000909e14004986 */ /* 0x0001e2000c10152e */
[----:B------:R-:W-:Y:S01]  /*27eb0*/  ISETP.GT.AND P4, PT, R0, 0x180, P2 ;  /* 0x000001800000780c */ /* 0x000fe20001784270 */
[----:B------:R-:W-:Y:S01]  /*27ec0*/  FMUL R160, R160, R2 ;  /* 0x00000002a0a07220 */ /* 0x000fe20000400000 */
[----:B------:R-:W-:Y:S02]  /*27ed0*/  F2FP.F16.F32.PACK_AB R159, RZ, R159 ;  /* 0x0000009fff9f723e */ /* 0x000fe400000000ff */
[C---:B------:R-:W-:Y:S02]  /*27ee0*/  ISETP.GT.AND P5, PT, R0.reuse, 0x180, P0 ;  /* 0x000001800000780c */ /* 0x040fe400007a4270 */
[----:B------:R-:W-:Y:S02]  /*27ef0*/  F2FP.F16.F32.PACK_AB R160, RZ, R160 ;  /* 0x000000a0ffa0723e */ /* 0x000fe400000000ff */
[----:B------:R-:W-:Y:S01]  /*27f00*/  ISETP.GT.AND P2, PT, R0, 0x188, P2 ;  /* 0x000001880000780c */ /* 0x000fe20001744270 */
[-C--:B------:R-:W-:Y:S01]  /*27f10*/  FMUL R161, R161, R2.reuse ;  /* 0x00000002a1a17220 */ /* 0x080fe20000400000 */
[----:B------:R-:W-:Y:S01]  /*27f20*/  ISETP.GT.AND P6, PT, R3, 0x59, PT ;  /* 0x000000590300780c */ /* 0x000fe20003fc4270 */
[----:B------:R-:W-:Y:S01]  /*27f30*/  FMUL R162, R162, R2 ;  /* 0x00000002a2a27220 */ /* 0x000fe20000400000 */
[----:B------:R0:W-:Y:S01]  /*27f40*/  @P3 STG.E.U16 desc[UR46][R20.64+0x92], R159 ;  /* 0x0000929f14003986 */ /* 0x0001e2000c10152e */
[----:B------:R-:W-:-:S02]  /*27f50*/  ISETP.GT.AND P0, PT, R0, 0x188, P0 ;  /* 0x000001880000780c */ /* 0x000fc40000704270 */
[C---:B------:R-:W-:Y:S01]  /*27f60*/  ISETP.GT.AND P3, PT, R0.reuse, 0x180, P1 ;  /* 0x000001800000780c */ /* 0x040fe20000f64270 */
[----:B------:R0:W-:Y:S01]  /*27f70*/  @P4 STG.E.U16 desc[UR46][R18.64+0xa0], R160 ;  /* 0x0000a0a012004986 */ /* 0x0001e2000c10152e */
[----:B------:R-:W-:Y:S01]  /*27f80*/  ISETP.GT.AND P4, PT, R0, 0x180, P6 ;  /* 0x000001800000780c */ /* 0x000fe20003784270 */
[-C--:B------:R-:W-:Y:S01]  /*27f90*/  FMUL R163, R163, R2.reuse ;  /* 0x00000002a3a37220 */ /* 0x080fe20000400000 */
[----:B------:R-:W-:Y:S01]  /*27fa0*/  F2FP.F16.F32.PACK_AB R161, RZ, R161 ;  /* 0x000000a1ffa1723e */ /* 0x000fe200000000ff */
[----:B------:R-:W-:Y:S01]  /*27fb0*/  FMUL R164, R164, R2 ;  /* 0x00000002a4a47220 */ /* 0x000fe20000400000 */
[----:B------:R-:W-:Y:S01]  /*27fc0*/  F2FP.F16.F32.PACK_AB R162, RZ, R162 ;  /* 0x000000a2ffa2723e */ /* 0x000fe200000000ff */
[----:B------:R-:W-:Y:S01]  /*27fd0*/  FMUL R165, R165, R2 ;  /* 0x00000002a5a57220 */ /* 0x000fe20000400000 */
[----:B------:R-:W-:Y:S01]  /*27fe0*/  F2FP.F16.F32.PACK_AB R163, RZ, R163 ;  /* 0x000000a3ffa3723e */ /* 0x000fe200000000ff */
[----:B------:R0:W-:Y:S01]  /*27ff0*/  @P5 STG.E.U16 desc[UR46][R18.64+0xa2], R161 ;  /* 0x0000a2a112005986 */ /* 0x0001e2000c10152e */
[----:B------:R-:W-:-:S02]  /*28000*/  F2FP.F16.F32.PACK_AB R164, RZ, R164 ;  /* 0x000000a4ffa4723e */ /* 0x000fc400000000ff */
[----:B------:R-:W-:Y:S01]  /*28010*/  F2FP.F16.F32.PACK_AB R165, RZ, R165 ;  /* 0x000000a5ffa5723e */ /* 0x000fe200000000ff */
[----:B------:R0:W-:Y:S01]  /*28020*/  @P2 STG.E.U16 desc[UR46][R20.64+0xa0], R162 ;  /* 0x0000a0a214002986 */ /* 0x0001e2000c10152e */
[----:B------:R-:W-:Y:S02]  /*28030*/  ISETP.GT.AND P1, PT, R0, 0x188, P1 ;  /* 0x000001880000780c */ /* 0x000fe40000f24270 */
[C---:B------:R-:W-:Y:S02]  /*28040*/  ISETP.GT.AND P2, PT, R3.reuse, 0x59, PT ;  /* 0x000000590300780c */ /* 0x040fe40003f44270 */
[C---:B------:R-:W-:Y:S02]  /*28050*/  ISETP.GT.AND P6, PT, R3.reuse, 0x60, PT ;  /* 0x000000600300780c */ /* 0x040fe40003fc4270 */
[----:B------:R-:W-:Y:S01]  /*28060*/  ISETP.GT.AND P5, PT, R3, 0x61, PT ;  /* 0x000000610300780c */ /* 0x000fe20003fa4270 */
[----:B------:R-:W-:Y:S01]  /*28070*/  FMUL R166, R166, R2 ;  /* 0x00000002a6a67220 */ /* 0x000fe20000400000 */
[----:B------:R0:W-:Y:S01]  /*28080*/  @P0 STG.E.U16 desc[UR46][R20.64+0xa2], R163 ;  /* 0x0000a2a314000986 */ /* 0x0001e2000c10152e */
[----:B------:R-:W-:-:S02]  /*28090*/  ISETP.GT.AND P0, PT, R0, 0x188, P2 ;  /* 0x000001880000780c */ /* 0x000fc40001704270 */
[C---:B------:R-:W-:Y:S01]  /*280a0*/  ISETP.GT.AND P2, PT, R0.reuse, RZ, P6 ;  /* 0x000000ff0000720c */ /* 0x040fe20003744270 */
[----:B------:R0:W-:Y:S01]  /*280b0*/  @P3 STG.E.U16 desc[UR46][R18.64+0xb0], R164 ;  /* 0x0000b0a412003986 */ /* 0x0001e2000c10152e */
[C---:B------:R-:W-:Y:S01]  /*280c0*/  ISETP.GT.AND P3, PT, R0.reuse, RZ, P5 ;  /* 0x000000ff0000720c */ /* 0x040fe20002f64270 */
[-C--:B------:R-:W-:Y:S02]  /*280d0*/  FMUL R167, R167, R2.reuse ;  /* 0x00000002a7a77220 */ /* 0x080fe40000400000 */
[----:B------:R0:W-:Y:S01]  /*280e0*/  @P4 STG.E.U16 desc[UR46][R18.64+0xb2], R165 ;  /* 0x0000b2a512004986 */ /* 0x0001e2000c10152e */
[----:B------:R-:W-:Y:S01]  /*280f0*/  ISETP.GT.AND P4, PT, R0, 0x8, P6 ;  /* 0x000000080000780c */ /* 0x000fe20003784270 */
[----:B------:R-:W-:Y:S01]  /*28100*/  FMUL R136, R136, R2 ;  /* 0x0000000288887220 */ /* 0x000fe20000400000 */
[----:B------:R-:W-:Y:S01]  /*28110*/  F2FP.F16.F32.PACK_AB R166, RZ, R166 ;  /* 0x000000a6ffa6723e */ /* 0x000fe200000000ff */
[-C--:B------:R-:W-:Y:S01]  /*28120*/  FMUL R137, R137, R2.reuse ;  /* 0x0000000289897220 */ /* 0x080fe20000400000 */
[----:B------:R-:W-:Y:S01]  /*28130*/  FMUL R138, R138, R2 ;  /* 0x000000028a8a7220 */ /* 0x000fe20000400000 */
[----:B------:R-:W-:-:S02]  /*28140*/  F2FP.F16.F32.PACK_AB R167, RZ, R167 ;  /* 0x000000a7ffa7723e */ /* 0x000fc400000000ff */
[----:B------:R0:W-:Y:S01]  /*28150*/  @P1 STG.E.U16 desc[UR46][R20.64+0xb0], R166 ;  /* 0x0000b0a614001986 */ /* 0x0001e2000c10152e */
[----:B------:R-:W-:Y:S02]  /*28160*/  F2FP.F16.F32.PACK_AB R136, RZ, R136 ;  /* 0x00000088ff88723e */ /* 0x000fe400000000ff */
[----:B------:R-:W-:Y:S02]  /*28170*/  F2FP.F16.F32.PACK_AB R137, RZ, R137 ;  /* 0x00000089ff89723e */ /* 0x000fe400000000ff */
[----:B------:R-:W-:Y:S02]  /*28180*/  F2FP.F16.F32.PACK_AB R138, RZ, R138 ;  /* 0x0000008aff8a723e */ /* 0x000fe400000000ff */
[----:B------:R-:W-:Y:S01]  /*28190*/  ISETP.GT.AND P1, PT, R0, 0x8, P5 ;  /* 0x000000080000780c */ /* 0x000fe20002f24270 */
[----:B------:R-:W-:Y:S01]  /*281a0*/  FMUL R139, R139, R2 ;  /* 0x000000028b8b7220 */ /* 0x000fe20000400000 */
        /* <DEDUP_REMOVED lines=222> */
[----:B------:R-:W-:Y:S01]  /*28f90*/  FMUL R94, R94, R2 ;  /* 0x000000025e5e7220 */ /* 0x000fe20000400000 */
[----:B------:R-:W-:-:S03]  /*28fa0*/  ISETP.GT.AND P3, PT, R0, 0x188, P3 ;  /* 0x000001880000780c */ /* 0x000fc60001f64270 */
[----:B------:R-:W-:Y:S02]  /*28fb0*/  F2FP.F16.F32.PACK_AB R93, RZ, R93 ;  /* 0x0000005dff5d723e */ /* 0x000fe400000000ff */
[----:B------:R-:W-:Y:S01]  /*28fc0*/  F2FP.F16.F32.PACK_AB R94, RZ, R94 ;  /* 0x0000005eff5e723e */ /* 0x000fe200000000ff */
[----:B------:R-:W-:-:S04]  /*28fd0*/  FMUL R95, R95, R2 ;  /* 0x000000025f5f7220 */ /* 0x000fc80000400000 */
[----:B------:R0:W-:Y:S04]  /*28fe0*/  @P5 STG.E.U16 desc[UR46][R18.64+0xd2], R93 ;  /* 0x0000d25d12005986 */ /* 0x0001e8000c10152e */
[----:B------:R0:W-:Y:S01]  /*28ff0*/  @P4 STG.E.U16 desc[UR46][R20.64+0xd0], R94 ;  /* 0x0000d05e14004986 */ /* 0x0001e2000c10152e */
[----:B------:R-:W-:Y:S01]  /*29000*/  ISETP.GT.AND P4, PT, R0, 0x180, P2 ;  /* 0x000001800000780c */ /* 0x000fe20001784270 */
[-C--:B------:R-:W-:Y:S01]  /*29010*/  FMUL R96, R96, R2.reuse ;  /* 0x0000000260607220 */ /* 0x080fe20000400000 */
[----:B------:R-:W-:Y:S02]  /*29020*/  F2FP.F16.F32.PACK_AB R95, RZ, R95 ;  /* 0x0000005fff5f723e */ /* 0x000fe400000000ff */
[C---:B------:R-:W-:Y:S02]  /*29030*/  ISETP.GT.AND P5, PT, R0.reuse, 0x180, P0 ;  /* 0x000001800000780c */ /* 0x040fe400007a4270 */
[----:B------:R-:W-:Y:S01]  /*29040*/  ISETP.GT.AND P2, PT, R0, 0x188, P2 ;  /* 0x000001880000780c */ /* 0x000fe20001744270 */
[----:B------:R-:W-:Y:S01]  /*29050*/  FMUL R97, R97, R2 ;  /* 0x0000000261617220 */ /* 0x000fe20000400000 */
[----:B------:R-:W-:Y:S01]  /*29060*/  F2FP.F16.F32.PACK_AB R96, RZ, R96 ;  /* 0x00000060ff60723e */ /* 0x000fe200000000ff */
[----:B------:R-:W-:Y:S01]  /*29070*/  FMUL R98, R98, R2 ;  /* 0x0000000262627220 */ /* 0x000fe20000400000 */
[----:B------:R0:W-:Y:S01]  /*29080*/  @P3 STG.E.U16 desc[UR46][R20.64+0xd2], R95 ;  /* 0x0000d25f14003986 */ /* 0x0001e2000c10152e */
[----:B------:R-:W-:-:S02]  /*29090*/  ISETP.GT.AND P0, PT, R0, 0x188, P0 ;  /* 0x000001880000780c */ /* 0x000fc40000704270 */
[----:B------:R-:W-:Y:S02]  /*290a0*/  ISETP.GT.AND P6, PT, R3, 0x79, PT ;  /* 0x000000790300780c */ /* 0x000fe40003fc4270 */
[----:B------:R-:W-:Y:S01]  /*290b0*/  ISETP.GT.AND P3, PT, R0, 0x180, P1 ;  /* 0x000001800000780c */ /* 0x000fe20000f64270 */
[-C--:B------:R-:W-:Y:S01]  /*290c0*/  FMUL R99, R99, R2.reuse ;  /* 0x0000000263637220 */ /* 0x080fe20000400000 */
[----:B------:R-:W-:Y:S01]  /*290d0*/  F2FP.F16.F32.PACK_AB R97, RZ, R97 ;  /* 0x00000061ff61723e */ /* 0x000fe200000000ff */
[----:B------:R-:W-:Y:S01]  /*290e0*/  FMUL R100, R100, R2 ;  /* 0x0000000264647220 */ /* 0x000fe20000400000 */
[----:B------:R0:W-:Y:S01]  /*290f0*/  @P4 STG.E.U16 desc[UR46][R18.64+0xe0], R96 ;  /* 0x0000e06012004986 */ /* 0x0001e2000c10152e */
[----:B------:R-:W-:Y:S02]  /*29100*/  F2FP.F16.F32.PACK_AB R98, RZ, R98 ;  /* 0x00000062ff62723e */ /* 0x000fe400000000ff */
[C---:B------:R-:W-:Y:S02]  /*29110*/  ISETP.GT.AND P4, PT, R0.reuse, 0x180, P6 ;  /* 0x000001800000780c */ /* 0x040fe40003784270 */
[----:B------:R-:W-:Y:S01]  /*29120*/  ISETP.GT.AND P1, PT, R0, 0x188, P1 ;  /* 0x000001880000780c */ /* 0x000fe20000f24270 */
[-C--:B------:R-:W-:Y:S01]  /*29130*/  FMUL R101, R101, R2.reuse ;  /* 0x0000000265657220 */ /* 0x080fe20000400000 */
[----:B------:R0:W-:Y:S01]  /*29140*/  @P5 STG.E.U16 desc[UR46][R18.64+0xe2], R97 ;  /* 0x0000e26112005986 */ /* 0x0001e2000c10152e */
[----:B------:R-:W-:Y:S01]  /*29150*/  F2FP.F16.F32.PACK_AB R99, RZ, R99 ;  /* 0x00000063ff63723e */ /* 0x000fe200000000ff */
[----:B------:R-:W-:Y:S01]  /*29160*/  FMUL R102, R102, R2 ;  /* 0x0000000266667220 */ /* 0x000fe20000400000 */
[----:B------:R-:W-:Y:S01]  /*29170*/  F2FP.F16.F32.PACK_AB R100, RZ, R100 ;  /* 0x00000064ff64723e */ /* 0x000fe200000000ff */
[----:B------:R0:W-:Y:S01]  /*29180*/  @P2 STG.E.U16 desc[UR46][R20.64+0xe0], R98 ;  /* 0x0000e06214002986 */ /* 0x0001e2000c10152e */
[----:B------:R-:W-:-:S02]  /*29190*/  ISETP.GT.AND P2, PT, R3, 0x79, PT ;  /* 0x000000790300780c */ /* 0x000fc40003f44270 */
[C---:B------:R-:W-:Y:S01]  /*291a0*/  ISETP.GT.AND P6, PT, R3.reuse, 0x81, PT ;  /* 0x000000810300780c */ /* 0x040fe20003fc4270 */
[----:B------:R0:W-:Y:S01]  /*291b0*/  @P0 STG.E.U16 desc[UR46][R20.64+0xe2], R99 ;  /* 0x0000e26314000986 */ /* 0x0001e2000c10152e */
[----:B------:R-:W-:Y:S02]  /*291c0*/  F2FP.F16.F32.PACK_AB R101, RZ, R101 ;  /* 0x00000065ff65723e */ /* 0x000fe400000000ff */
[----:B------:R-:W-:Y:S01]  /*291d0*/  F2FP.F16.F32.PACK_AB R102, RZ, R102 ;  /* 0x00000066ff66723e */ /* 0x000fe200000000ff */
[----:B------:R0:W-:Y:S01]  /*291e0*/  @P3 STG.E.U16 desc[UR46][R18.64+0xf0], R100 ;  /* 0x0000f06412003986 */ /* 0x0001e2000c10152e */
[C---:B------:R-:W-:Y:S02]  /*291f0*/  ISETP.GT.AND P0, PT, R0.reuse, 0x188, P2 ;  /* 0x000001880000780c */ /* 0x040fe40001704270 */
[----:B------:R-:W-:Y:S02]  /*29200*/  ISETP.GT.AND P5, PT, R3, 0x80, PT ;  /* 0x000000800300780c */ /* 0x000fe40003fa4270 */
[C---:B------:R-:W-:Y:S01]  /*29210*/  ISETP.GT.AND P3, PT, R0.reuse, RZ, P6 ;  /* 0x000000ff0000720c */ /* 0x040fe20003764270 */
[-C--:B------:R-:W-:Y:S01]  /*29220*/  FMUL R103, R103, R2.reuse ;  /* 0x0000000267677220 */ /* 0x080fe20000400000 */
[----:B------:R0:W-:Y:S01]  /*29230*/  @P4 STG.E.U16 desc[UR46][R18.64+0xf2], R101 ;  /* 0x0000f26512004986 */ /* 0x0001e2000c10152e */
[----:B------:R-:W-:Y:S01]  /*29240*/  FMUL R73, R73, R2 ;  /* 0x0000000249497220 */ /* 0x000fe20000400000 */
[----:B------:R-:W-:-:S02]  /*29250*/  ISETP.GT.AND P2, PT, R0, RZ, P5 ;  /* 0x000000ff0000720c */ /* 0x000fc40002f44270 */
[----:B------:R0:W-:Y:S01]  /*29260*/  @P1 STG.E.U16 desc[UR46][R20.64+0xf0], R102 ;  /* 0x0000f06614001986 */ /* 0x0001e2000c10152e */
[----:B------:R-:W-:Y:S01]  /*29270*/  ISETP.GT.AND P1, PT, R0, 0x8, P6 ;  /* 0x000000080000780c */ /* 0x000fe20003724270 */
[-C--:B------:R-:W-:Y:S01]  /*29280*/  FMUL R72, R72, R2.reuse ;  /* 0x0000000248487220 */ /* 0x080fe20000400000 */
[----:B------:R-:W-:Y:S01]  /*29290*/  F2FP.F16.F32.PACK_AB R103, RZ, R103 ;  /* 0x00000067ff67723e */ /* 0x000fe200000000ff */
[----:B------:R-:W-:Y:S01]  /*292a0*/  FMUL R75, R75, R2 ;  /* 0x000000024b4b7220 */ /* 0x000fe20000400000 */
[----:B------:R-:W-:Y:S02]  /*292b0*/  F2FP.F16.F32.PACK_AB R73, RZ, R73 ;  /* 0x00000049ff49723e */ /* 0x000fe400000000ff */
[----:B------:R-:W-:Y:S01]  /*292c0*/  ISETP.GT.AND P4, PT, R0, 0x8, P5 ;  /* 0x000000080000780c */ /* 0x000fe20002f84270 */
[----:B------:R0:W-:Y:S01]  /*292d0*/  @P0 STG.E.U16 desc[UR46][R20.64+0xf2], R103 ;  /* 0x0000f26714000986 */ /* 0x0001e2000c10152e */
[----:B------:R-:W-:Y:S02]  /*292e0*/  ISETP.GT.AND P5, PT, R3, 0x88, PT ;  /* 0x000000880300780c */ /* 0x000fe40003fa4270 */
[----:B------:R-:W-:Y:S01]  /*292f0*/  F2FP.F16.F32.PACK_AB R72, RZ, R72 ;  /* 0x00000048ff48723e */ /* 0x000fe200000000ff */
[----:B------:R0:W-:Y:S01]  /*29300*/  @P3 STG.E.U16 desc[UR46][R12.64+0x102], R73 ;  /* 0x000102490c003986 */ /* 0x0001e2000c10152e */
[----:B------:R-:W-:-:S02]  /*29310*/  F2FP.F16.F32.PACK_AB R75, RZ, R75 ;  /* 0x0000004bff4b723e */ /* 0x000fc400000000ff */
[----:B------:R-:W-:Y:S02]  /*29320*/  ISETP.GT.AND P3, PT, R3, 0x89, PT ;  /* 0x000000890300780c */ /* 0x000fe40003f64270 */
[----:B------:R-:W-:Y:S01]  /*29330*/  ISETP.GT.AND P0, PT, R0, RZ, P5 ;  /* 0x000000ff0000720c */ /* 0x000fe20002f04270 */
[-C--:B------:R-:W-:Y:S01]  /*29340*/  FMUL R74, R74, R2.reuse ;  /* 0x000000024a4a7220 */ /* 0x080fe20000400000 */
[----:B------:R0:W-:Y:S01]  /*29350*/  @P2 STG.E.U16 desc[UR46][R12.64+0x100], R72 ;  /* 0x000100480c002986 */ /* 0x0001e2000c10152e */
[-C--:B------:R-:W-:Y:S01]  /*29360*/  FMUL R76, R76, R2.reuse ;  /* 0x000000024c4c7220 */ /* 0x080fe20000400000 */
[C---:B------:R-:W-:Y:S02]  /*29370*/  ISETP.GT.AND P2, PT, R0.reuse, RZ, P3 ;  /* 0x000000ff0000720c */ /* 0x040fe40001f44270 */
[----:B------:R0:W-:Y:S01]  /*29380*/  @P1 STG.E.U16 desc[UR46][R14.64+0x102], R75 ;  /* 0x0001024b0e001986 */ /* 0x0001e2000c10152e */
[----:B------:R-:W-:Y:S01]  /*29390*/  ISETP.GT.AND P1, PT, R0, 0x8, P5 ;  /* 0x000000080000780c */ /* 0x000fe20002f24270 */
[----:B------:R-:W-:Y:S01]  /*293a0*/  FMUL R77, R77, R2 ;  /* 0x000000024d4d7220 */ /* 0x000fe20000400000 */
[----:B------:R-:W-:Y:S01]  /*293b0*/  F2FP.F16.F32.PACK_AB R74, RZ, R74 ;  /* 0x0000004aff4a723e */ /* 0x000fe200000000ff */
[----:B------:R-:W-:Y:S01]  /*293c0*/  FMUL R78, R78, R2 ;  /* 0x000000024e4e7220 */ /* 0x000fe20000400000 */
[----:B------:R-:W-:-:S02]  /*293d0*/  F2FP.F16.F32.PACK_AB R76, RZ, R76 ;  /* 0x0000004cff4c723e */ /* 0x000fc400000000ff */
[----:B------:R-:W-:Y:S01]  /*293e0*/  F2FP.F16.F32.PACK_AB R77, RZ, R77 ;  /* 0x0000004dff4d723e */ /* 0x000fe200000000ff */
[----:B------:R0:W-:Y:S01]  /*293f0*/  @P4 STG.E.U16 desc[UR46][R14.64+0x100], R74 ;  /* 0x0001004a0e004986 */ /* 0x0001e2000c10152e */
[----:B------:R-:W-:-:S03]  /*29400*/  F2FP.F16.F32.PACK_AB R78, RZ, R78 ;  /* 0x0000004eff4e723e */ /* 0x000fc600000000ff */
[----:B------:R0:W-:Y:S01]  /*29410*/  @P0 STG.E.U16 desc[UR46][R12.64+0x110], R76 ;  /* 0x0001104c0c000986 */ /* 0x0001e2000c10152e */
[----:B------:R-:W-:-:S03]  /*29420*/  ISETP.GT.AND P0, PT, R3, 0x90, PT ;  /* 0x000000900300780c */ /* 0x000fc60003f04270 */
[----:B------:R0:W-:Y:S01]  /*29430*/  @P2 STG.E.U16 desc[UR46][R12.64+0x112], R77 ;  /* 0x0001124d0c002986 */ /* 0x0001e2000c10152e */
[----:B------:R-:W-:-:S03]  /*29440*/  ISETP.GT.AND P2, PT, R0, 0x8, P3 ;  /* 0x000000080000780c */ /* 0x000fc60001f44270 */
[----:B------:R0:W-:Y:S01]  /*29450*/  @P1 STG.E.U16 desc[UR46][R14.64+0x110], R78 ;  /* 0x0001104e0e001986 */ /* 0x0001e2000c10152e */
[----:B------:R-:W-:Y:S01]  /*29460*/  ISETP.GT.AND P1, PT, R0, RZ, P0 ;  /* 0x000000ff0000720c */ /* 0x000fe20000724270 */
[-C--:B------:R-:W-:Y:S01]  /*29470*/  FMUL R79, R79, R2.reuse ;  /* 0x000000024f4f7220 */ /* 0x080fe20000400000 */
[----:B------:R-:W-:Y:S01]  /*29480*/  FMUL R80, R80, R2 ;  /* 0x0000000250507220 */ /* 0x000fe20000400000 */
[----:B------:R-:W-:-:S03]  /*29490*/  ISETP.GT.AND P4, PT, R3, 0x91, PT ;  /* 0x000000910300780c */ /* 0x000fc60003f84270 */
[----:B------:R-:W-:Y:S02]  /*294a0*/  F2FP.F16.F32.PACK_AB R79, RZ, R79 ;  /* 0x0000004fff4f723e */ /* 0x000fe400000000ff */
[----:B------:R-:W-:-:S03]  /*294b0*/  F2FP.F16.F32.PACK_AB R80, RZ, R80 ;  /* 0x00000050ff50723e */ /* 0x000fc600000000ff */
[----:B------:R0:W-:Y:S04]  /*294c0*/  @P2 STG.E.U16 desc[UR46][R14.64+0x112], R79 ;  /* 0x0001124f0e002986 */ /* 0x0001e8000c10152e */
[----:B------:R0:W-:Y:S01]  /*294d0*/  @P1 STG.E.U16 desc[UR46][R12.64+0x120], R80 ;  /* 0x000120500c001986 */ /* 0x0001e2000c10152e */
[----:B------:R-:W-:Y:S01]  /*294e0*/  ISETP.GT.AND P1, PT, R0, RZ, P4 ;  /* 0x000000ff0000720c */ /* 0x000fe20002724270 */
[----:B------:R-:W-:-:S05]  /*294f0*/  FMUL R81, R81, R2 ;  /* 0x0000000251517220 */ /* 0x000fca0000400000 */
[----:B------:R-:W-:Y:S01]  /*29500*/  F2FP.F16.F32.PACK_AB R81, RZ, R81 ;  /* 0x00000051ff51723e */ /* 0x000fe200000000ff */
[----:B------:R-:W-:-:S06]  /*29510*/  FMUL R82, R82, R2 ;  /* 0x0000000252527220 */ /* 0x000fcc0000400000 */
[----:B------:R0:W-:Y:S01]  /*29520*/  @P1 STG.E.U16 desc[UR46][R12.64+0x122], R81 ;  /* 0x000122510c001986 */ /* 0x0001e2000c10152e */
[----:B------:R-:W-:Y:S02]  /*29530*/  ISETP.GT.AND P1, PT, R0, 0x8, P0 ;  /* 0x000000080000780c */ /* 0x000fe40000724270 */
[----:B------:R-:W-:Y:S01]  /*29540*/  F2FP.F16.F32.PACK_AB R82, RZ, R82 ;  /* 0x00000052ff52723e */ /* 0x000fe200000000ff */
[----:B------:R-:W-:-:S10]  /*29550*/  FMUL R83, R83, R2 ;  /* 0x0000000253537220 */ /* 0x000fd40000400000 */
[----:B------:R0:W-:Y:S01]  /*29560*/  @P1 STG.E.U16 desc[UR46][R14.64+0x120], R82 ;  /* 0x000120520e001986 */ /* 0x0001e2000c10152e */
[----:B------:R-:W-:Y:S02]  /*29570*/  ISETP.GT.AND P1, PT, R0, 0x8, P4 ;  /* 0x000000080000780c */ /* 0x000fe40002724270 */
[----:B------:R-:W-:Y:S02]  /*29580*/  F2FP.F16.F32.PACK_AB R83, RZ, R83 ;  /* 0x00000053ff53723e */ /* 0x000fe400000000ff */
[----:B------:R-:W-:Y:S01]  /*29590*/  ISETP.GT.AND P2, PT, R3, 0x98, PT ;  /* 0x000000980300780c */ /* 0x000fe20003f44270 */
[----:B------:R-:W-:-:S08]  /*295a0*/  FMUL R84, R84, R2 ;  /* 0x0000000254547220 */ /* 0x000fd00000400000 */
[----:B------:R0:W-:Y:S01]  /*295b0*/  @P1 STG.E.U16 desc[UR46][R14.64+0x122], R83 ;  /* 0x000122530e001986 */ /* 0x0001e2000c10152e */
        /* <DEDUP_REMOVED lines=177> */
[C---:B------:R-:W-:Y:S02]  /*2a0d0*/  ISETP.GT.AND P6, PT, R0.reuse, 0x180, P3 ;  /* 0x000001800000780c */ /* 0x040fe40001fc4270 */
[----:B------:R-:W-:Y:S02]  /*2a0e0*/  F2FP.F16.F32.PACK_AB R29, RZ, R29 ;  /* 0x0000001dff1d723e */ /* 0x000fe400000000ff */
[----:B------:R-:W-:Y:S01]  /*2a0f0*/  ISETP.GT.AND P5, PT, R0, 0x188, P5 ;  /* 0x000001880000780c */ /* 0x000fe20002fa4270 */
[-C--:B------:R-:W-:Y:S01]  /*2a100*/  FMUL R30, R30, R2.reuse ;  /* 0x000000021e1e7220 */ /* 0x080fe20000400000 */
[----:B------:R-:W-:Y:S01]  /*2a110*/  ISETP.GT.AND P3, PT, R0, 0x188, P3 ;  /* 0x000001880000780c */ /* 0x000fe20001f64270 */
[-C--:B------:R-:W-:Y:S01]  /*2a120*/  FMUL R31, R31, R2.reuse ;  /* 0x000000021f1f7220 */ /* 0x080fe20000400000 */
[----:B------:R-:W-:-:S05]  /*2a130*/  FMUL R32, R32, R2 ;  /* 0x0000000220207220 */ /* 0x000fca0000400000 */
[----:B------:R0:W-:Y:S01]  /*2a140*/  @P6 STG.E.U16 desc[UR46][R18.64+0x112], R29 ;  /* 0x0001121d12006986 */ /* 0x0001e2000c10152e */
[C---:B------:R-:W-:Y:S02]  /*2a150*/  ISETP.GT.AND P6, PT, R0.reuse, 0x180, P0 ;  /* 0x000001800000780c */ /* 0x040fe400007c4270 */
[----:B------:R-:W-:Y:S02]  /*2a160*/  F2FP.F16.F32.PACK_AB R30, RZ, R30 ;  /* 0x0000001eff1e723e */ /* 0x000fe400000000ff */
[----:B------:R-:W-:Y:S02]  /*2a170*/  F2FP.F16.F32.PACK_AB R31, RZ, R31 ;  /* 0x0000001fff1f723e */ /* 0x000fe400000000ff */
[----:B------:R-:W-:Y:S01]  /*2a180*/  F2FP.F16.F32.PACK_AB R32, RZ, R32 ;  /* 0x00000020ff20723e */ /* 0x000fe200000000ff */
[----:B------:R0:W-:Y:S01]  /*2a190*/  @P5 STG.E.U16 desc[UR46][R20.64+0x110], R30 ;  /* 0x0001101e14005986 */ /* 0x0001e2000c10152e */
[C---:B------:R-:W-:Y:S02]  /*2a1a0*/  ISETP.GT.AND P5, PT, R0.reuse, 0x180, P4 ;  /* 0x000001800000780c */ /* 0x040fe400027a4270 */
[C---:B------:R-:W-:Y:S01]  /*2a1b0*/  ISETP.GT.AND P0, PT, R0.reuse, 0x188, P0 ;  /* 0x000001880000780c */ /* 0x040fe20000704270 */
[----:B------:R0:W-:Y:S01]  /*2a1c0*/  @P3 STG.E.U16 desc[UR46][R20.64+0x112], R31 ;  /* 0x0001121f14003986 */ /* 0x0001e2000c10152e */
[C---:B------:R-:W-:Y:S01]  /*2a1d0*/  ISETP.GT.AND P4, PT, R0.reuse, 0x188, P4 ;  /* 0x000001880000780c */ /* 0x040fe20002784270 */
[-C--:B------:R-:W-:Y:S01]  /*2a1e0*/  FMUL R33, R33, R2.reuse ;  /* 0x0000000221217220 */ /* 0x080fe20000400000 */
[C---:B------:R-:W-:Y:S01]  /*2a1f0*/  ISETP.GT.AND P3, PT, R0.reuse, 0x180, P1 ;  /* 0x000001800000780c */ /* 0x040fe20000f64270 */
[----:B------:R0:W-:Y:S01]  /*2a200*/  @P6 STG.E.U16 desc[UR46][R18.64+0x120], R32 ;  /* 0x0001202012006986 */ /* 0x0001e2000c10152e */
[----:B------:R-:W-:Y:S01]  /*2a210*/  ISETP.GT.AND P6, PT, R0, 0x180, P2 ;  /* 0x000001800000780c */ /* 0x000fe200017c4270 */
[-C--:B------:R-:W-:Y:S01]  /*2a220*/  FMUL R34, R34, R2.reuse ;  /* 0x0000000222227220 */ /* 0x080fe20000400000 */
[C---:B------:R-:W-:Y:S01]  /*2a230*/  ISETP.GT.AND P2, PT, R0.reuse, 0x188, P2 ;  /* 0x000001880000780c */ /* 0x040fe20001744270 */
[-C--:B------:R-:W-:Y:S01]  /*2a240*/  FMUL R35, R35, R2.reuse ;  /* 0x0000000223237220 */ /* 0x080fe20000400000 */
[----:B------:R-:W-:Y:S01]  /*2a250*/  ISETP.GT.AND P1, PT, R0, 0x188, P1 ;  /* 0x000001880000780c */ /* 0x000fe20000f24270 */
[-C--:B------:R-:W-:Y:S01]  /*2a260*/  FMUL R36, R36, R2.reuse ;  /* 0x0000000224247220 */ /* 0x080fe20000400000 */
[-C--:B------:R-:W-:Y:S01]  /*2a270*/  FMUL R37, R37, R2.reuse ;  /* 0x0000000225257220 */ /* 0x080fe20000400000 */
[-C--:B------:R-:W-:Y:S01]  /*2a280*/  FMUL R38, R38, R2.reuse ;  /* 0x0000000226267220 */ /* 0x080fe20000400000 */
[----:B------:R-:W-:Y:S01]  /*2a290*/  FMUL R39, R39, R2 ;  /* 0x0000000227277220 */ /* 0x000fe20000400000 */
[----:B------:R-:W-:-:S02]  /*2a2a0*/  F2FP.F16.F32.PACK_AB R33, RZ, R33 ;  /* 0x00000021ff21723e */ /* 0x000fc400000000ff */
[----:B------:R-:W-:Y:S02]  /*2a2b0*/  F2FP.F16.F32.PACK_AB R34, RZ, R34 ;  /* 0x00000022ff22723e */ /* 0x000fe400000000ff */
[----:B------:R-:W-:Y:S02]  /*2a2c0*/  F2FP.F16.F32.PACK_AB R35, RZ, R35 ;  /* 0x00000023ff23723e */ /* 0x000fe400000000ff */
[----:B------:R-:W-:Y:S02]  /*2a2d0*/  F2FP.F16.F32.PACK_AB R36, RZ, R36 ;  /* 0x00000024ff24723e */ /* 0x000fe400000000ff */
[----:B------:R-:W-:Y:S01]  /*2a2e0*/  F2FP.F16.F32.PACK_AB R37, RZ, R37 ;  /* 0x00000025ff25723e */ /* 0x000fe200000000ff */
[----:B------:R0:W-:Y:S01]  /*2a2f0*/  @P5 STG.E.U16 desc[UR46][R18.64+0x122], R33 ;  /* 0x0001222112005986 */ /* 0x0001e2000c10152e */
[----:B------:R-:W-:Y:S02]  /*2a300*/  F2FP.F16.F32.PACK_AB R38, RZ, R38 ;  /* 0x00000026ff26723e */ /* 0x000fe400000000ff */
[----:B------:R-:W-:Y:S01]  /*2a310*/  F2FP.F16.F32.PACK_AB R39, RZ, R39 ;  /* 0x00000027ff27723e */ /* 0x000fe200000000ff */
[----:B------:R0:W-:Y:S04]  /*2a320*/  @P0 STG.E.U16 desc[UR46][R20.64+0x120], R34 ;  /* 0x0001202214000986 */ /* 0x0001e8000c10152e */
[----:B------:R0:W-:Y:S04]  /*2a330*/  @P4 STG.E.U16 desc[UR46][R20.64+0x122], R35 ;  /* 0x0001222314004986 */ /* 0x0001e8000c10152e */
[----:B------:R0:W-:Y:S04]  /*2a340*/  @P6 STG.E.U16 desc[UR46][R18.64+0x130], R36 ;  /* 0x0001302412006986 */ /* 0x0001e8000c10152e */
[----:B------:R0:W-:Y:S04]  /*2a350*/  @P3 STG.E.U16 desc[UR46][R18.64+0x132], R37 ;  /* 0x0001322512003986 */ /* 0x0001e8000c10152e */
[----:B------:R0:W-:Y:S04]  /*2a360*/  @P2 STG.E.U16 desc[UR46][R20.64+0x130], R38 ;  /* 0x0001302614002986 */ /* 0x0001e8000c10152e */
[----:B------:R0:W-:Y:S02]  /*2a370*/  @P1 STG.E.U16 desc[UR46][R20.64+0x132], R39 ;  /* 0x0001322714001986 */ /* 0x0001e4000c10152e */
.L_x_664:
[----:B------:R-:W-:Y:S05]  /*2a380*/  BSYNC B0 ;  /* 0x0000000000007941 */ /* 0x000fea0003800000 */
.L_x_32:
[----:B0-----:R-:W2:Y:S04]  /*2a390*/  LDL.LU R5, [R1+0x1e8] ;  /* 0x0001e80001057983 */ /* 0x001ea80000300800 */
[----:B------:R-:W2:Y:S01]  /*2a3a0*/  LDL.LU R4, [R1+0x1ec] ;  /* 0x0001ec0001047983 */ /* 0x000ea20000300800 */
[----:B------:R-:W-:Y:S01]  /*2a3b0*/  ULDC UR4, c[0x0][0xc] ;  /* 0x0000030000047ab9 */ /* 0x000fe20000000800 */
[----:B------:R-:W-:Y:S01]  /*2a3c0*/  ULDC UR5, c[0x0][0x10] ;  /* 0x0000040000057ab9 */ /* 0x000fe20000000800 */
[----:B------:R-:W2:Y:S01]  /*2a3d0*/  LDC R3, c[0x0][0x14] ;  /* 0x00000500ff037b82 */ /* 0x000ea20000000800 */
[----:B------:R-:W-:Y:S01]  /*2a3e0*/  UIMAD.WIDE.U32 UR4, UR4, UR5, URZ ;  /* 0x00000005040472a5 */ /* 0x000fe2000f8e003f */
[----:B------:R-:W-:Y:S01]  /*2a3f0*/  PRMT R0, RZ, 0x7610, R0 ;  /* 0x00007610ff007816 */ /* 0x000fe20000000000 */
[----:B------:R-:W-:Y:S01]  /*2a400*/  UMOV UR43, 0xffffffff ;  /* 0xffffffff002b7882 */ /* 0x000fe20000000000 */
[----:B------:R-:W-:-:S03]  /*2a410*/  UMOV UR40, 0xffffffff ;  /* 0xffffffff00287882 */ /* 0x000fc60000000000 */
[----:B--2---:R-:W-:-:S04]  /*2a420*/  IMAD.WIDE.U32 R4, R3, UR4, R4 ;  /* 0x0000000403047c25 */ /* 0x004fc8000f8e0004 */
[----:B------:R-:W-:Y:S01]  /*2a430*/  IMAD R3, R3, UR5, RZ ;  /* 0x0000000503037c24 */ /* 0x000fe2000f8e02ff */
[----:B------:R-:W-:Y:S01]  /*2a440*/  ULDC.64 UR4, c[0x0][0x650] ;  /* 0x0001940000047ab9 */ /* 0x000fe20000000a00 */
[----:B----4-:R-:W-:Y:S01]  /*2a450*/  IMAD.MOV.U32 R7, RZ, RZ, R4 ;  /* 0x000000ffff077224 */ /* 0x010fe200078e0004 */
[----:B------:R-:W-:Y:S01]  /*2a460*/  ISETP.GE.U32.AND P0, PT, R4, UR4, PT ;  /* 0x0000000404007c0c */ /* 0x000fe2000bf06070 */
[----:B------:R-:W-:-:S05]  /*2a470*/  IMAD.IADD R6, R5, 0x1, R3 ;  /* 0x0000000105067824 */ /* 0x000fca00078e0203 */
[----:B------:R0:W-:Y:S01]  /*2a480*/  STL [R1+0x1e8], R6 ;  /* 0x0001e80601007387 */ /* 0x0001e20000100800 */
[----:B------:R-:W-:-:S03]  /*2a490*/  ISETP.GE.U32.AND.EX P0, PT, R6, UR5, PT, P0 ;  /* 0x0000000506007c0c */ /* 0x000fc6000bf06100 */
[----:B------:R0:W-:Y:S10]  /*2a4a0*/  STL [R1+0x1ec], R7 ;  /* 0x0001ec0701007387 */ /* 0x0001f40000100800 */
[----:B0-----:R-:W-:Y:S05]  /*2a4b0*/  @P0 BRA `(.L_x_665) ;  /* 0x0000000400880947 */ /* 0x001fea0003800000 */
[----:B------:R-:W0:Y:S01]  /*2a4c0*/  S2UR UR6, SR_CTAID.X ;  /* 0x00000000000679c3 */ /* 0x000e220000002500 */
[----:B------:R-:W-:Y:S01]  /*2a4d0*/  ULDC.64 UR12, c[0x0][0x628] ;  /* 0x00018a00000c7ab9 */ /* 0x000fe20000000a00 */
[----:B------:R-:W-:Y:S01]  /*2a4e0*/  ULDC UR4, c[0x0][0x150] ;  /* 0x0000540000047ab9 */ /* 0x000fe20000000800 */
[----:B------:R-:W-:Y:S01]  /*2a4f0*/  ISETP.NE.U32.AND P0, PT, RZ, UR12, PT ;  /* 0x0000000cff007c0c */ /* 0x000fe2000bf05070 */
[----:B------:R-:W-:Y:S01]  /*2a500*/  ULDC UR15, c[0x0][0x630] ;  /* 0x00018c00000f7ab9 */ /* 0x000fe20000000800 */
[C---:B------:R-:W-:Y:S01]  /*2a510*/  R2UR UR16, R7.reuse ;  /* 0x00000000071072ca */ /* 0x040fe200000e0000 */
[----:B------:R-:W-:Y:S01]  /*2a520*/  ULDC UR19, c[0x0][0x154] ;  /* 0x0000550000137ab9 */ /* 0x000fe20000000800 */
[----:B------:R-:W-:Y:S01]  /*2a530*/  ISETP.NE.AND.EX P0, PT, RZ, UR13, PT, P0 ;  /* 0x0000000dff007c0c */ /* 0x000fe2000bf05300 */
[----:B------:R-:W2:Y:S01]  /*2a540*/  S2UR UR18, SR_CTAID.Y ;  /* 0x00000000001279c3 */ /* 0x000ea20000002600 */
[----:B------:R-:W-:Y:S02]  /*2a550*/  R2UR UR17, R6 ;  /* 0x00000000061172ca */ /* 0x000fe400000e0000 */
[----:B------:R-:W-:-:S02]  /*2a560*/  R2UR UR10, R7 ;  /* 0x00000000070a72ca */ /* 0x000fc400000e0000 */
[----:B------:R-:W-:Y:S02]  /*2a570*/  R2UR UR11, R6 ;  /* 0x00000000060b72ca */ /* 0x000fe400000e0000 */
[----:B0-----:R-:W-:-:S05]  /*2a580*/  I2FP.F32.U32 R0, UR6 ;  /* 0x0000000600007c45 */ /* 0x001fca0008201000 */
[----:B------:R-:W-:-:S04]  /*2a590*/  FMUL R0, R0, UR4 ;  /* 0x0000000400007c20 */ /* 0x000fc80008400000 */
[----:B------:R0:W4:Y:S01]  /*2a5a0*/  F2I.U32.TRUNC.NTZ R3, R0 ;  /* 0x0000000000037305 */ /* 0x000122000020f000 */
[----:B--2---:R-:W-:Y:S05]  /*2a5b0*/  @!P0 BRA `(.L_x_666) ;  /* 0x0000000000308947 */ /* 0x004fea0003800000 */
        /* <DEDUP_REMOVED lines=12> */
.L_x_666:
[----:B------:R-:W-:Y:S01]  /*2a680*/  USHF.R.U64 UR40, UR10, UR15, UR11 ;  /* 0x0000000f0a287299 */ /* 0x000fe2000800120b */
[----:B0-----:R-:W-:Y:S01]  /*2a690*/  I2FP.F32.U32 R0, UR18 ;  /* 0x0000001200007c45 */ /* 0x001fe20008201000 */
[----:B------:R-:W-:Y:S02]  /*2a6a0*/  USHF.R.U32.HI UR4, URZ, UR15, UR11 ;  /* 0x0000000f3f047299 */ /* 0x000fe4000801160b */
[----:B------:R-:W-:Y:S02]  /*2a6b0*/  UIADD3 UR10, UP0, URZ, -UR40, URZ ;  /* 0x800000283f0a7290 */ /* 0x000fe4000ff1e03f */
[----:B------:R-:W-:Y:S01]  /*2a6c0*/  FMUL R0, R0, UR19 ;  /* 0x0000001300007c20 */ /* 0x000fe20008400000 */
[----:B------:R-:W-:Y:S01]  /*2a6d0*/  ULDC.64 UR12, c[0x0][0x620] ;  /* 0x00018800000c7ab9 */ /* 0x000fe20000000a00 */
[----:B------:R-:W-:Y:S01]  /*2a6e0*/  UIADD3.X UR4, URZ, ~UR4, URZ, UP0, !UPT ;  /* 0x800000043f047290 */ /* 0x000fe200087fe43f */
[----:B------:R-:W-:Y:S01]  /*2a6f0*/  UMOV UR8, UR16 ;  /* 0x0000001000087c82 */ /* 0x000fe20008000000 */
[----:B------:R-:W-:-:S02]  /*2a700*/  UMOV UR9, UR17 ;  /* 0x0000001100097c82 */ /* 0x000fc40008000000 */
[----:B------:R-:W-:Y:S01]  /*2a710*/  UIMAD UR4, UR4, UR12, URZ ;  /* 0x0000000c040472a4 */ /* 0x000fe2000f8e023f */
[----:B------:R-:W0:Y:S01]  /*2a720*/  F2I.U32.TRUNC.NTZ R0, R0 ;  /* 0x0000000000007305 */ /* 0x000e22000020f000 */
[----:B------:R-:W-:Y:S01]  /*2a730*/  UIMAD.WIDE.U32 UR8, UR10, UR12, UR8 ;  /* 0x0000000c0a0872a5 */ /* 0x000fe2000f8e0008 */
[----:B----4-:R-:W-:Y:S01]  /*2a740*/  R2UR UR12, R3 ;  /* 0x00000000030c72ca */ /* 0x010fe200000e0000 */
[----:B------:R-:W-:Y:S01]  /*2a750*/  UIMAD UR10, UR10, UR13, UR4 ;  /* 0x0000000d0a0a72a4 */ /* 0x000fe2000f8e0204 */
[----:B------:R-:W-:Y:S01]  /*2a760*/  ULDC UR11, c[0x0][0x618] ;  /* 0x00018600000b7ab9 */ /* 0x000fe20000000800 */
[----:B------:R-:W-:Y:S02]  /*2a770*/  ULDC UR21, c[0x0][0x658] ;  /* 0x0001960000157ab9 */ /* 0x000fe40000000800 */
[----:B------:R-:W-:Y:S01]  /*2a780*/  UIADD3 UR9, UR9, UR10, URZ ;  /* 0x0000000a09097290 */ /* 0x000fe2000fffe03f */
[----:B------:R-:W-:Y:S01]  /*2a790*/  UMOV UR15, 0xffffffff ;  /* 0xffffffff000f7882 */ /* 0x000fe20000000000 */
[----:B------:R-:W-:Y:S01]  /*2a7a0*/  ULDC.64 UR4, c[0x0][0x640] ;  /* 0x0001900000047ab9 */ /* 0x000fe20000000a00 */
[----:B------:R-:W-:Y:S01]  /*2a7b0*/  USHF.L.U32 UR15, UR15, UR21, URZ ;  /* 0x000000150f0f7299 */ /* 0x000fe2000800063f */
[----:B------:R-:W-:Y:S01]  /*2a7c0*/  ISETP.NE.U32.AND P0, PT, RZ, UR4, PT ;  /* 0x00000004ff007c0c */ /* 0x000fe2000bf05070 */
[----:B------:R-:W-:-:S02]  /*2a7d0*/  USHF.R.U64 UR16, UR8, UR11, UR9 ;  /* 0x0000000b08107299 */ /* 0x000fc40008001209 */
[----:B------:R-:W-:Y:S01]  /*2a7e0*/  USHF.R.U32.HI UR8, URZ, UR11, UR9 ;  /* 0x0000000b3f087299 */ /* 0x000fe20008011609 */
[----:B0-----:R-:W-:Y:S01]  /*2a7f0*/  R2UR UR14, R0 ;  /* 0x00000000000e72ca */ /* 0x001fe200000e0000 */
[----:B------:R-:W-:Y:S01]  /*2a800*/  ULDC UR17, c[0x0][0x608] ;  /* 0x0001820000117ab9 */ /* 0x000fe20000000800 */
[----:B------:R-:W-:Y:S01]  /*2a810*/  ULOP3.LUT UR44, URZ, UR15, URZ, 0x33, !UPT ;  /* 0x0000000f3f2c7292 */ /* 0x000fe2000f8e333f */
[----:B------:R-:W-:Y:S01]  /*2a820*/  ISETP.NE.AND.EX P0, PT, RZ, UR5, PT, P0 ;  /* 0x00000005ff007c0c */ /* 0x000fe2000bf05300 */
[----:B------:R-:W-:Y:S02]  /*2a830*/  USHF.R.U64 UR15, UR16, UR17, UR8 ;  /* 0x00000011100f7299 */ /* 0x000fe40008001208 */
[----:B------:R-:W-:Y:S02]  /*2a840*/  USHF.R.U32.HI UR8, URZ, UR17, UR8 ;  /* 0x000000113f087299 */ /* 0x000fe40008011608 */
[----:B------:R-:W-:Y:S02]  /*2a850*/  UIADD3 UR12, -UR12, URZ, URZ ;  /* 0x0000003f0c0c7290 */ /* 0x000fe4000fffe13f */
[----:B------:R-:W-:Y:S01]  /*2a860*/  USHF.R.U64 UR17, UR15, UR21, UR8 ;  /* 0x000000150f117299 */ /* 0x000fe20008001208 */
[----:B------:R-:W-:Y:S01]  /*2a870*/  UMOV UR19, 0x1 ;  /* 0x0000000100137882 */ /* 0x000fe20000000000 */
[----:B------:R-:W-:Y:S01]  /*2a880*/  ULDC UR13, c[0x0][0x144] ;  /* 0x00005100000d7ab9 */ /* 0x000fe20000000800 */
[----:B------:R-:W-:Y:S01]  /*2a890*/  ULDC UR7, c[0x0][0x600] ;  /* 0x0001800000077ab9 */ /* 0x000fe20000000800 */
[----:B------:R-:W-:-:S02]  /*2a8a0*/  USHF.L.U32 UR24, UR19, UR21, URZ ;  /* 0x0000001513187299 */ /* 0x000fc4000800063f */
[----:B------:R-:W-:Y:S02]  /*2a8b0*/  USHF.R.U32.HI UR8, URZ, UR21, UR8 ;  /* 0x000000153f087299 */ /* 0x000fe40008011608 */
[----:B------:R-:W-:Y:S02]  /*2a8c0*/  UIMAD UR21, UR13, UR12, UR6 ;  /* 0x0000000c0d1572a4 */ /* 0x000fe4000f8e0206 */
[----:B------:R-:W-:Y:S02]  /*2a8d0*/  UIADD3 UR20, UR7, -0x1, URZ ;  /* 0xffffffff07147890 */ /* 0x000fe4000fffe03f */
[----:B------:R-:W-:Y:S01]  /*2a8e0*/  UIADD3 UR19, -UR14, URZ, URZ ;  /* 0x0000003f0e137290 */ /* 0x000fe2000fffe13f */
[----:B------:R-:W-:Y:S01]  /*2a8f0*/  ULDC UR25, c[0x0][0x148] ;  /* 0x0000520000197ab9 */ /* 0x000fe20000000800 */
[----:B------:R-:W-:Y:S01]  /*2a900*/  ULDC UR22, c[0x0][0x648] ;  /* 0x0001920000167ab9 */ /* 0x000fe20000000800 */
[----:B------:R-:W-:Y:S01]  /*2a910*/  ULDC UR23, c[0x0][0x638] ;  /* 0x00018e0000177ab9 */ /* 0x000fe20000000800 */
        /* <DEDUP_REMOVED lines=14> */
.L_x_667:
[----:B------:R-:W-:Y:S01]  /*2aa00*/  UISETP.NE.AND UP0, UPT, UR39, URZ, UPT ;  /* 0x0000003f2700728c */ /* 0x000fe2000bf05270 */
[----:B------:R-:W-:Y:S01]  /*2aa10*/  IMAD.MOV.U32 R0, RZ, RZ, 0x1 ;  /* 0x00000001ff007424 */ /* 0x000fe200078e00ff */
[----:B------:R-:W-:Y:S02]  /*2aa20*/  USHF.R.U64 UR4, UR6, UR22, UR8 ;  /* 0x0000001606047299 */ /* 0x000fe40008001208 */
[----:B------:R-:W-:Y:S02]  /*2aa30*/  ULOP3.LUT UR44, UR15, UR44, URZ, 0xc0, !UPT ;  /* 0x0000002c0f2c7292 */ /* 0x000fe4000f8ec03f */
[----:B------:R-:W-:Y:S02]  /*2aa40*/  UIADD3 UR5, -UR4, URZ, URZ ;  /* 0x0000003f04057290 */ /* 0x000fe4000fffe13f */
[----:B------:R-:W-:Y:S02]  /*2aa50*/  UIMAD UR44, UR24, UR4, UR44 ;  /* 0x00000004182c72a4 */ /* 0x000fe4000f8e022c */
[----:B------:R-:W-:-:S02]  /*2aa60*/  ULOP3.LUT UR16, UR16, UR20, URZ, 0xc0, !UPT ;  /* 0x0000001410107292 */ /* 0x000fc4000f8ec03f */
[----:B------:R-:W-:Y:S02]  /*2aa70*/  @UP0 UIMAD UR21, UR25, UR19, UR18 ;  /* 0x00000013191502a4 */ /* 0x000fe4000f8e0212 */
[----:B------:R-:W-:-:S03]  /*2aa80*/  UIMAD UR4, UR5, UR23, UR17 ;  /* 0x00000017050472a4 */ /* 0x000fc6000f8e0211 */
[----:B------:R-:W-:Y:S01]  /*2aa90*/  ULDC UR5, c[0x0][0x610] ;  /* 0x0001840000057ab9 */ /* 0x000fe20000000800 */
[----:B------:R-:W-:Y:S02]  /*2aaa0*/  UIMAD UR4, UR4, UR7, UR16 ;  /* 0x00000007040472a4 */ /* 0x000fe4000f8e0210 */
[----:B------:R-:W-:-:S04]  /*2aab0*/  UIMAD UR44, UR44, UR5, UR21 ;  /* 0x000000052c2c72a4 */ /* 0x000fc8000f8e0215 */
[----:B------:R-:W-:Y:S02]  /*2aac0*/  USEL UR43, UR4, UR44, !UP0 ;  /* 0x0000002c042b7287 */ /* 0x000fe4000c000000 */
[----:B------:R-:W-:-:S12]  /*2aad0*/  USEL UR44, UR44, UR4, !UP0 ;  /* 0x000000042c2c7287 */ /* 0x000fd8000c000000 */
.L_x_665:
[----:B------:R-:W-:-:S13]  /*2aae0*/  LOP3.LUT P0, RZ, R0, 0xff, RZ, 0xc0, !PT ;  /* 0x000000ff00ff7812 */ /* 0x000fda000780c0ff */
[----:B------:R-:W-:Y:S05]  /*2aaf0*/  @P0 BRA `(.L_x_668) ;  /* 0xfffffd6800240947 */ /* 0x000fea000383ffff */
[----:B------:R-:W-:Y:S05]  /*2ab00*/  EXIT ;  /* 0x000000000000794d */ /* 0x000fea0003800000 */
.L_x_7:
[----:B------:R-:W2:Y:S01]  /*2ab10*/  LDL R5, [R1+0x1ec] ;  /* 0x0001ec0001057983 */ /* 0x000ea20000100800 */
[----:B------:R-:W-:-:S03]  /*2ab20*/  ULDC.64 UR4, c[0x0][0x650] ;  /* 0x0001940000047ab9 */ /* 0x000fc60000000a00 */
[----:B------:R-:W3:Y:S01]  /*2ab30*/  LDL R4, [R1+0x1e8] ;  /* 0x0001e80001047983 */ /* 0x000ee20000100800 */
[----:B0-----:R-:W-:Y:S01]  /*2ab40*/  PRMT R0, RZ, 0x7610, R0 ;  /* 0x00007610ff007816 */ /* 0x001fe20000000000 */
[----:B------:R-:W-:Y:S01]  /*2ab50*/  IMAD.MOV.U32 R3, RZ, RZ, -0x1 ;  /* 0xffffffffff037424 */ /* 0x000fe200078e00ff */
[----:B------:R-:W-:Y:S01]  /*2ab60*/  MOV R2, 0xffffffff ;  /* 0xffffffff00027802 */ /* 0x000fe20000000f00 */
[----:B------:R-:W-:Y:S01]  /*2ab70*/  IMAD.MOV.U32 R10, RZ, RZ, -0x1 ;  /* 0xffffffffff0a7424 */ /* 0x000fe200078e00ff */
[----:B--2---:R-:W-:-:S04]  /*2ab80*/  ISETP.GE.U32.AND P0, PT, R5, UR4, PT ;  /* 0x0000000405007c0c */ /* 0x004fc8000bf06070 */
[----:B---3--:R-:W-:-:S13]  /*2ab90*/  ISETP.GE.U32.AND.EX P0, PT, R4, UR5, PT, P0 ;  /* 0x0000000504007c0c */ /* 0x008fda000bf06100 */
        /* <DEDUP_REMOVED lines=21> */
.L_x_670:
[----:B------:R-:W-:Y:S01]  /*2acf0*/  USHF.R.U64 UR4, UR14, UR19, UR15 ;  /* 0x000000130e047299 */ /* 0x000fe2000800120f */
[----:B------:R-:W-:Y:S01]  /*2ad00*/  R2UR UR7, R4 ;  /* 0x00000000040772ca */ /* 0x000fe200000e0000 */
[----:B------:R-:W-:Y:S02]  /*2ad10*/  USHF.R.U32.HI UR5, URZ, UR19, UR15 ;  /* 0x000000133f057299 */ /* 0x000fe4000801160f */
[----:B------:R-:W-:Y:S01]  /*2ad20*/  UIADD3 UR13, UP0, URZ, -UR4, URZ ;  /* 0x800000043f0d7290 */ /* 0x000fe2000ff1e03f */
[----:B------:R-:W-:Y:S01]  /*2ad30*/  ULDC.64 UR14, c[0x0][0x620] ;  /* 0x00018800000e7ab9 */ /* 0x000fe20000000a00 */
[----:B------:R-:W-:Y:S02]  /*2ad40*/  UMOV UR6, UR20 ;  /* 0x0000001400067c82 */ /* 0x000fe40008000000 */
[----:B------:R-:W-:Y:S02]  /*2ad50*/  UIADD3.X UR5, URZ, ~UR5, URZ, UP0, !UPT ;  /* 0x800000053f057290 */ /* 0x000fe400087fe43f */
[----:B------:R-:W-:-:S02]  /*2ad60*/  UISETP.NE.AND UP1, UPT, UR39, URZ, UPT ;  /* 0x0000003f2700728c */ /* 0x000fc4000bf25270 */
[----:B------:R-:W-:Y:S02]  /*2ad70*/  UIMAD UR5, UR5, UR14, URZ ;  /* 0x0000000e050572a4 */ /* 0x000fe4000f8e023f */
[----:B------:R-:W-:Y:S02]  /*2ad80*/  UIMAD.WIDE.U32 UR6, UR13, UR14, UR6 ;  /* 0x0000000e0d0672a5 */ /* 0x000fe4000f8e0006 */
[----:B------:R-:W-:Y:S01]  /*2ad90*/  UIMAD UR5, UR13, UR15, UR5 ;  /* 0x0000000f0d0572a4 */ /* 0x000fe2000f8e0205 */
[----:B------:R-:W-:Y:S02]  /*2ada0*/  ULDC UR14, c[0x0][0x608] ;  /* 0x00018200000e7ab9 */ /* 0x000fe40000000800 */
[----:B------:R-:W-:Y:S01]  /*2adb0*/  ULDC UR13, c[0x0][0x618] ;  /* 0x00018600000d7ab9 */ /* 0x000fe20000000800 */
[----:B------:R-:W-:Y:S01]  /*2adc0*/  UIADD3 UR5, UR7, UR5, URZ ;  /* 0x0000000507057290 */ /* 0x000fe2000fffe03f */
[----:B------:R-:W-:Y:S01]  /*2add0*/  ULDC UR22, c[0x0][0x658] ;  /* 0x0001960000167ab9 */ /* 0x000fe20000000800 */
[----:B------:R-:W-:-:S02]  /*2ade0*/  @UP1 UIMAD UR8, UR11, UR12, UR10 ;  /* 0x0000000c0b0812a4 */ /* 0x000fc4000f8e020a */
[----:B------:R-:W-:Y:S02]  /*2adf0*/  USHF.R.U64 UR17, UR6, UR13, UR5 ;  /* 0x0000000d06117299 */ /* 0x000fe40008001205 */
[----:B------:R-:W-:Y:S01]  /*2ae00*/  USHF.R.U32.HI UR5, URZ, UR13, UR5 ;  /* 0x0000000d3f057299 */ /* 0x000fe20008011605 */
[----:B------:R-:W-:Y:S01]  /*2ae10*/  ULDC.64 UR6, c[0x0][0x640] ;  /* 0x0001900000067ab9 */ /* 0x000fe20000000a00 */
[----:B------:R-:W-:Y:S01]  /*2ae20*/  UMOV UR10, 0xffffffff ;  /* 0xffffffff000a7882 */ /* 0x000fe20000000000 */
[----:B------:R-:W-:Y:S01]  /*2ae30*/  ISETP.NE.U32.AND P0, PT, RZ, UR6, PT ;  /* 0x00000006ff007c0c */ /* 0x000fe2000bf05070 */
[----:B------:R-:W-:Y:S02]  /*2ae40*/  USHF.R.U64 UR18, UR17, UR14, UR5 ;  /* 0x0000000e11127299 */ /* 0x000fe40008001205 */
[----:B------:R-:W-:Y:S01]  /*2ae50*/  USHF.R.U32.HI UR5, URZ, UR14, UR5 ;  /* 0x0000000e3f057299 */ /* 0x000fe20008011605 */
[----:B------:R-:W-:Y:S01]  /*2ae60*/  ISETP.NE.AND.EX P0, PT, RZ, UR7, PT, P0 ;  /* 0x00000007ff007c0c */ /* 0x000fe2000bf05300 */
[----:B------:R-:W-:-:S02]  /*2ae70*/  USHF.L.U32 UR11, UR10, UR22, URZ ;  /* 0x000000160a0b7299 */ /* 0x000fc4000800063f */
[----:B------:R-:W-:Y:S01]  /*2ae80*/  USHF.R.U64 UR19, UR18, UR22, UR5 ;  /* 0x0000001612137299 */ /* 0x000fe20008001205 */
[----:B------:R-:W-:Y:S01]  /*2ae90*/  ULDC UR20, c[0x0][0x600] ;  /* 0x0001800000147ab9 */ /* 0x000fe20000000800 */
[----:B------:R-:W-:Y:S02]  /*2aea0*/  USHF.R.U32.HI UR10, URZ, UR22, UR5 ;  /* 0x000000163f0a7299 */ /* 0x000fe40008011605 */
[----:B------:R-:W-:Y:S02]  /*2aeb0*/  UIADD3 UR21, UR20, -0x1, URZ ;  /* 0xffffffff14157890 */ /* 0x000fe4000fffe03f */
[----:B------:R-:W-:Y:S01]  /*2aec0*/  ULOP3.LUT UR26, URZ, UR11, URZ, 0x33, !UPT ;  /* 0x0000000b3f1a7292 */ /* 0x000fe2000f8e333f */
        /* <DEDUP_REMOVED lines=17> */
.L_x_671:
[----:B------:R-:W-:Y:S01]  /*2afe0*/  USHF.R.U64 UR6, UR5, UR23, UR10 ;  /* 0x0000001705067299 */ /* 0x000fe2000800120a */
[----:B------:R-:W-:Y:S01]  /*2aff0*/  IMAD.MOV.U32 R0, RZ, RZ, 0x1 ;  /* 0x00000001ff007424 */ /* 0x000fe200078e00ff */
[----:B------:R-:W-:Y:S01]  /*2b000*/  USHF.L.U32 UR25, UR25, UR22, URZ ;  /* 0x0000001619197299 */ /* 0x000fe2000800063f */
[----:B------:R-:W-:Y:S01]  /*2b010*/  IMAD.U32 R10, RZ, RZ, UR4 ;  /* 0x00000004ff0a7e24 */ /* 0x000fe2000f8e00ff */
[----:B------:R-:W-:Y:S02]  /*2b020*/  ULOP3.LUT UR5, UR18, UR26, URZ, 0xc0, !UPT ;  /* 0x0000001a12057292 */ /* 0x000fe4000f8ec03f */
[----:B------:R-:W-:Y:S02]  /*2b030*/  UIADD3 UR7, -UR6, URZ, URZ ;  /* 0x0000003f06077290 */ /* 0x000fe4000fffe13f */
[----:B------:R-:W-:Y:S02]  /*2b040*/  UIMAD UR6, UR25, UR6, UR5 ;  /* 0x00000006190672a4 */ /* 0x000fe4000f8e0205 */
[----:B------:R-:W-:-:S02]  /*2b050*/  ULOP3.LUT UR17, UR17, UR21, URZ, 0xc0, !UPT ;  /* 0x0000001511117292 */ /* 0x000fc4000f8ec03f */
[----:B------:R-:W-:Y:S02]  /*2b060*/  UIMAD UR5, UR7, UR24, UR19 ;  /* 0x00000018070572a4 */ /* 0x000fe4000f8e0213 */
[----:B------:R-:W-:Y:S01]  /*2b070*/  UISETP.NE.AND UP0, UPT, UR39, URZ, UPT ;  /* 0x0000003f2700728c */ /* 0x000fe2000bf05270 */
[----:B------:R-:W-:Y:S01]  /*2b080*/  ULDC UR7, c[0x0][0x610] ;  /* 0x0001840000077ab9 */ /* 0x000fe20000000800 */
[----:B------:R-:W-:Y:S02]  /*2b090*/  UIMAD UR5, UR5, UR20, UR17 ;  /* 0x00000014050572a4 */ /* 0x000fe4000f8e0211 */
[----:B------:R-:W-:-:S04]  /*2b0a0*/  UIMAD UR8, UR6, UR7, UR8 ;  /* 0x00000007060872a4 */ /* 0x000fc8000f8e0208 */
[----:B------:R-:W-:Y:S02]  /*2b0b0*/  USEL UR6, UR5, UR8, !UP0 ;  /* 0x0000000805067287 */ /* 0x000fe4000c000000 */
[----:B------:R-:W-:-:S04]  /*2b0c0*/  USEL UR8, UR8, UR5, !UP0 ;  /* 0x0000000508087287 */ /* 0x000fc8000c000000 */
[----:B------:R-:W-:Y:S02]  /*2b0d0*/  IMAD.U32 R2, RZ, RZ, UR6 ;  /* 0x00000006ff027e24 */ /* 0x000fe4000f8e00ff */
[----:B------:R-:W-:-:S07]  /*2b0e0*/  MOV R3, UR8 ;  /* 0x0000000800037c02 */ /* 0x000fce0008000f00 */
.L_x_669:
[----:B------:R-:W-:-:S08]  /*2b0f0*/  NOP ;  /* 0x0000000000007918 */ /* 0x000fd00000000000 */
[----:B-1----:R-:W0:-:S00]  /*2b100*/  USETMAXREG.DEALLOC.CTAPOOL 0x18 ;  /* 0x00000018000079c8 */ /* 0x002e0000080e0500 */
[----:B------:R-:W-:-:S13]  /*2b110*/  ISETP.NE.AND P0, PT, RZ, UR9, PT ;  /* 0x00000009ff007c0c */ /* 0x000fda000bf05270 */
[----:B------:R-:W-:Y:S05]  /*2b120*/  @P0 EXIT ;  /* 0x000000000000094d */ /* 0x000fea0003800000 */
[----:B0-----:R-:W-:Y:S01]  /*2b130*/  LOP3.LUT P0, RZ, R0, 0xff, RZ, 0xc0, !PT ;  /* 0x000000ff00ff7812 */ /* 0x001fe2000780c0ff */
[----:B------:R-:W-:Y:S02]  /*2b140*/  IMAD.MOV.U32 R0, RZ, RZ, 0x1 ;  /* 0x00000001ff007424 */ /* 0x000fe400078e00ff */
[----:B------:R-:W-:-:S10]  /*2b150*/  IMAD.MOV.U32 R6, RZ, RZ, RZ ;  /* 0x000000ffff067224 */ /* 0x000fd400078e00ff */
[----:B------:R-:W-:Y:S05]  /*2b160*/  @!P0 BRA `(.L_x_672) ;  /* 0x0000000c00708947 */ /* 0x000fea0003800000 */
[----:B------:R-:W0:Y:S01]  /*2b170*/  LDC R0, c[0x0][0x28c] ;  /* 0x0000a300ff007b82 */ /* 0x000e220000000800 */
[----:B------:R-:W1:Y:S01]  /*2b180*/  S2R R11, SR_CgaCtaId ;  /* 0x00000000000b7919 */ /* 0x000e620000008800 */
[----:B------:R-:W-:Y:S01]  /*2b190*/  ULDC UR5, c[0x0][0x658] ;  /* 0x0001960000057ab9 */ /* 0x000fe20000000800 */
[----:B------:R-:W-:Y:S01]  /*2b1a0*/  UMOV UR7, 0xffffffff ;  /* 0xffffffff00077882 */ /* 0x000fe20000000000 */
[----:B------:R-:W-:Y:S01]  /*2b1b0*/  ULDC UR6, c[0x0][0xc] ;  /* 0x0000030000067ab9 */ /* 0x000fe20000000800 */
[----:B------:R-:W-:Y:S01]  /*2b1c0*/  USHF.L.U32 UR9, UR7, UR5, URZ ;  /* 0x0000000507097299 */ /* 0x000fe2000800063f */
[----:B------:R-:W-:Y:S01]  /*2b1d0*/  BSSY B0, `(.L_x_672) ;  /* 0x00000d5000007945 */ /* 0x000fe20003800000 */
[----:B------:R-:W-:Y:S01]  /*2b1e0*/  UMOV UR8, 0x1 ;  /* 0x0000000100087882 */ /* 0x000fe20000000000 */
[----:B------:R-:W-:Y:S01]  /*2b1f0*/  ULDC UR7, c[0x0][0x10] ;  /* 0x0000040000077ab9 */ /* 0x000fe20000000800 */
[----:B------:R-:W-:Y:S01]  /*2b200*/  USHF.L.U32 UR5, UR8, UR5, URZ ;  /* 0x0000000508057299 */ /* 0x000fe2000800063f */
[----:B------:R-:W-:Y:S01]  /*2b210*/  IMAD.MOV.U32 R8, RZ, RZ, 0x1 ;  /* 0x00000001ff087424 */ /* 0x000fe200078e00ff */
[----:B------:R-:W-:Y:S01]  /*2b220*/  UIMAD.WIDE.U32 UR6, UR6, UR7, URZ ;  /* 0x00000007060672a5 */ /* 0x000fe2000f8e003f */
[----:B------:R-:W-:Y:S01]  /*2b230*/  IMAD.MOV.U32 R6, RZ, RZ, RZ ;  /* 0x000000ffff067224 */ /* 0x000fe200078e00ff */
[----:B------:R-:W-:Y:S01]  /*2b240*/  ULDC UR8, c[0x0][0x14] ;  /* 0x0000050000087ab9 */ /* 0x000fe20000000800 */
[----:B------:R-:W-:Y:S01]  /*2b250*/  ULDC UR4, c[0x0][0x600] ;  /* 0x0001800000047ab9 */ /* 0x000fe20000000800 */
[----:B------:R-:W-:-:S02]  /*2b260*/  UIMAD.WIDE.U32 UR20, UR6, UR8, URZ ;  /* 0x00000008061472a5 */ /* 0x000fc4000f8e003f */
[----:B------:R-:W-:Y:S02]  /*2b270*/  UIMAD UR7, UR7, UR8, URZ ;  /* 0x00000008070772a4 */ /* 0x000fe4000f8e023f */
[----:B------:R-:W-:Y:S02]  /*2b280*/  ULOP3.LUT UR24, UR38, 0x2, URZ, 0xfc, !UPT ;  /* 0x0000000226187892 */ /* 0x000fe4000f8efc3f */
[----:B------:R-:W-:Y:S02]  /*2b290*/  UIADD3 UR4, UR4, -0x1, URZ ;  /* 0xffffffff04047890 */ /* 0x000fe4000fffe03f */
[----:B------:R-:W-:Y:S01]  /*2b2a0*/  ULOP3.LUT UR6, URZ, UR9, URZ, 0x33, !UPT ;  /* 0x000000093f067292 */ /* 0x000fe2000f8e333f */
[----:B0-----:R-:W-:Y:S01]  /*2b2b0*/  VIADD R0, R0, 0x3f ;  /* 0x0000003f00007836 */ /* 0x001fe20000000000 */
[----:B------:R-:W-:Y:S01]  /*2b2c0*/  UIADD3 UR7, UR21, UR7, URZ ;  /* 0x0000000715077290 */ /* 0x000fe2000fffe03f */
[----:B------:R-:W-:-:S03]  /*2b2d0*/  ULDC.64 UR22, c[0x0][0x198] ;  /* 0x0000660000167ab9 */ /* 0x000fc60000000a00 */
[----:B------:R-:W-:-:S04]  /*2b2e0*/  SHF.R.S32.HI R5, RZ, 0x1f, R0 ;  /* 0x0000001fff057819 */ /* 0x000fc80000011400 */
[----:B------:R-:W-:Y:S02]  /*2b2f0*/  LEA.HI R5, R5, R0, RZ, 0x6 ;  /* 0x0000000005057211 */ /* 0x000fe400078f30ff */
[----:B-1----:R-:W-:Y:S02]  /*2b300*/  LOP3.LUT R11, R11, 0x1, RZ, 0xc0, !PT ;  /* 0x000000010b0b7812 */ /* 0x002fe400078ec0ff */
[----:B------:R-:W-:Y:S02]  /*2b310*/  SHF.R.S32.HI R7, RZ, 0x6, R5 ;  /* 0x00000006ff077819 */ /* 0x000fe40000011405 */
[----:B------:R-:W-:-:S03]  /*2b320*/  MOV R0, 0x1 ;  /* 0x0000000100007802 */ /* 0x000fc60000000f00 */
[----:B------:R-:W-:-:S07]  /*2b330*/  VIADD R16, R7, 0x1 ;  /* 0x0000000107107836 */ /* 0x000fce0000000000 */
.L_x_683:
[----:B------:R-:W-:-:S03]  /*2b340*/  UMOV UR8, 0xffffffff ;  /* 0xffffffff00087882 */ /* 0x000fc60000000000 */
[----:B------:R-:W-:Y:S05]  /*2b350*/  BRA.DIV UR8, `(.L_x_673) ;  /* 0x0000000e089c7947 */ /* 0x000fea000b800000 */
[----:B------:R-:W-:-:S13]  /*2b360*/  ELECT P6, URZ, PT ;  /* 0x00000000003f782f */ /* 0x000fda00038c0000 */
.L_x_692:
[----:B------:R-:W0:Y:S01]  /*2b370*/  LDC R4, c[0x0][0x28c] ;  /* 0x0000a300ff047b82 */ /* 0x000e220000000800 */
[----:B------:R-:W-:Y:S01]  /*2b380*/  BSSY B1, `(.L_x_674) ;  /* 0x000003c000017945 */ /* 0x000fe20003800000 */
[----:B0-----:R-:W-:-:S13]  /*2b390*/  ISETP.LT.OR P6, PT, R4, 0x1, !P6 ;  /* 0x000000010400780c */ /* 0x001fda00077c1670 */
[----:B------:R-:W-:Y:S05]  /*2b3a0*/  @P6 BRA `(.L_x_675) ;  /* 0x0000000000e46947 */ /* 0x000fea0003800000 */
[----:B------:R-:W-:Y:S01]  /*2b3b0*/  IMAD R5, R2, 0x2, R11 ;  /* 0x0000000202057824 */ /* 0x000fe200078e020b */
[----:B------:R-:W-:Y:S01]  /*2b3c0*/  MOV R13, RZ ;  /* 0x000000ff000d7202 */ /* 0x000fe20000000f00 */
[----:B------:R-:W-:Y:S02]  /*2b3d0*/  IMAD.SHL.U32 R2, R3, 0x200, RZ ;  /* 0x0000020003027824 */ /* 0x000fe400078e00ff */
[----:B------:R-:W-:Y:S02]  /*2b3e0*/  IMAD R5, R5, 0x50, RZ ;  /* 0x0000005005057824 */ /* 0x000fe400078e02ff */
[----:B------:R-:W-:Y:S02]  /*2b3f0*/  IMAD.MOV.U32 R4, RZ, RZ, R16 ;  /* 0x000000ffff047224 */ /* 0x000fe400078e0010 */
[----:B------:R-:W-:Y:S02]  /*2b400*/  IMAD.MOV.U32 R3, RZ, RZ, R0 ;  /* 0x000000ffff037224 */ /* 0x000fe400078e0000 */
[----:B------:R-:W-:-:S07]  /*2b410*/  IMAD.MOV.U32 R12, RZ, RZ, R6 ;  /* 0x000000ffff0c7224 */ /* 0x000fce00078e0006 */
.L_x_678:
[----:B------:R-:W0:Y:S01]  /*2b420*/  S2R R14, SR_CgaCtaId ;  /* 0x00000000000e7919 */ /* 0x000e220000008800 */
[----:B------:R-:W-:-:S04]  /*2b430*/  MOV R9, 0x400 ;  /* 0x0000040000097802 */ /* 0x000fc80000000f00 */
[----:B0-----:R-:W-:Y:S02]  /*2b440*/  LEA R9, R14, R9, 0x18 ;  /* 0x000000090e097211 */ /* 0x001fe400078ec0ff */
[----:B------:R-:W-:-:S03]  /*2b450*/  SHF.L.U32 R14, R3, 0x1f, RZ ;  /* 0x0000001f030e7819 */ /* 0x000fc600000006ff */
[----:B------:R-:W-:-:S04]  /*2b460*/  IMAD R15, R12, 0x8, R9 ;  /* 0x000000080c0f7824 */ /* 0x000fc800078e0209 */
[----:B------:R-:W0:Y:S02]  /*2b470*/  SYNCS.PHASECHK.TRANS64.TRYWAIT P0, [R15+URZ+0x10], R14 ;  /* 0x0000100e0f0075a7 */ /* 0x000e24000800017f */
[----:B0-----:R-:W-:Y:S05]  /*2b480*/  @!P0 BRA `(.L_x_676) ;  /* 0x0000000c00708947 */ /* 0x001fea0003800000 */
.L_x_693:
[----:B------:R-:W1:Y:S01]  /*2b490*/  S2R R17, SR_TID.X ;  /* 0x0000000000117919 */ /* 0x000e620000002100 */
[----:B------:R-:W-:-:S04]  /*2b4a0*/  UPRMT UR8, UR24, 0x9910, URZ ;  /* 0x0000991018087896 */ /* 0x000fc8000800003f */
[----:B------:R-:W-:Y:S01]  /*2b4b0*/  UISETP.NE.AND UP0, UPT, UR8, 0x2, UPT ;  /* 0x000000020800788c */ /* 0x000fe2000bf05270 */
[----:B-1----:R-:W-:-:S13]  /*2b4c0*/  LOP3.LUT P0, RZ, R17, 0x7f, RZ, 0xc0, !PT ;  /* 0x0000007f11ff7812 */ /* 0x002fda000780c0ff */
[----:B0-----:R-:W0:Y:S02]  /*2b4d0*/  @!P0 LDC R14, c[0x0][0x500] ;  /* 0x00014000ff0e8b82 */ /* 0x001e240000000800 */
[----:B0-----:R0:W-:Y:S01]  /*2b4e0*/  @!P0 SYNCS.ARRIVE.TRANS64 RZ, [R15+URZ], R14 ;  /* 0x0000000e0fff89a7 */ /* 0x0011e2000800003f */
[----:B------:R-:W-:-:S13]  /*2b4f0*/  PLOP3.LUT P0, PT, PT, PT, UP0, 0x80, 0x0 ;  /* 0x000000000000781c */ /* 0x000fda0003f0f008 */
[----:B0-----:R-:W-:Y:S05]  /*2b500*/  @P0 BRA `(.L_x_677) ;  /* 0x0000000000040947 */ /* 0x001fea0003800000 */
[----:B------:R-:W-:Y:S01]  /*2b510*/  BPT.TRAP 0x1 ;  /* 0x000000040000795c */ /* 0x000fe20000300000 */
.L_x_677:
[----:B------:R-:W-:Y:S01]  /*2b520*/  LEA R14, R12, R9, 0x10 ;  /* 0x000000090c0e7211 */ /* 0x000fe200078e80ff */
[----:B------:R-:W-:Y:S01]  /*2b530*/  VIADD R4, R4, 0xffffffff ;  /* 0xffffffff04047836 */ /* 0x000fe20000000000 */
[----:B------:R-:W-:Y:S01]  /*2b540*/  R2UR UR18, R2 ;  /* 0x00000000021272ca */ /* 0x000fe200000e0000 */
[----:B------:R-:W-:Y:S01]  /*2b550*/  UIADD3 UR14, UP0, UR22, 0xf0, URZ ;  /* 0x000000f0160e7890 */ /* 0x000fe2000ff1e03f */
[----:B------:R-:W-:Y:S01]  /*2b560*/  R2UR UR8, R14 ;  /* 0x000000000e0872ca */ /* 0x000fe200000e0000 */
[----:B------:R-:W-:Y:S01]  /*2b570*/  IMAD R14, R12, 0x2, R11 ;  /* 0x000000020c0e7824 */ /* 0x000fe200078e020b */
[----:B------:R-:W-:Y:S01]  /*2b580*/  R2UR UR9, R15 ;  /* 0x000000000f0972ca */ /* 0x000fe200000e0000 */
[----:B------:R-:W-:Y:S01]  /*2b590*/  UIADD3 UR26, UP1, UR22, 0x1f0, URZ ;  /* 0x000001f0161a7890 */ /* 0x000fe2000ff3e03f */
[----:B------:R-:W-:Y:S01]  /*2b5a0*/  R2UR UR10, R13 ;  /* 0x000000000d0a72ca */ /* 0x000fe200000e0000 */
[----:B------:R-:W-:Y:S01]  /*2b5b0*/  IMAD R14, R14, 0x1400, RZ ;  /* 0x000014000e0e7824 */ /* 0x000fe200078e02ff */
[----:B------:R-:W-:Y:S01]  /*2b5c0*/  R2UR UR12, R10 ;  /* 0x000000000a0c72ca */ /* 0x000fe200000e0000 */
[----:B------:R-:W-:Y:S01]  /*2b5d0*/  UIADD3.X UR15, URZ, UR23, URZ, UP0, !UPT ;  /* 0x000000173f0f7290 */ /* 0x000fe200087fe43f */
[----:B------:R-:W-:Y:S01]  /*2b5e0*/  R2UR UR19, R5 ;  /* 0x00000000051372ca */ /* 0x000fe200000e0000 */
[----:B------:R-:W-:Y:S01]  /*2b5f0*/  IMAD R14, R14, 0x2, R9 ;  /* 0x000000020e0e7824 */ /* 0x000fe200078e0209 */
[----:B------:R-:W-:Y:S01]  /*2b600*/  ISETP.GT.AND P1, PT, R4, 0x1, PT ;  /* 0x000000010400780c */ /* 0x000fe20003f24270 */
[----:B------:R-:W-:Y:S01]  /*2b610*/  VIADD R12, R12, 0x1 ;  /* 0x000000010c0c7836 */ /* 0x000fe20000000000 */
[----:B------:R-:W-:Y:S01]  /*2b620*/  UIADD3.X UR27, URZ, UR23, URZ, UP1, !UPT ;  /* 0x000000173f1b7290 */ /* 0x000fe20008ffe43f */
[----:B------:R-:W-:Y:S01]  /*2b630*/  IADD3 R13, R13, 0x40, RZ ;  /* 0x000000400d0d7810 */ /* 0x000fe20007ffe0ff */
[----:B------:R-:W-:Y:S01]  /*2b640*/  UIADD3 UR8, UR8, 0x100, URZ ;  /* 0x0000010008087890 */ /* 0x000fe2000fffe03f */
[----:B------:R-:W-:Y:S01]  /*2b650*/  R2UR UR11, R14 ;  /* 0x000000000e0b72ca */ /* 0x000fe200000e0000 */
[----:B------:R-:W-:Y:S01]  /*2b660*/  UMOV UR16, 0x0 ;  /* 0x0000000000107882 */ /* 0x000fe20000000000 */
[----:B------:R-:W-:Y:S01]  /*2b670*/  UMOV UR17, 0x10000000 ;  /* 0x1000000000117882 */ /* 0x000fe20000000000 */
[----:B------:R-:W-:Y:S01]  /*2b680*/  ISETP.NE.AND P0, PT, R12, 0x2, PT ;  /* 0x000000020c00780c */ /* 0x000fe20003f05270 */
[----:B------:R-:W-:-:S03]  /*2b690*/  UMOV UR25, 0x30000 ;  /* 0x0003000000197882 */ /* 0x000fc60000000000 */
[----:B------:R-:W-:Y:S02]  /*2b6a0*/  SEL R14, RZ, 0x1, P0 ;  /* 0x00000001ff0e7807 */ /* 0x000fe40000000000 */
[----:B------:R-:W-:Y:S02]  /*2b6b0*/  SEL R12, R12, RZ, P0 ;  /* 0x000000ff0c0c7207 */ /* 0x000fe40000000000 */
[----:B------:R-:W-:Y:S02]  /*2b6c0*/  LOP3.LUT R3, R3, R14, RZ, 0x3c, !PT ;  /* 0x0000000e03037212 */ /* 0x000fe400078e3cff */
[----:B------:R-:W-:-:S03]  /*2b6d0*/  UIADD3 UR13, UR11, 0x20100, URZ ;  /* 0x000201000b0d7890 */ /* 0x000fc6000fffe03f */
[----:B------:R-:W-:Y:S02]  /*2b6e0*/  UMOV UR11, UR18 ;  /* 0x00000012000b7c82 */ /* 0x000fe40008000000 */
[----:B------:R0:W-:Y:S02]  /*2b6f0*/  UTMALDG.3D [UR8], [UR14], desc[UR16] ;  /* 0x000010080e0075b4 */ /* 0x0001e40008011000 */
[----:B0-----:R-:W-:Y:S01]  /*2b700*/  UMOV UR8, UR13 ;  /* 0x0000000d00087c82 */ /* 0x001fe20008000000 */
[----:B------:R-:W-:Y:S02]  /*2b710*/  UMOV UR11, UR19 ;  /* 0x00000013000b7c82 */ /* 0x000fe40008000000 */
[----:B------:R0:W-:Y:S02]  /*2b720*/  UTMALDG.3D.MULTICAST [UR8], [UR26], UR25, desc[UR16] ;  /* 0x000010081a0073b4 */ /* 0x0001e40008011819 */
[----:B0-----:R-:W-:Y:S05]  /*2b730*/  @P1 BRA `(.L_x_678) ;  /* 0xfffffffc00381947 */ /* 0x001fea000383ffff */
.L_x_675:
[----:B------:R-:W-:Y:S05]  /*2b740*/  BSYNC B1 ;  /* 0x0000000000017941 */ /* 0x000fea0003800000 */
.L_x_674:
[----:B------:R-:W2:Y:S01]  /*2b750*/  LDL.LU R15, [R1+0x1e8] ;  /* 0x0001e800010f7983 */ /* 0x000ea20000300800 */
[----:B------:R-:W-:Y:S01]  /*2b760*/  LOP3.LUT P2, RZ, R8, 0xff, RZ, 0xc0, !PT ;  /* 0x000000ff08ff7812 */ /* 0x000fe2000784c0ff */
[----:B------:R-:W-:Y:S01]  /*2b770*/  IMAD.IADD R6, R7, 0x1, R6 ;  /* 0x0000000107067824 */ /* 0x000fe200078e0206 */
[----:B------:R-:W-:Y:S01]  /*2b780*/  ULDC.64 UR8, c[0x0][0x650] ;  /* 0x0001940000087ab9 */ /* 0x000fe20000000a00 */
[----:B------:R-:W3:Y:S01]  /*2b790*/  LDL.LU R14, [R1+0x1ec] ;  /* 0x0001ec00010e7983 */ /* 0x000ee20000300800 */
[----:B------:R-:W-:Y:S01]  /*2b7a0*/  BSSY B1, `(.L_x_679) ;  /* 0x0000075000017945 */ /* 0x000fe20003800000 */
[----:B------:R-:W-:Y:S01]  /*2b7b0*/  IMAD.MOV.U32 R10, RZ, RZ, -0x1 ;  /* 0xffffffffff0a7424 */ /* 0x000fe200078e00ff */
[----:B------:R-:W-:Y:S02]  /*2b7c0*/  SHF.R.U32.HI R2, RZ, 0x1, R6 ;  /* 0x00000001ff027819 */ /* 0x000fe40000011606 */
[----:B------:R-:W-:Y:S02]  /*2b7d0*/  ISETP.GT.U32.AND P0, PT, R6, 0x1, PT ;  /* 0x000000010600780c */ /* 0x000fe40003f04070 */
[----:B------:R-:W-:-:S02]  /*2b7e0*/  LOP3.LUT R2, R2, 0x1, RZ, 0xc0, !PT ;  /* 0x0000000102027812 */ /* 0x000fc400078ec0ff */
[C---:B------:R-:W-:Y:S01]  /*2b7f0*/  ISETP.LT.U32.AND P0, PT, R7.reuse, 0x2, P0 ;  /* 0x000000020700780c */ /* 0x040fe20000701070 */
[----:B------:R-:W0:Y:S01]  /*2b800*/  @P2 S2R R3, SR_CgaCtaId ;  /* 0x0000000000032919 */ /* 0x000e220000008800 */
[----:B------:R-:W-:Y:S02]  /*2b810*/  ISETP.NE.U32.AND P1, PT, R2, 0x1, PT ;  /* 0x000000010200780c */ /* 0x000fe40003f25070 */
[----:B------:R-:W-:Y:S02]  /*2b820*/  @P2 MOV R2, 0x400 ;  /* 0x0000040000022802 */ /* 0x000fe40000000f00 */
[----:B------:R-:W-:Y:S02]  /*2b830*/  ISETP.GT.U32.AND P1, PT, R7, 0x1, !P1 ;  /* 0x000000010700780c */ /* 0x000fe40004f24070 */
[----:B------:R-:W-:Y:S02]  /*2b840*/  LOP3.LUT R6, R6, 0x1, RZ, 0xc0, !PT ;  /* 0x0000000106067812 */ /* 0x000fe400078ec0ff */
[----:B------:R-:W-:-:S02]  /*2b850*/  PRMT R4, RZ, 0x7610, R4 ;  /* 0x00007610ff047816 */ /* 0x000fc40000000004 */
[----:B------:R-:W-:Y:S02]  /*2b860*/  PRMT R8, RZ, 0x7610, R8 ;  /* 0x00007610ff087816 */ /* 0x000fe40000000008 */
[----:B0-----:R-:W-:Y:S02]  /*2b870*/  @P2 LEA R2, R3, R2, 0x18 ;  /* 0x0000000203022211 */ /* 0x001fe400078ec0ff */
[----:B------:R-:W-:Y:S02]  /*2b880*/  SEL R3, RZ, 0x1, !P0 ;  /* 0x00000001ff037807 */ /* 0x000fe40004000000 */
[----:B------:R0:W-:Y:S02]  /*2b890*/  @P2 SYNCS.ARRIVE.TRANS64.A1T0 RZ, [R2+URZ+0x38], RZ ;  /* 0x000038ff02ff29a7 */ /* 0x0001e4000810003f */
[----:B0-----:R-:W-:-:S04]  /*2b8a0*/  SEL R2, RZ, 0x1, !P1 ;  /* 0x00000001ff027807 */ /* 0x001fc80004800000 */
[----:B------:R-:W-:Y:S01]  /*2b8b0*/  LOP3.LUT R0, R2, R0, R3, 0x96, !PT ;  /* 0x0000000002007212 */ /* 0x000fe200078e9603 */
[----:B------:R-:W-:Y:S02]  /*2b8c0*/  IMAD.MOV.U32 R3, RZ, RZ, -0x1 ;  /* 0xffffffffff037424 */ /* 0x000fe400078e00ff */
[----:B------:R-:W-:Y:S01]  /*2b8d0*/  IMAD.MOV.U32 R2, RZ, RZ, -0x1 ;  /* 0xffffffffff027424 */ /* 0x000fe200078e00ff */
[----:B---3--:R-:W-:-:S04]  /*2b8e0*/  IADD3 R14, P0, R14, UR20, RZ ;  /* 0x000000140e0e7c10 */ /* 0x008fc8000ff1e0ff */
[----:B--2---:R-:W-:Y:S01]  /*2b8f0*/  IADD3.X R15, R15, UR7, RZ, P0, !PT ;  /* 0x000000070f0f7c10 */ /* 0x004fe200087fe4ff */
[----:B------:R0:W-:Y:S01]  /*2b900*/  STL [R1+0x1ec], R14 ;  /* 0x0001ec0e01007387 */ /* 0x0001e20000100800 */
[----:B------:R-:W-:-:S03]  /*2b910*/  ISETP.GE.U32.AND P0, PT, R14, UR8, PT ;  /* 0x000000080e007c0c */ /* 0x000fc6000bf06070 */
[----:B------:R0:W-:Y:S01]  /*2b920*/  STL [R1+0x1e8], R15 ;  /* 0x0001e80f01007387 */ /* 0x0001e20000100800 */
[----:B------:R-:W-:-:S13]  /*2b930*/  ISETP.GE.U32.AND.EX P0, PT, R15, UR9, PT, P0 ;  /* 0x000000090f007c0c */ /* 0x000fda000bf06100 */
[----:B0-----:R-:W-:Y:S05]  /*2b940*/  @P0 BRA `(.L_x_680) ;  /* 0x0000000400680947 */ /* 0x001fea0003800000 */
[----:B------:R-:W0:Y:S01]  /*2b950*/  S2UR UR8, SR_CTAID.X ;  /* 0x00000000000879c3 */ /* 0x000e220000002500 */
[----:B------:R-:W-:Y:S01]  /*2b960*/  ULDC.64 UR10, c[0x0][0x628] ;  /* 0x00018a00000a7ab9 */ /* 0x000fe20000000a00 */
[----:B------:R-:W-:Y:S01]  /*2b970*/  ULDC UR9, c[0x0][0x150] ;  /* 0x0000540000097ab9 */ /* 0x000fe20000000800 */
[----:B------:R-:W-:Y:S01]  /*2b980*/  ISETP.NE.U32.AND P0, PT, RZ, UR10, PT ;  /* 0x0000000aff007c0c */ /* 0x000fe2000bf05070 */
[----:B------:R-:W-:Y:S01]  /*2b990*/  ULDC UR12, c[0x0][0x630] ;  /* 0x00018c00000c7ab9 */ /* 0x000fe20000000800 */
[----:B------:R-:W-:Y:S01]  /*2b9a0*/  ULDC UR14, c[0x0][0x154] ;  /* 0x00005500000e7ab9 */ /* 0x000fe20000000800 */
[----:B------:R-:W-:Y:S01]  /*2b9b0*/  IMAD.MOV.U32 R3, RZ, RZ, R15 ;  /* 0x000000ffff037224 */ /* 0x000fe200078e000f */
[----:B------:R-:W-:Y:S01]  /*2b9c0*/  ISETP.NE.AND.EX P0, PT, RZ, UR11, PT, P0 ;  /* 0x0000000bff007c0c */ /* 0x000fe2000bf05300 */
[----:B------:R-:W1:Y:S01]  /*2b9d0*/  S2UR UR13, SR_CTAID.Y ;  /* 0x00000000000d79c3 */ /* 0x000e620000002600 */
[----:B0-----:R-:W-:-:S05]  /*2b9e0*/  I2FP.F32.U32 R2, UR8 ;  /* 0x0000000800027c45 */ /* 0x001fca0008201000 */
[----:B------:R-:W-:Y:S01]  /*2b9f0*/  FMUL R9, R2, UR9 ;  /* 0x0000000902097c20 */ /* 0x000fe20008400000 */
[----:B------:R-:W-:Y:S02]  /*2ba00*/  MOV R2, R14 ;  /* 0x0000000e00027202 */ /* 0x000fe40000000f00 */
[----:B-1----:R-:W-:-:S03]  /*2ba10*/  I2FP.F32.U32 R12, UR13 ;  /* 0x0000000d000c7c45 */ /* 0x002fc60008201000 */
[----:B------:R-:W0:Y:S01]  /*2ba20*/  F2I.U32.TRUNC.NTZ R9, R9 ;  /* 0x0000000900097305 */ /* 0x000e22000020f000 */
[----:B------:R-:W-:Y:S05]  /*2ba30*/  @!P0 BRA `(.L_x_681) ;  /* 0x0000000000288947 */ /* 0x000fea0003800000 */
[----:B------:R-:W-:Y:S02]  /*2ba40*/  ULDC UR9, c[0x0][0x634] ;  /* 0x00018d0000097ab9 */ /* 0x000fe40000000800 */
[----:B------:R-:W-:-:S05]  /*2ba50*/  IADD3 R3, P0, R14, UR9, RZ ;  /* 0x000000090e037c10 */ /* 0x000fca000ff1e0ff */
[----:B------:R-:W-:-:S04]  /*2ba60*/  IMAD.X R13, RZ, RZ, R15, P0 ;  /* 0x000000ffff0d7224 */ /* 0x000fc800000e060f */
[----:B------:R-:W-:-:S04]  /*2ba70*/  IMAD.WIDE.U32 R4, R13, UR10, RZ ;  /* 0x0000000a0d047c25 */ /* 0x000fc8000f8e00ff */
[----:B------:R-:W-:-:S04]  /*2ba80*/  IMAD.WIDE.U32 R4, P0, R3, UR11, R4 ;  /* 0x0000000b03047c25 */ /* 0x000fc8000f800004 */
[----:B------:R-:W-:-:S04]  /*2ba90*/  IMAD.WIDE.U32 R2, R3, UR10, RZ ;  /* 0x0000000a03027c25 */ /* 0x000fc8000f8e00ff */
[----:B------:R-:W-:Y:S01]  /*2baa0*/  IMAD.MOV.U32 R2, RZ, RZ, R5 ;  /* 0x000000ffff027224 */ /* 0x000fe200078e0005 */
[----:B------:R-:W-:Y:S01]  /*2bab0*/  IADD3 RZ, P1, R3, R4, RZ ;  /* 0x0000000403ff7210 */ /* 0x000fe20007f3e0ff */
[----:B------:R-:W-:-:S04]  /*2bac0*/  IMAD.X R3, RZ, RZ, RZ, P0 ;  /* 0x000000ffff037224 */ /* 0x000fc800000e06ff */
[----:B------:R-:W-:-:S08]  /*2bad0*/  IMAD.WIDE.U32.X R2, R13, UR11, R2, P1 ;  /* 0x0000000b0d027c25 */ /* 0x000fd000088e0402 */
.L_x_681:
[--C-:B------:R-:W-:Y:S01]  /*2bae0*/  SHF.R.U64 R10, R2, UR12, R3.reuse ;  /* 0x0000000c020a7c19 */ /* 0x100fe20008001203 */
[----:B------:R-:W-:Y:S01]  /*2baf0*/  ULDC.64 UR10, c[0x0][0x620] ;  /* 0x00018800000a7ab9 */ /* 0x000fe20000000a00 */
[----:B------:R-:W-:Y:S01]  /*2bb00*/  SHF.R.U32.HI R2, RZ, UR12, R3 ;  /* 0x0000000cff027c19 */ /* 0x000fe20008011603 */
[----:B------:R-:W-:Y:S01]  /*2bb10*/  FMUL R12, R12, UR14 ;  /* 0x0000000e0c0c7c20 */ /* 0x000fe20008400000 */
[----:B------:R-:W-:Y:S01]  /*2bb20*/  IADD3 R13, P0, RZ, -R10, RZ ;  /* 0x8000000aff0d7210 */ /* 0x000fe20007f1e0ff */
[----:B------:R-:W-:Y:S01]  /*2bb30*/  IMAD.MOV.U32 R3, RZ, RZ, R15 ;  /* 0x000000ffff037224 */ /* 0x000fe200078e000f */
[----:B------:R-:W-:Y:S01]  /*2bb40*/  ULDC.64 UR14, c[0x0][0x640] ;  /* 0x00019000000e7ab9 */ /* 0x000fe20000000a00 */
[----:B0-----:R-:W-:Y:S02]  /*2bb50*/  R2UR UR9, R9 ;  /* 0x00000000090972ca */ /* 0x001fe400000e0000 */
[----:B------:R-:W-:Y:S01]  /*2bb60*/  IADD3.X R2, RZ, ~R2, RZ, P0, !PT ;  /* 0x80000002ff027210 */ /* 0x000fe200007fe4ff */
[----:B------:R-:W0:Y:S01]  /*2bb70*/  F2I.U32.TRUNC.NTZ R12, R12 ;  /* 0x0000000c000c7305 */ /* 0x000e22000020f000 */
[----:B------:R-:W-:-:S03]  /*2bb80*/  ISETP.NE.U32.AND P0, PT, RZ, UR14, PT ;  /* 0x0000000eff007c0c */ /* 0x000fc6000bf05070 */
[----:B------:R-:W-:Y:S01]  /*2bb90*/  IMAD R2, R2, UR10, RZ ;  /* 0x0000000a02027c24 */ /* 0x000fe2000f8e02ff */
[----:B------:R-:W-:-:S03]  /*2bba0*/  ISETP.NE.AND.EX P0, PT, RZ, UR15, PT, P0 ;  /* 0x0000000fff007c0c */ /* 0x000fc6000bf05300 */
[----:B------:R-:W-:Y:S02]  /*2bbb0*/  IMAD R5, R13, UR11, R2 ;  /* 0x0000000b0d057c24 */ /* 0x000fe4000f8e0202 */
[----:B------:R-:W-:-:S04]  /*2bbc0*/  IMAD.MOV.U32 R2, RZ, RZ, R14 ;  /* 0x000000ffff027224 */ /* 0x000fc800078e000e */
[----:B------:R-:W-:Y:S01]  /*2bbd0*/  IMAD.WIDE.U32 R2, R13, UR10, R2 ;  /* 0x0000000a0d027c25 */ /* 0x000fe2000f8e0002 */
[----:B------:R-:W-:Y:S01]  /*2bbe0*/  ULDC UR10, c[0x0][0x618] ;  /* 0x00018600000a7ab9 */ /* 0x000fe20000000800 */
[----:B0-----:R-:W-:Y:S02]  /*2bbf0*/  R2UR UR11, R12 ;  /* 0x000000000c0b72ca */ /* 0x001fe400000e0000 */
[----:B------:R-:W-:-:S05]  /*2bc00*/  IMAD.IADD R3, R3, 0x1, R5 ;  /* 0x0000000103037824 */ /* 0x000fca00078e0205 */
[--C-:B------:R-:W-:Y:S02]  /*2bc10*/  SHF.R.U64 R9, R2, UR10, R3.reuse ;  /* 0x0000000a02097c19 */ /* 0x100fe40008001203 */
[----:B------:R-:W-:Y:S01]  /*2bc20*/  SHF.R.U32.HI R2, RZ, UR10, R3 ;  /* 0x0000000aff027c19 */ /* 0x000fe20008011603 */
[----:B------:R-:W-:-:S03]  /*2bc30*/  ULDC UR10, c[0x0][0x608] ;  /* 0x00018200000a7ab9 */ /* 0x000fc60000000800 */
[--C-:B------:R-:W-:Y:S02]  /*2bc40*/  SHF.R.U64 R12, R9, UR10, R2.reuse ;  /* 0x0000000a090c7c19 */ /* 0x100fe40008001202 */
[----:B------:R-:W-:Y:S01]  /*2bc50*/  SHF.R.U32.HI R3, RZ, UR10, R2 ;  /* 0x0000000aff037c19 */ /* 0x000fe20008011602 */
[----:B------:R-:W-:-:S03]  /*2bc60*/  ULDC UR10, c[0x0][0x658] ;  /* 0x00019600000a7ab9 */ /* 0x000fc60000000800 */
[--C-:B------:R-:W-:Y:S02]  /*2bc70*/  SHF.R.U64 R13, R12, UR10, R3.reuse ;  /* 0x0000000a0c0d7c19 */ /* 0x100fe40008001203 */
[----:B------:R-:W-:-:S03]  /*2bc80*/  SHF.R.U32.HI R14, RZ, UR10, R3 ;  /* 0x0000000aff0e7c19 */ /* 0x000fc60008011603 */
[----:B------:R-:W-:Y:S01]  /*2bc90*/  IMAD.MOV.U32 R2, RZ, RZ, R13 ;  /* 0x000000ffff027224 */ /* 0x000fe200078e000d */
[----:B------:R-:W-:Y:S01]  /*2bca0*/  MOV R3, R14 ;  /* 0x0000000e00037202 */ /* 0x000fe20000000f00 */
[----:B------:R-:W-:Y:S06]  /*2bcb0*/  @!P0 BRA `(.L_x_682) ;  /* 0x0000000000288947 */ /* 0x000fec0003800000 */
        /* <DEDUP_REMOVED lines=10> */
.L_x_682:
[----:B------:R-:W-:Y:S01]  /*2bd60*/  ULDC UR10, c[0x0][0x648] ;  /* 0x00019200000a7ab9 */ /* 0x000fe20000000800 */
[----:B------:R-:W-:Y:S01]  /*2bd70*/  UISETP.NE.AND UP0, UPT, UR39, URZ, UPT ;  /* 0x0000003f2700728c */ /* 0x000fe2000bf05270 */
[----:B------:R-:W-:Y:S01]  /*2bd80*/  SHF.R.U64 R3, R2, UR10, R3 ;  /* 0x0000000a02037c19 */ /* 0x000fe20008001203 */
[----:B------:R-:W-:Y:S01]  /*2bd90*/  ULDC UR10, c[0x0][0x638] ;  /* 0x00018e00000a7ab9 */ /* 0x000fe20000000800 */
[----:B------:R-:W-:Y:S01]  /*2bda0*/  UIADD3 UR11, -UR11, URZ, URZ ;  /* 0x0000003f0b0b7290 */ /* 0x000fe2000fffe13f */
[----:B------:R-:W-:Y:S02]  /*2bdb0*/  LOP3.LUT R12, R12, UR6, RZ, 0xc0, !PT ;  /* 0x000000060c0c7c12 */ /* 0x000fe4000f8ec0ff */
[----:B------:R-:W-:Y:S01]  /*2bdc0*/  IMAD.MOV R2, RZ, RZ, -R3 ;  /* 0x000000ffff027224 */ /* 0x000fe200078e0a03 */
[----:B------:R-:W-:Y:S02]  /*2bdd0*/  LOP3.LUT R4, R9, UR4, RZ, 0xc0, !PT ;  /* 0x0000000409047c12 */ /* 0x000fe4000f8ec0ff */
[----:B------:R-:W-:Y:S01]  /*2bde0*/  IMAD R12, R3, UR5, R12 ;  /* 0x00000005030c7c24 */ /* 0x000fe2000f8e020c */
[----:B------:R-:W-:Y:S01]  /*2bdf0*/  PLOP3.LUT P0, PT, PT, PT, UP0, 0x40, 0x0 ;  /* 0x000000000000781c */ /* 0x000fe20003f0e808 */
[----:B------:R-:W-:Y:S01]  /*2be00*/  IMAD R13, R2, UR10, R13 ;  /* 0x0000000a020d7c24 */ /* 0x000fe2000f8e020d */
[----:B------:R-:W-:Y:S01]  /*2be10*/  UIADD3 UR10, -UR9, URZ, URZ ;  /* 0x0000003f090a7290 */ /* 0x000fe2000fffe13f */
[----:B------:R-:W-:-:S02]  /*2be20*/  PLOP3.LUT P1, PT, PT, PT, UP0, 0x40, 0x0 ;  /* 0x000000000000781c */ /* 0x000fc40003f2e808 */
[----:B------:R-:W-:Y:S02]  /*2be30*/  ULDC UR9, c[0x0][0x144] ;  /* 0x0000510000097ab9 */ /* 0x000fe40000000800 */
[----:B------:R-:W-:-:S03]  /*2be40*/  UIMAD UR8, UR9, UR10, UR8 ;  /* 0x0000000a090872a4 */ /* 0x000fc6000f8e0208 */
[----:B------:R-:W-:Y:S02]  /*2be50*/  ULDC UR9, c[0x0][0x148] ;  /* 0x0000520000097ab9 */ /* 0x000fe40000000800 */
[----:B------:R-:W-:-:S03]  /*2be60*/  @UP0 UIMAD UR8, UR9, UR11, UR13 ;  /* 0x0000000b090802a4 */ /* 0x000fc6000f8e020d */
[----:B------:R-:W-:Y:S02]  /*2be70*/  ULDC UR9, c[0x0][0x600] ;  /* 0x0001800000097ab9 */ /* 0x000fe40000000800 */
[----:B------:R-:W-:Y:S01]  /*2be80*/  IMAD R4, R13, UR9, R4 ;  /* 0x000000090d047c24 */ /* 0x000fe2000f8e0204 */
[----:B------:R-:W-:Y:S01]  /*2be90*/  MOV R3, UR8 ;  /* 0x0000000800037c02 */ /* 0x000fe20008000f00 */
[----:B------:R-:W-:-:S04]  /*2bea0*/  ULDC UR8, c[0x0][0x610] ;  /* 0x0001840000087ab9 */ /* 0x000fc80000000800 */
[----:B------:R-:W-:-:S05]  /*2beb0*/  IMAD R3, R12, UR8, R3 ;  /* 0x000000080c037c24 */ /* 0x000fca000f8e0203 */
[----:B------:R-:W-:Y:S02]  /*2bec0*/  SEL R2, R4, R3, P0 ;  /* 0x0000000304027207 */ /* 0x000fe40000000000 */
[----:B------:R-:W-:Y:S01]  /*2bed0*/  SEL R3, R3, R4, P1 ;  /* 0x0000000403037207 */ /* 0x000fe20000800000 */
[----:B------:R-:W-:-:S07]  /*2bee0*/  IMAD.MOV.U32 R4, RZ, RZ, 0x1 ;  /* 0x00000001ff047424 */ /* 0x000fce00078e00ff */
.L_x_680:
[----:B------:R-:W-:Y:S05]  /*2bef0*/  BSYNC B1 ;  /* 0x0000000000017941 */ /* 0x000fea0003800000 */
.L_x_679:
[----:B------:R-:W-:-:S13]  /*2bf00*/  LOP3.LUT P0, RZ, R4, 0xff, RZ, 0xc0, !PT ;  /* 0x000000ff04ff7812 */ /* 0x000fda000780c0ff */
[----:B------:R-:W-:Y:S05]  /*2bf10*/  @P0 BRA `(.L_x_683) ;  /* 0xfffffff400080947 */ /* 0x000fea000383ffff */
[----:B------:R-:W-:Y:S05]  /*2bf20*/  BSYNC B0 ;  /* 0x0000000000007941 */ /* 0x000fea0003800000 */
.L_x_672:
[----:B------:R-:W-:-:S03]  /*2bf30*/  UMOV UR8, 0xffffffff ;  /* 0xffffffff00087882 */ /* 0x000fc60000000000 */
[----:B------:R-:W-:Y:S05]  /*2bf40*/  BRA.DIV UR8, `(.L_x_684) ;  /* 0x0000000208d47947 */ /* 0x000fea000b800000 */
[----:B------:R-:W-:-:S13]  /*2bf50*/  ELECT P6, URZ, PT ;  /* 0x00000000003f782f */ /* 0x000fda00038c0000 */
.L_x_696:
[----:B------:R-:W-:Y:S04]  /*2bf60*/  BSSY B0, `(.L_x_685) ;  /* 0x000001a000007945 */ /* 0x000fe80003800000 */
[----:B------:R-:W-:Y:S05]  /*2bf70*/  @!P6 BRA `(.L_x_686) ;  /* 0x000000000060e947 */ /* 0x000fea0003800000 */
[----:B------:R-:W-:-:S04]  /*2bf80*/  ULOP3.LUT UR8, UR38, 0x2, URZ, 0xfc, !UPT ;  /* 0x0000000226087892 */ /* 0x000fc8000f8efc3f */
[----:B------:R-:W-:-:S06]  /*2bf90*/  UISETP.NE.AND UP0, UPT, UR8, 0x3, UPT ;  /* 0x000000030800788c */ /* 0x000fcc000bf05270 */
[----:B------:R-:W-:-:S13]  /*2bfa0*/  PLOP3.LUT P0, PT, PT, PT, UP0, 0x80, 0x0 ;  /* 0x000000000000781c */ /* 0x000fda0003f0f008 */
[----:B------:R-:W-:Y:S05]  /*2bfb0*/  @!P0 BRA `(.L_x_687) ;  /* 0x0000000000048947 */ /* 0x000fea0003800000 */
[----:B------:R-:W-:Y:S01]  /*2bfc0*/  BPT.TRAP 0x1 ;  /* 0x000000040000795c */ /* 0x000fe20000300000 */
.L_x_687:
[----:B------:R-:W0:Y:S01]  /*2bfd0*/  S2R R3, SR_CgaCtaId ;  /* 0x0000000000037919 */ /* 0x000e220000008800 */
[----:B------:R-:W-:-:S04]  /*2bfe0*/  MOV R2, 0x400 ;  /* 0x0000040000027802 */ /* 0x000fc80000000f00 */
[----:B0-----:R-:W-:Y:S02]  /*2bff0*/  LEA R3, R3, R2, 0x18 ;  /* 0x0000000203037211 */ /* 0x001fe400078ec0ff */
[----:B------:R-:W-:-:S03]  /*2c000*/  SHF.L.U32 R2, R0, 0x1f, RZ ;  /* 0x0000001f00027819 */ /* 0x000fc600000006ff */
[----:B------:R-:W-:-:S04]  /*2c010*/  VIADD R3, R3, 0x10 ;  /* 0x0000001003037836 */ /* 0x000fc80000000000 */
[----:B------:R-:W-:-:S04]  /*2c020*/  IMAD R5, R6, 0x8, R3 ;  /* 0x0000000806057824 */ /* 0x000fc800078e0203 */
[----:B------:R-:W0:Y:S02]  /*2c030*/  SYNCS.PHASECHK.TRANS64.TRYWAIT P0, [R5+URZ], R2 ;  /* 0x00000002050075a7 */ /* 0x000e24000800017f */
[----:B0-----:R-:W-:Y:S05]  /*2c040*/  @!P0 BRA `(.L_x_688) ;  /* 0x0000000000b48947 */ /* 0x001fea0003800000 */
.L_x_697:
[----:B------:R-:W-:-:S05]  /*2c050*/  VIADD R6, R6, 0x1 ;  /* 0x0000000106067836 */ /* 0x000fca0000000000 */
[----:B------:R-:W-:-:S04]  /*2c060*/  ISETP.NE.AND P0, PT, R6, 0x2, PT ;  /* 0x000000020600780c */ /* 0x000fc80003f05270 */
[----:B0-----:R-:W-:Y:S02]  /*2c070*/  SEL R5, RZ, 0x1, P0 ;  /* 0x00000001ff057807 */ /* 0x001fe40000000000 */
[----:B------:R-:W-:Y:S02]  /*2c080*/  SEL R6, R6, RZ, P0 ;  /* 0x000000ff06067207 */ /* 0x000fe40000000000 */
[----:B------:R-:W-:Y:S02]  /*2c090*/  LOP3.LUT R0, R0, R5, RZ, 0x3c, !PT ;  /* 0x0000000500007212 */ /* 0x000fe400078e3cff */
[----:B------:R-:W-:Y:S02]  /*2c0a0*/  LEA R3, R6, R3, 0x3 ;  /* 0x0000000306037211 */ /* 0x000fe400078e18ff */
[----:B------:R-:W-:-:S07]  /*2c0b0*/  SHF.L.U32 R0, R0, 0x1f, RZ ;  /* 0x0000001f00007819 */ /* 0x000fce00000006ff */
.L_x_689:
[----:B0-----:R0:W1:Y:S02]  /*2c0c0*/  SYNCS.PHASECHK.TRANS64.TRYWAIT P0, [R3+URZ], R0 ;  /* 0x00000000030075a7 */ /* 0x001064000800017f */
[----:B-1----:R-:W-:Y:S05]  /*2c0d0*/  @!P0 NANOSLEEP.SYNCS 0x989680 ;  /* 0x009896800000895d */ /* 0x002fea0003900000 */
[----:B------:R-:W1:Y:S02]  /*2c0e0*/  @!P0 SYNCS.PHASECHK.TRANS64 P0, [R3+URZ], R0 ;  /* 0x00000000030085a7 */ /* 0x000e64000800007f */
[----:B-1----:R-:W-:Y:S05]  /*2c0f0*/  @!P0 BRA `(.L_x_689) ;  /* 0xfffffffc00f08947 */ /* 0x002fea000383ffff */
.L_x_686:
[----:B------:R-:W-:Y:S05]  /*2c100*/  BSYNC B0 ;  /* 0x0000000000007941 */ /* 0x000fea0003800000 */
.L_x_685:
[----:B------:R-:W-:Y:S05]  /*2c110*/  EXIT ;  /* 0x000000000000794d */ /* 0x000fea0003800000 */
.L_x_21:
[----:B-1----:R1:W2:Y:S02]  /*2c120*/  SYNCS.PHASECHK.TRANS64.TRYWAIT P1, [R3+URZ], R0 ;  /* 0x00000000030075a7 */ /* 0x0022a4000802017f */
[----:B--2---:R-:W-:Y:S05]  /*2c130*/  @!P1 NANOSLEEP.SYNCS 0x989680 ;  /* 0x009896800000995d */ /* 0x004fea0003900000 */
[----:B------:R-:W2:Y:S02]  /*2c140*/  @!P1 SYNCS.PHASECHK.TRANS64 P1, [R3+URZ], R0 ;  /* 0x00000000030095a7 */ /* 0x000ea4000802007f */
[----:B--2---:R-:W-:Y:S05]  /*2c150*/  @!P1 BRA `(.L_x_21) ;  /* 0xfffffffc00f09947 */ /* 0x004fea000383ffff */
[----:B------:R-:W-:Y:S05]  /*2c160*/  BRA `(.L_x_20) ;  /* 0xfffffd54004c7947 */ /* 0x000fea000383ffff */
.L_x_26:
[----:B--2---:R-:W-:-:S04]  /*2c170*/  IMAD.U32 R4, RZ, RZ, UR4 ;  /* 0x00000004ff047e24 */ /* 0x004fc8000f8e00ff */
[----:B------:R2:W3:Y:S03]  /*2c180*/  SYNCS.PHASECHK.TRANS64.TRYWAIT P1, [R4+URZ], R0 ;  /* 0x00000000040075a7 */ /* 0x0004e6000802017f */
[----:B---3--:R-:W-:Y:S05]  /*2c190*/  @!P1 NANOSLEEP.SYNCS 0x989680 ;  /* 0x009896800000995d */ /* 0x008fea0003900000 */
[----:B------:R-:W3:Y:S02]  /*2c1a0*/  @!P1 SYNCS.PHASECHK.TRANS64 P1, [R4+URZ], R0 ;  /* 0x00000000040095a7 */ /* 0x000ee4000802007f */
[----:B---3--:R-:W-:Y:S05]  /*2c1b0*/  @!P1 BRA `(.L_x_26) ;  /* 0xfffffffc00ec9947 */ /* 0x008fea000383ffff */
[----:B------:R-:W-:Y:S05]  /*2c1c0*/  BRA `(.L_x_25) ;  /* 0xfffffdb400807947 */ /* 0x000fea000383ffff */
.L_x_673:
[----:B------:R-:W-:Y:S01]  /*2c1d0*/  BSSY B1, `(.L_x_690) ;  /* 0x0000006000017945 */ /* 0x000fe20003800000 */
[----:B------:R-:W-:-:S07]  /*2c1e0*/  IMAD.MOV.U32 R15, RZ, RZ, -0x1 ;  /* 0xffffffffff0f7424 */ /* 0x000fce00078e00ff */
[----:B------:R-:W-:Y:S05]  /*2c1f0*/  WARPSYNC.COLLECTIVE R15, `(.L_x_691) ;  /* 0x000000000f0c7348 */ /* 0x000fea0003c00000 */
[----:B------:R-:W-:Y:S02]  /*2c200*/  ELECT P6, UR62, PT ;  /* 0x00000000003e782f */ /* 0x000fe400038c0000 */
[----:B------:R-:W-:Y:S01]  /*2c210*/  MOV R14, UR62 ;  /* 0x0000003e000e7c02 */ /* 0x000fe20008000f00 */
[----:B------:R-:W-:Y:S10]  /*2c220*/  ENDCOLLECTIVE ;  /* 0x000000000000791b */ /* 0x000ff40003800000 */
.L_x_691:
[----:B------:R-:W-:Y:S05]  /*2c230*/  BSYNC B1 ;  /* 0x0000000000017941 */ /* 0x000fea0003800000 */
.L_x_690:
[----:B------:R-:W-:Y:S05]  /*2c240*/  BRA `(.L_x_692) ;  /* 0xfffffff000487947 */ /* 0x000fea000383ffff */
.L_x_676:
[----:B0-----:R0:W1:Y:S02]  /*2c250*/  SYNCS.PHASECHK.TRANS64.TRYWAIT P0, [R15+URZ+0x10], R14 ;  /* 0x0000100e0f0075a7 */ /* 0x001064000800017f */
[----:B-1----:R-:W-:Y:S05]  /*2c260*/  @!P0 NANOSLEEP.SYNCS 0x989680 ;  /* 0x009896800000895d */ /* 0x002fea0003900000 */
[----:B------:R-:W1:Y:S02]  /*2c270*/  @!P0 SYNCS.PHASECHK.TRANS64 P0, [R15+URZ+0x10], R14 ;  /* 0x0000100e0f0085a7 */ /* 0x000e64000800007f */
[----:B-1----:R-:W-:Y:S05]  /*2c280*/  @!P0 BRA `(.L_x_676) ;  /* 0xfffffffc00f08947 */ /* 0x002fea000383ffff */
[----:B------:R-:W-:Y:S05]  /*2c290*/  BRA `(.L_x_693) ;  /* 0xfffffff0007c7947 */ /* 0x000fea000383ffff */
.L_x_684:
[----:B------:R-:W-:Y:S01]  /*2c2a0*/  BSSY B0, `(.L_x_694) ;  /* 0x0000006000007945 */ /* 0x000fe20003800000 */
[----:B------:R-:W-:-:S07]  /*2c2b0*/  IMAD.MOV.U32 R15, RZ, RZ, -0x1 ;  /* 0xffffffffff0f7424 */ /* 0x000fce00078e00ff */
[----:B------:R-:W-:Y:S05]  /*2c2c0*/  WARPSYNC.COLLECTIVE R15, `(.L_x_695) ;  /* 0x000000000f0c7348 */ /* 0x000fea0003c00000 */
[----:B------:R-:W-:Y:S02]  /*2c2d0*/  ELECT P6, UR62, PT ;  /* 0x00000000003e782f */ /* 0x000fe400038c0000 */
[----:B------:R-:W-:Y:S01]  /*2c2e0*/  MOV R14, UR62 ;  /* 0x0000003e000e7c02 */ /* 0x000fe20008000f00 */
[----:B------:R-:W-:Y:S10]  /*2c2f0*/  ENDCOLLECTIVE ;  /* 0x000000000000791b */ /* 0x000ff40003800000 */
.L_x_695:
[----:B------:R-:W-:Y:S05]  /*2c300*/  BSYNC B0 ;  /* 0x0000000000007941 */ /* 0x000fea0003800000 */
.L_x_694:
[----:B------:R-:W-:Y:S05]  /*2c310*/  BRA `(.L_x_696) ;  /* 0xfffffffc00107947 */ /* 0x000fea000383ffff */
.L_x_688:
[----:B0-----:R0:W1:Y:S02]  /*2c320*/  SYNCS.PHASECHK.TRANS64.TRYWAIT P0, [R5+URZ], R2 ;  /* 0x00000002050075a7 */ /* 0x001064000800017f */
[----:B-1----:R-:W-:Y:S05]  /*2c330*/  @!P0 NANOSLEEP.SYNCS 0x989680 ;  /* 0x009896800000895d */ /* 0x002fea0003900000 */
[----:B------:R-:W1:Y:S02]  /*2c340*/  @!P0 SYNCS.PHASECHK.TRANS64 P0, [R5+URZ], R2 ;  /* 0x00000002050085a7 */ /* 0x000e64000800007f */
[----:B-1----:R-:W-:Y:S05]  /*2c350*/  @!P0 BRA `(.L_x_688) ;  /* 0xfffffffc00f08947 */ /* 0x002fea000383ffff */
[----:B------:R-:W-:Y:S05]  /*2c360*/  BRA `(.L_x_697) ;  /* 0xfffffffc00387947 */ /* 0x000fea000383ffff */
.L_x_698:
[----:B------:R-:W-:-:S00]  /*2c370*/  BRA `(.L_x_698) ;  /* 0xfffffffc00fc7947 */ /* 0x000fc0000383ffff */
[----:B------:R-:W-:-:S00]  /*2c380*/  NOP ;  /* 0x0000000000007918 */ /* 0x000fc00000000000 */
[----:B------:R-:W-:-:S00]  /*2c390*/  NOP ;  /* 0x0000000000007918 */ /* 0x000fc00000000000 */
[----:B------:R-:W-:-:S00]  /*2c3a0*/  NOP ;  /* 0x0000000000007918 */ /* 0x000fc00000000000 */
[----:B------:R-:W-:-:S00]  /*2c3b0*/  NOP ;  /* 0x0000000000007918 */ /* 0x000fc00000000000 */
[----:B------:R-:W-:-:S00]  /*2c3c0*/  NOP ;  /* 0x0000000000007918 */ /* 0x000fc00000000000 */
[----:B------:R-:W-:-:S00]  /*2c3d0*/  NOP ;  /* 0x0000000000007918 */ /* 0x000fc00000000000 */
[----:B------:R-:W-:-:S00]  /*2c3e0*/  NOP ;  /* 0x0000000000007918 */ /* 0x000fc00000000000 */
[----:B------:R-:W-:-:S00]  /*2c3f0*/  NOP ;  /* 0x0000000000007918 */ /* 0x000fc00000000000 */
.L_x_699:


//--------------------- .nv.global.init           --------------------------
	.section	.nv.global.init,"aw",@progbits
.nv.global.init:
	.type		$str$22,@object
	.size		$str$22,($str$23 - $str$22)
$str$22:
        /*0000*/ 	.byte	0x6b, 0x5f, 0x74, 0x69, 0x6c, 0x65, 0x5f, 0x63, 0x6f, 0x75, 0x6e, 0x74, 0x20, 0x3e, 0x3d, 0x20
        /*0010*/ 	.byte	0x31, 0x00
	.type		$str$23,@object
	.size		$str$23,(__unnamed_1 - $str$23)
$str$23:
        /*0012*/ 	.byte	0x2f, 0x74, 0x6d, 0x70, 0x2f, 0x63, 0x75, 0x74, 0x6c, 0x61, 0x73, 0x73, 0x5f, 0x73, 0x77, 0x65
        /*0022*/ 	.byte	0x65, 0x70, 0x5f, 0x73, 0x72, 0x63, 0x2f, 0x69, 0x6e, 0x63, 0x6c, 0x75, 0x64, 0x65, 0x2f, 0x63
        /*0032*/ 	.byte	0x75, 0x74, 0x6c, 0x61, 0x73, 0x73, 0x2f, 0x67, 0x65, 0x6d, 0x6d, 0x2f, 0x63, 0x6f, 0x6c, 0x6c
        /*0042*/ 	.byte	0x65, 0x63, 0x74, 0x69, 0x76, 0x65, 0x2f, 0x73, 0x6d, 0x39, 0x30, 0x5f, 0x6d, 0x6d, 0x61, 0x5f
        /*0052*/ 	.byte	0x74, 0x6d, 0x61, 0x5f, 0x67, 0x6d, 0x6d, 0x61, 0x5f, 0x73, 0x73, 0x5f, 0x77, 0x61, 0x72, 0x70
        /*0062*/ 	.byte	0x73, 0x70, 0x65, 0x63, 0x69, 0x61, 0x6c, 0x69, 0x7a, 0x65, 0x64, 0x2e, 0x68, 0x70, 0x70, 0x00
	.type		__unnamed_1,@object
	.size		__unnamed_1,(.L_0 - __unnamed_1)
__unnamed_1:
        /* <DEDUP_REMOVED lines=181> */
        /*0bc2*/ 	.byte	0x74, 0x69, 0x74, 0x79, 0x5d, 0x00
.L_0:


//--------------------- .nv.shared._ZN7cutlass13device_kernelINS_4gemm6kernel13GemmUniversalIN4cute5tupleIJiiiiEEENS1_10collective13CollectiveMmaINS1_34MainloopSm90TmaGmmaWarpSpecializedILi2ENS5_IJNS4_1CILi2EEENSA_ILi1EEESC_EEENS1_35KernelTmaWarpSpecializedCooperativeEEENS5_IJNSA_ILi512EEENSA_ILi160EEENSA_ILi64EEEEEENS_6half_tENS5_IJlSC_lEEESK_SL_NS4_8TiledMMAINS4_8MMA_AtomIJNS4_4SM904GMMA25MMA_64x32x16_F32F16F16_SSILNSP_5MajorE0ELSR_0ELNSP_7ScaleInE1ELSS_1EEEEEENS4_6LayoutISD_NS5_IJSC_NSA_ILi0EEESW_EEEEENS5_IJNS4_10UnderscoreESZ_SZ_EEEEENS4_13SM90_TMA_LOADENS4_14ComposedLayoutINS4_7SwizzleILi3ELi4ELi3EEENS4_18smem_ptr_flag_bitsILi16EEENSV_INS5_IJNSA_ILi8EEESI_EEENS5_IJSI_SC_EEEEEEEvNS4_8identityENS4_23SM90_TMA_LOAD_MULTICASTES1C_vS1D_EENS_8epilogue10collective6detail29Sm90TmaWarpSpecializedAdapterINS1H_15DefaultEpilogueISK_SL_SL_NS1G_6thread17LinearCombinationISK_Li1EffLNS1L_9ScaleType4KindE0ELNS_15FloatRoundStyleE2ESK_EENS1_15EpilogueDefaultEEEEEvvEEEEvNT_6ParamsE --------------------------
	.section	.nv.shared._ZN7cutlass13device_kernelINS_4gemm6kernel13GemmUniversalIN4cute5tupleIJiiiiEEENS1_10collective13CollectiveMmaINS1_34MainloopSm90TmaGmmaWarpSpecializedILi2ENS5_IJNS4_1CILi2EEENSA_ILi1EEESC_EEENS1_35KernelTmaWarpSpecializedCooperativeEEENS5_IJNSA_ILi512EEENSA_ILi160EEENSA_ILi64EEEEEENS_6half_tENS5_IJlSC_lEEESK_SL_NS4_8TiledMMAINS4_8MMA_AtomIJNS4_4SM904GMMA25MMA_64x32x16_F32F16F16_SSILNSP_5MajorE0ELSR_0ELNSP_7ScaleInE1ELSS_1EEEEEENS4_6LayoutISD_NS5_IJSC_NSA_ILi0EEESW_EEEEENS5_IJNS4_10UnderscoreESZ_SZ_EEEEENS4_13SM90_TMA_LOADENS4_14ComposedLayoutINS4_7SwizzleILi3ELi4ELi3EEENS4_18smem_ptr_flag_bitsILi16EEENSV_INS5_IJNSA_ILi8EEESI_EEENS5_IJSI_SC_EEEEEEEvNS4_8identityENS4_23SM90_TMA_LOAD_MULTICASTES1C_vS1D_EENS_8epilogue10collective6detail29Sm90TmaWarpSpecializedAdapterINS1H_15DefaultEpilogueISK_SL_SL_NS1G_6thread17LinearCombinationISK_Li1EffLNS1L_9ScaleType4KindE0ELNS_15FloatRoundStyleE2ESK_EENS1_15EpilogueDefaultEEEEEvvEEEEvNT_6ParamsE,"aw",@nobits
	.sectionflags	@""
	.align	16
	.zero		1024


//--------------------- .nv.shared.reserved.0     --------------------------
	.section	.nv.shared.reserved.0,"aw",@nobits
	.weak		__nv_reservedSMEM_offset_0_alias
	.size		__nv_reservedSMEM_offset_0_alias, 0, 0
	.other		__nv_reservedSMEM_offset_0_alias,@"STO_CUDA_RESERVED_SHARED STV_DEFAULT"
__nv_reservedSMEM_offset_0_alias:
	.zero		0


//--------------------- .nv.global                --------------------------
	.section	.nv.global,"aw",@nobits
.nv.global:
	.type		_ZN39_INTERNAL_f62adac8_4_k_cu_13b486a2_35304cute1_E,@object
	.size		_ZN39_INTERNAL_f62adac8_4_k_cu_13b486a2_35304cute1_E,(_ZN39_INTERNAL_f62adac8_4_k_cu_13b486a2_35304cuda3std3__45__cpo6cbeginE - _ZN39_INTERNAL_f62adac8_4_k_cu_13b486a2_35304cute1_E)
_ZN39_INTERNAL_f62adac8_4_k_cu_13b486a2_35304cute1_E:
	.zero		1
	.type		_ZN39_INTERNAL_f62adac8_4_k_cu_13b486a2_35304cuda3std3__45__cpo6cbeginE,@object
	.size		_ZN39_INTERNAL_f62adac8_4_k_cu_13b486a2_35304cuda3std3__45__cpo6cbeginE,(_ZN39_INTERNAL_f62adac8_4_k_cu_13b486a2_35304cuda3std3__48in_placeE - _ZN39_INTERNAL_f62adac8_4_k_cu_13b486a2_35304cuda3std3__45__cpo6cbeginE)
_ZN39_INTERNAL_f62adac8_4_k_cu_13b486a2_35304cuda3std3__45__cpo6cbeginE:
	.zero		1
	.type		_ZN39_INTERNAL_f62adac8_4_k_cu_13b486a2_35304cuda3std3__48in_placeE,@object
	.size		_ZN39_INTERNAL_f62adac8_4_k_cu_13b486a2_35304cuda3std3__48in_placeE,(_ZN39_INTERNAL_f62adac8_4_k_cu_13b486a2_35304cuda3std6ranges3__45__cpo9iter_moveE - _ZN39_INTERNAL_f62adac8_4_k_cu_13b486a2_35304cuda3std3__48in_placeE)
_ZN39_INTERNAL_f62adac8_4_k_cu_13b486a2_35304cuda3std3__48in_placeE:
	.zero		1
	.type		_ZN39_INTERNAL_f62adac8_4_k_cu_13b486a2_35304cuda3std6ranges3__45__cpo9iter_moveE,@object
	.size		_ZN39_INTERNAL_f62adac8_4_k_cu_13b486a2_35304cuda3std6ranges3__45__cpo9iter_moveE,(_ZN39_INTERNAL_f62adac8_4_k_cu_13b486a2_35304cuda3std3__45__cpo5beginE - _ZN39_INTERNAL_f62adac8_4_k_cu_13b486a2_35304cuda3std6ranges3__45__cpo9iter_moveE)
_ZN39_INTERNAL_f62adac8_4_k_cu_13b486a2_35304cuda3std6ranges3__45__cpo9iter_moveE:
	.zero		1
	.type		_ZN39_INTERNAL_f62adac8_4_k_cu_13b486a2_35304cuda3std3__45__cpo5beginE,@object
	.size		_ZN39_INTERNAL_f62adac8_4_k_cu_13b486a2_35304cuda3std3__45__cpo5beginE,(_ZN39_INTERNAL_f62adac8_4_k_cu_13b486a2_35304cuda3std3__441_GLOBAL__N__f62adac8_4_k_cu_13b486a2_35306ignoreE - _ZN39_INTERNAL_f62adac8_4_k_cu_13b486a2_35304cuda3std3__45__cpo5beginE)
_ZN39_INTERNAL_f62adac8_4_k_cu_13b486a2_35304cuda3std3__45__cpo5beginE:
	.zero		1
	.type		_ZN39_INTERNAL_f62adac8_4_k_cu_13b486a2_35304cuda3std3__441_GLOBAL__N__f62adac8_4_k_cu_13b486a2_35306ignoreE,@object
	.size		_ZN39_INTERNAL_f62adac8_4_k_cu_13b486a2_35304cuda3std3__441_GLOBAL__N__f62adac8_4_k_cu_13b486a2_35306ignoreE,(_ZN39_INTERNAL_f62adac8_4_k_cu_13b486a2_35304cute7productE - _ZN39_INTERNAL_f62adac8_4_k_cu_13b486a2_35304cuda3std3__441_GLOBAL__N__f62adac8_4_k_cu_13b486a2_35306ignoreE)
_ZN39_INTERNAL_f62adac8_4_k_cu_13b486a2_35304cuda3std3__441_GLOBAL__N__f62adac8_4_k_cu_13b486a2_35306ignoreE:
	.zero		1
	.type		_ZN39_INTERNAL_f62adac8_4_k_cu_13b486a2_35304cute7productE,@object
	.size		_ZN39_INTERNAL_f62adac8_4_k_cu_13b486a2_35304cute7productE,(_ZN39_INTERNAL_f62adac8_4_k_cu_13b486a2_35304cuda3std3__45__cpo3endE - _ZN39_INTERNAL_f62adac8_4_k_cu_13b486a2_35304cute7productE)
_ZN39_INTERNAL_f62adac8_4_k_cu_13b486a2_35304cute7productE:
	.zero		1
	.type		_ZN39_INTERNAL_f62adac8_4_k_cu_13b486a2_35304cuda3std3__45__cpo3endE,@object
	.size		_ZN39_INTERNAL_f62adac8_4_k_cu_13b486a2_35304cuda3std3__45__cpo3endE,(_ZN39_INTERNAL_f62adac8_4_k_cu_13b486a2_35304cuda3std3__419piecewise_constructE - _ZN39_INTERNAL_f62adac8_4_k_cu_13b486a2_35304cuda3std3__45__cpo3endE)
_ZN39_INTERNAL_f62adac8_4_k_cu_13b486a2_35304cuda3std3__45__cpo3endE:
	.zero		1
	.type		_ZN39_INTERNAL_f62adac8_4_k_cu_13b486a2_35304cuda3std3__419piecewise_constructE,@object
	.size		_ZN39_INTERNAL_f62adac8_4_k_cu_13b486a2_35304cuda3std3__419piecewise_constructE,(_ZN39_INTERNAL_f62adac8_4_k_cu_13b486a2_35304cuda3std3__45__cpo4cendE - _ZN39_INTERNAL_f62adac8_4_k_cu_13b486a2_35304cuda3std3__419piecewise_constructE)
_ZN39_INTERNAL_f62adac8_4_k_cu_13b486a2_35304cuda3std3__419piecewise_constructE:
	.zero		1
	.type		_ZN39_INTERNAL_f62adac8_4_k_cu_13b486a2_35304cuda3std3__45__cpo4cendE,@object
	.size		_ZN39_INTERNAL_f62adac8_4_k_cu_13b486a2_35304cuda3std3__45__cpo4cendE,(_ZN39_INTERNAL_f62adac8_4_k_cu_13b486a2_35304cuda3std6ranges3__45__cpo4swapE - _ZN39_INTERNAL_f62adac8_4_k_cu_13b486a2_35304cuda3std3__45__cpo4cendE)
_ZN39_INTERNAL_f62adac8_4_k_cu_13b486a2_35304cuda3std3__45__cpo4cendE:
	.zero		1
	.type		_ZN39_INTERNAL_f62adac8_4_k_cu_13b486a2_35304cuda3std6ranges3__45__cpo4swapE,@object
	.size		_ZN39_INTERNAL_f62adac8_4_k_cu_13b486a2_35304cuda3std6ranges3__45__cpo4swapE,(.L_8 - _ZN39_INTERNAL_f62adac8_4_k_cu_13b486a2_35304cuda3std6ranges3__45__cpo4swapE)
_ZN39_INTERNAL_f62adac8_4_k_cu_13b486a2_35304cuda3std6ranges3__45__cpo4swapE:
	.zero		1
.L_8:


//--------------------- .nv.constant0._ZN7cutlass13device_kernelINS_4gemm6kernel13GemmUniversalIN4cute5tupleIJiiiiEEENS1_10collective13CollectiveMmaINS1_34MainloopSm90TmaGmmaWarpSpecializedILi2ENS5_IJNS4_1CILi2EEENSA_ILi1EEESC_EEENS1_35KernelTmaWarpSpecializedCooperativeEEENS5_IJNSA_ILi512EEENSA_ILi160EEENSA_ILi64EEEEEENS_6half_tENS5_IJlSC_lEEESK_SL_NS4_8TiledMMAINS4_8MMA_AtomIJNS4_4SM904GMMA25MMA_64x32x16_F32F16F16_SSILNSP_5MajorE0ELSR_0ELNSP_7ScaleInE1ELSS_1EEEEEENS4_6LayoutISD_NS5_IJSC_NSA_ILi0EEESW_EEEEENS5_IJNS4_10UnderscoreESZ_SZ_EEEEENS4_13SM90_TMA_LOADENS4_14ComposedLayoutINS4_7SwizzleILi3ELi4ELi3EEENS4_18smem_ptr_flag_bitsILi16EEENSV_INS5_IJNSA_ILi8EEESI_EEENS5_IJSI_SC_EEEEEEEvNS4_8identityENS4_23SM90_TMA_LOAD_MULTICASTES1C_vS1D_EENS_8epilogue10collective6detail29Sm90TmaWarpSpecializedAdapterINS1H_15DefaultEpilogueISK_SL_SL_NS1G_6thread17LinearCombinationISK_Li1EffLNS1L_9ScaleType4KindE0ELNS_15FloatRoundStyleE2ESK_EENS1_15EpilogueDefaultEEEEEvvEEEEvNT_6ParamsE --------------------------
	.section	.nv.constant0._ZN7cutlass13device_kernelINS_4gemm6kernel13GemmUniversalIN4cute5tupleIJiiiiEEENS1_10collective13CollectiveMmaINS1_34MainloopSm90TmaGmmaWarpSpecializedILi2ENS5_IJNS4_1CILi2EEENSA_ILi1EEESC_EEENS1_35KernelTmaWarpSpecializedCooperativeEEENS5_IJNSA_ILi512EEENSA_ILi160EEENSA_ILi64EEEEEENS_6half_tENS5_IJlSC_lEEESK_SL_NS4_8TiledMMAINS4_8MMA_AtomIJNS4_4SM904GMMA25MMA_64x32x16_F32F16F16_SSILNSP_5MajorE0ELSR_0ELNSP_7ScaleInE1ELSS_1EEEEEENS4_6LayoutISD_NS5_IJSC_NSA_ILi0EEESW_EEEEENS5_IJNS4_10UnderscoreESZ_SZ_EEEEENS4_13SM90_TMA_LOADENS4_14ComposedLayoutINS4_7SwizzleILi3ELi4ELi3EEENS4_18smem_ptr_flag_bitsILi16EEENSV_INS5_IJNSA_ILi8EEESI_EEENS5_IJSI_SC_EEEEEEEvNS4_8identityENS4_23SM90_TMA_LOAD_MULTICASTES1C_vS1D_EENS_8epilogue10collective6detail29Sm90TmaWarpSpecializedAdapterINS1H_15DefaultEpilogueISK_SL_SL_NS1G_6thread17LinearCombinationISK_Li1EffLNS1L_9ScaleType4KindE0ELNS_15FloatRoundStyleE2ESK_EENS1_15EpilogueDefaultEEEEEvvEEEEvNT_6ParamsE,"a",@progbits
	.sectionflags	@""
	.align	4
.nv.constant0._ZN7cutlass13device_kernelINS_4gemm6kernel13GemmUniversalIN4cute5tupleIJiiiiEEENS1_10collective13CollectiveMmaINS1_34MainloopSm90TmaGmmaWarpSpecializedILi2ENS5_IJNS4_1CILi2EEENSA_ILi1EEESC_EEENS1_35KernelTmaWarpSpecializedCooperativeEEENS5_IJNSA_ILi512EEENSA_ILi160EEENSA_ILi64EEEEEENS_6half_tENS5_IJlSC_lEEESK_SL_NS4_8TiledMMAINS4_8MMA_AtomIJNS4_4SM904GMMA25MMA_64x32x16_F32F16F16_SSILNSP_5MajorE0ELSR_0ELNSP_7ScaleInE1ELSS_1EEEEEENS4_6LayoutISD_NS5_IJSC_NSA_ILi0EEESW_EEEEENS5_IJNS4_10UnderscoreESZ_SZ_EEEEENS4_13SM90_TMA_LOADENS4_14ComposedLayoutINS4_7SwizzleILi3ELi4ELi3EEENS4_18smem_ptr_flag_bitsILi16EEENSV_INS5_IJNSA_ILi8EEESI_EEENS5_IJSI_SC_EEEEEEEvNS4_8identityENS4_23SM90_TMA_LOAD_MULTICASTES1C_vS1D_EENS_8epilogue10collective6detail29Sm90TmaWarpSpecializedAdapterINS1H_15DefaultEpilogueISK_SL_SL_NS1G_6thread17LinearCombinationISK_Li1EffLNS1L_9ScaleType4KindE0ELNS_15FloatRoundStyleE2ESK_EENS1_15EpilogueDefaultEEEEEvvEEEEvNT_6ParamsE:
	.zero		1664


//--------------------- SYMBOLS --------------------------

	.type		.nv.reservedSmem.offset0,@object
	.size		.nv.reservedSmem.offset0,0x4
	.type		__assertfail,@function
